	.target	sm_80

	.elftype	@"ET_EXEC"


//--------------------- .note.nv.tkinfo           --------------------------
	.section	.note.nv.tkinfo,"",@"SHT_NOTE"
	.sectionflags	@"SHF_NOTE_NV_TKINFO"
	.tkinfo
        /*0018*/ 	.word	0x00000002
        /*0030*/ 	.string	""
        /*0030*/ 	.string	"ptxas"
        /*0030*/ 	.string	"Cuda compilation tools, release 13.0, V13.0.88"
        /*0030*/ 	.string	"Build cuda_13.0.r13.0/compiler.36424714_0"
        /*0030*/ 	.string	"-v  -suppress-debug-info  -lineinfo  -arch sm_80 "



//--------------------- .note.nv.cuinfo           --------------------------
	.section	.note.nv.cuinfo,"",@"SHT_NOTE"
	.sectionflags	@"SHF_NOTE_NV_CUINFO"
        /*0018*/ 	.short	0x0002
        /*001a*/ 	.short	0x0050
        /*001c*/ 	.short	0x0082
	.zero		2


//--------------------- .nv.info                  --------------------------
	.section	.nv.info,"",@"SHT_CUDA_INFO"
	.align	4


	//----- nvinfo : EIATTR_REGCOUNT
	.align		4
        /*0000*/ 	.byte	0x04, 0x2f
        /*0002*/ 	.short	(.L_1 - .L_0)
	.align		4
.L_0:
        /*0004*/ 	.word	index@(matmul_kernel)
        /*0008*/ 	.word	0x000000ff


	//----- nvinfo : EIATTR_FRAME_SIZE
	.align		4
.L_1:
        /*000c*/ 	.byte	0x04, 0x11
        /*000e*/ 	.short	(.L_3 - .L_2)
	.align		4
.L_2:
        /*0010*/ 	.word	index@(matmul_kernel)
        /*0014*/ 	.word	0x000031a0


	//----- nvinfo : EIATTR_MIN_STACK_SIZE
	.align		4
.L_3:
        /*0018*/ 	.byte	0x04, 0x12
        /*001a*/ 	.short	(.L_5 - .L_4)
	.align		4
.L_4:
        /*001c*/ 	.word	index@(matmul_kernel)
        /*0020*/ 	.word	0x000031a0
.L_5:


//--------------------- .nv.info.matmul_kernel    --------------------------
	.section	.nv.info.matmul_kernel,"",@"SHT_CUDA_INFO"
	.sectionflags	@""
	.align	4


	//----- nvinfo : EIATTR_CUDA_API_VERSION
	.align		4
        /*0000*/ 	.byte	0x04, 0x37
        /*0002*/ 	.short	(.L_7 - .L_6)
.L_6:
        /*0004*/ 	.word	0x00000082


	//----- nvinfo : EIATTR_SW2861232_WAR
	.align		4
.L_7:
        /*0008*/ 	.byte	0x01, 0x35
	.zero		2


	//----- nvinfo : EIATTR_PARAM_CBANK
	.align		4
        /*000c*/ 	.byte	0x04, 0x0a
        /*000e*/ 	.short	(.L_9 - .L_8)
	.align		4
.L_8:
        /*0010*/ 	.word	index@(.nv.constant0.matmul_kernel)
        /*0014*/ 	.short	0x0160
        /*0016*/ 	.short	0x0050


	//----- nvinfo : EIATTR_CBANK_PARAM_SIZE
	.align		4
.L_9:
        /*0018*/ 	.byte	0x03, 0x19
        /*001a*/ 	.short	0x0050


	//----- nvinfo : EIATTR_KPARAM_INFO
	.align		4
        /*001c*/ 	.byte	0x04, 0x17
        /*001e*/ 	.short	(.L_11 - .L_10)
.L_10:
        /*0020*/ 	.word	0x00000000
        /*0024*/ 	.short	0x000d
        /*0026*/ 	.short	0x0048
        /*0028*/ 	.byte	0x00, 0xf4, 0x21, 0x00


	//----- nvinfo : EIATTR_KPARAM_INFO
	.align		4
.L_11:
        /*002c*/ 	.byte	0x04, 0x17
        /*002e*/ 	.short	(.L_13 - .L_12)
.L_12:
        /*0030*/ 	.word	0x00000000
        /*0034*/ 	.short	0x000c
        /*0036*/ 	.short	0x0040
        /*0038*/ 	.byte	0x00, 0xf4, 0x21, 0x00


	//----- nvinfo : EIATTR_KPARAM_INFO
	.align		4
.L_13:
        /*003c*/ 	.byte	0x04, 0x17
        /*003e*/ 	.short	(.L_15 - .L_14)
.L_14:
        /*0040*/ 	.word	0x00000000
        /*0044*/ 	.short	0x000b
        /*0046*/ 	.short	0x0038
        /*0048*/ 	.byte	0x00, 0xf0, 0x11, 0x00


	//----- nvinfo : EIATTR_KPARAM_INFO
	.align		4
.L_15:
        /*004c*/ 	.byte	0x04, 0x17
        /*004e*/ 	.short	(.L_17 - .L_16)
.L_16:
        /*0050*/ 	.word	0x00000000
        /*0054*/ 	.short	0x000a
        /*0056*/ 	.short	0x0034
        /*0058*/ 	.byte	0x00, 0xf0, 0x11, 0x00


	//----- nvinfo : EIATTR_KPARAM_INFO
	.align		4
.L_17:
        /*005c*/ 	.byte	0x04, 0x17
        /*005e*/ 	.short	(.L_19 - .L_18)
.L_18:
        /*0060*/ 	.word	0x00000000
        /*0064*/ 	.short	0x0009
        /*0066*/ 	.short	0x0030
        /*0068*/ 	.byte	0x00, 0xf0, 0x11, 0x00


	//----- nvinfo : EIATTR_KPARAM_INFO
	.align		4
.L_19:
        /*006c*/ 	.byte	0x04, 0x17
        /*006e*/ 	.short	(.L_21 - .L_20)
.L_20:
        /*0070*/ 	.word	0x00000000
        /*0074*/ 	.short	0x0008
        /*0076*/ 	.short	0x002c
        /*0078*/ 	.byte	0x00, 0xf0, 0x11, 0x00


	//----- nvinfo : EIATTR_KPARAM_INFO
	.align		4
.L_21:
        /*007c*/ 	.byte	0x04, 0x17
        /*007e*/ 	.short	(.L_23 - .L_22)
.L_22:
        /*0080*/ 	.word	0x00000000
        /*0084*/ 	.short	0x0007
        /*0086*/ 	.short	0x0028
        /*0088*/ 	.byte	0x00, 0xf0, 0x11, 0x00


	//----- nvinfo : EIATTR_KPARAM_INFO
	.align		4
.L_23:
        /*008c*/ 	.byte	0x04, 0x17
        /*008e*/ 	.short	(.L_25 - .L_24)
.L_24:
        /*0090*/ 	.word	0x00000000
        /*0094*/ 	.short	0x0006
        /*0096*/ 	.short	0x0024
        /*0098*/ 	.byte	0x00, 0xf0, 0x11, 0x00


	//----- nvinfo : EIATTR_KPARAM_INFO
	.align		4
.L_25:
        /*009c*/ 	.byte	0x04, 0x17
        /*009e*/ 	.short	(.L_27 - .L_26)
.L_26:
        /*00a0*/ 	.word	0x00000000
        /*00a4*/ 	.short	0x0005
        /*00a6*/ 	.short	0x0020
        /*00a8*/ 	.byte	0x00, 0xf0, 0x11, 0x00


	//----- nvinfo : EIATTR_KPARAM_INFO
	.align		4
.L_27:
        /*00ac*/ 	.byte	0x04, 0x17
        /*00ae*/ 	.short	(.L_29 - .L_28)
.L_28:
        /*00b0*/ 	.word	0x00000000
        /*00b4*/ 	.short	0x0004
        /*00b6*/ 	.short	0x001c
        /*00b8*/ 	.byte	0x00, 0xf0, 0x11, 0x00


	//----- nvinfo : EIATTR_KPARAM_INFO
	.align		4
.L_29:
        /*00bc*/ 	.byte	0x04, 0x17
        /*00be*/ 	.short	(.L_31 - .L_30)
.L_30:
        /*00c0*/ 	.word	0x00000000
        /*00c4*/ 	.short	0x0003
        /*00c6*/ 	.short	0x0018
        /*00c8*/ 	.byte	0x00, 0xf0, 0x11, 0x00


	//----- nvinfo : EIATTR_KPARAM_INFO
	.align		4
.L_31:
        /*00cc*/ 	.byte	0x04, 0x17
        /*00ce*/ 	.short	(.L_33 - .L_32)
.L_32:
        /*00d0*/ 	.word	0x00000000
        /*00d4*/ 	.short	0x0002
        /*00d6*/ 	.short	0x0010
        /*00d8*/ 	.byte	0x00, 0xf4, 0x21, 0x00


	//----- nvinfo : EIATTR_KPARAM_INFO
	.align		4
.L_33:
        /*00dc*/ 	.byte	0x04, 0x17
        /*00de*/ 	.short	(.L_35 - .L_34)
.L_34:
        /*00e0*/ 	.word	0x00000000
        /*00e4*/ 	.short	0x0001
        /*00e6*/ 	.short	0x0008
        /*00e8*/ 	.byte	0x00, 0xf4, 0x21, 0x00


	//----- nvinfo : EIATTR_KPARAM_INFO
	.align		4
.L_35:
        /*00ec*/ 	.byte	0x04, 0x17
        /*00ee*/ 	.short	(.L_37 - .L_36)
.L_36:
        /*00f0*/ 	.word	0x00000000
        /*00f4*/ 	.short	0x0000
        /*00f6*/ 	.short	0x0000
        /*00f8*/ 	.byte	0x00, 0xf4, 0x21, 0x00


	//----- nvinfo : EIATTR_MAXREG_COUNT
	.align		4
.L_37:
        /*00fc*/ 	.byte	0x03, 0x1b
        /*00fe*/ 	.short	0x00ff


	//----- nvinfo : EIATTR_NUM_BARRIERS
	.align		4
        /*0100*/ 	.byte	0x02, 0x4c
        /*0102*/ 	.byte	0x01
	.zero		1


	//----- nvinfo : EIATTR_ANNOTATIONS
	.align		4
        /*0104*/ 	.byte	0x04, 0x55
        /*0106*/ 	.short	(.L_39 - .L_38)


	//   ....[0]....
.L_38:
        /*0108*/ 	.word	0x00000001
        /*010c*/ 	.byte	0xd0, 0x05, 0x00, 0x00, 0x01, 0x00, 0x00, 0x00, 0xb0, 0x06, 0x00, 0x00, 0x01, 0x00, 0x00, 0x00
        /* <DEDUP_REMOVED lines=960> */
        /*3d1c*/ 	.byte	0x30, 0xc7, 0x01, 0x00


	//----- nvinfo : EIATTR_MERCURY_ISA_VERSION
	.align		4
.L_39:
        /*3d20*/ 	.byte	0x03, 0x5f
        /*3d22*/ 	.short	0x0000


	//----- nvinfo : EIATTR_EXIT_INSTR_OFFSETS
	.align		4
        /*3d24*/ 	.byte	0x04, 0x1c
        /*3d26*/ 	.short	(.L_41 - .L_40)


	//   ....[0]....
.L_40:
        /*3d28*/ 	.word	0x0008a610


	//   ....[1]....
        /*3d2c*/ 	.word	0x0008a630


	//----- nvinfo : EIATTR_REQNTID
	.align		4
.L_41:
        /*3d30*/ 	.byte	0x04, 0x10
        /*3d32*/ 	.short	(.L_43 - .L_42)
.L_42:
        /*3d34*/ 	.word	0x00000080
        /*3d38*/ 	.word	0x00000001
        /*3d3c*/ 	.word	0x00000001
.L_43:


//--------------------- .nv.callgraph             --------------------------
	.section	.nv.callgraph,"",@"SHT_CUDA_CALLGRAPH"
	.align	4
	.sectionentsize	8
	.align		4
        /*0000*/ 	.word	0x00000000
	.align		4
        /*0004*/ 	.word	0xffffffff
	.align		4
        /*0008*/ 	.word	0x00000000
	.align		4
        /*000c*/ 	.word	0xfffffffe
	.align		4
        /*0010*/ 	.word	0x00000000
	.align		4
        /*0014*/ 	.word	0xfffffffd
	.align		4
        /*0018*/ 	.word	0x00000000
	.align		4
        /*001c*/ 	.word	0xfffffffc


//--------------------- .nv.rel.action            --------------------------
	.section	.nv.rel.action,"",@"SHT_CUDA_RELOCINFO"
	.align	8
	.sectionentsize	8
        /*0000*/ 	.byte	0x73, 0x00, 0x00, 0x00, 0x00, 0x00, 0x00, 0x00, 0x00, 0x00, 0x00, 0x11, 0x25, 0x00, 0x05, 0x36


//--------------------- .nv.constant0.matmul_kernel --------------------------
	.section	.nv.constant0.matmul_kernel,"a",@progbits
	.sectionflags	@""
	.align	4
.nv.constant0.matmul_kernel:
	.zero		432


//--------------------- .text.matmul_kernel       --------------------------
	.section	.text.matmul_kernel,"ax",@progbits
	.sectioninfo	@"SHI_REGISTERS=255"
	.align	128
        .global         matmul_kernel
        .type           matmul_kernel,@function
        .size           matmul_kernel,(.L_x_4 - matmul_kernel)
        .other          matmul_kernel,@"STO_CUDA_ENTRY STV_DEFAULT"
matmul_kernel:
.text.matmul_kernel:
[----:B------:R-:W-:-:S03]  /*0000*/  IMAD.MOV.U32 R1, RZ, RZ, c[0x0][0x28] ;  /* 0x00000a00ff017624 */ /* 0x000fc600078e00ff */
[----:B------:R-:W-:Y:S01]  /*0010*/  IMAD.MOV.U32 R0, RZ, RZ, c[0x0][0x17c] ;  /* 0x00005f00ff007624 */ /* 0x000fe200078e00ff */
[----:B------:R-:W1:Y:S01]  /*0020*/  S2R R5, SR_CTAID.X ;  /* 0x0000000000057919 */ /* 0x000e620000002500 */
[----:B------:R-:W-:Y:S01]  /*0030*/  IADD3 R1, R1, -0x31a0, RZ ;  /* 0xffffce6001017810 */ /* 0x000fe20007ffe0ff */
[----:B------:R-:W-:Y:S01]  /*0040*/  IMAD.MOV.U32 R28, RZ, RZ, c[0x0][0x180] ;  /* 0x00006000ff1c7624 */ /* 0x000fe200078e00ff */
[----:B------:R-:W-:Y:S01]  /*0050*/  LOP3.LUT R42, RZ, c[0x0][0x17c], RZ, 0x33, !PT ;  /* 0x00005f00ff2a7a12 */ /* 0x000fe200078e33ff */
[----:B------:R-:W2:Y:S01]  /*0060*/  S2R R22, SR_TID.X ;  /* 0x0000000000167919 */ /* 0x000ea20000002100 */
[----:B------:R-:W-:Y:S01]  /*0070*/  IADD3 R0, R0, 0xff, RZ ;  /* 0x000000ff00007810 */ /* 0x000fe20007ffe0ff */
[----:B------:R-:W-:-:S03]  /*0080*/  ULDC.64 UR4, c[0x0][0x118] ;  /* 0x0000460000047ab9 */ /* 0x000fc60000000a00 */
[----:B------:R-:W-:-:S04]  /*0090*/  SHF.R.S32.HI R3, RZ, 0x1f, R0 ;  /* 0x0000001fff037819 */ /* 0x000fc80000011400 */
[----:B------:R-:W-:-:S04]  /*00a0*/  LEA.HI R3, R3, R0, RZ, 0x8 ;  /* 0x0000000003037211 */ /* 0x000fc800078f40ff */
[----:B------:R-:W-:-:S05]  /*00b0*/  SHF.R.S32.HI R3, RZ, 0x8, R3 ;  /* 0x00000008ff037819 */ /* 0x000fca0000011403 */
[----:B------:R-:W-:Y:S01]  /*00c0*/  IMAD.SHL.U32 R4, R3, 0x8, RZ ;  /* 0x0000000803047824 */ /* 0x000fe200078e00ff */
[----:B-1----:R-:W-:-:S04]  /*00d0*/  IABS R8, R5 ;  /* 0x0000000500087213 */ /* 0x002fc80000000000 */
[-C--:B------:R-:W-:Y:S02]  /*00e0*/  IABS R7, R4.reuse ;  /* 0x0000000400077213 */ /* 0x080fe40000000000 */
[----:B------:R-:W-:Y:S02]  /*00f0*/  IABS R10, R4 ;  /* 0x00000004000a7213 */ /* 0x000fe40000000000 */
[----:B------:R-:W1:Y:S01]  /*0100*/  I2F.RP R0, R7 ;  /* 0x0000000700007306 */ /* 0x000e620000209400 */
[----:B--2---:R-:W-:-:S07]  /*0110*/  LOP3.LUT R13, R22, 0x7f, RZ, 0xc0, !PT ;  /* 0x0000007f160d7812 */ /* 0x004fce00078ec0ff */
[----:B-1----:R-:W1:Y:S02]  /*0120*/  MUFU.RCP R0, R0 ;  /* 0x0000000000007308 */ /* 0x002e640000001000 */
[----:B-1----:R-:W-:Y:S01]  /*0130*/  IADD3 R2, R0, 0xffffffe, RZ ;  /* 0x0ffffffe00027810 */ /* 0x002fe20007ffe0ff */
[----:B------:R-:W-:-:S05]  /*0140*/  IMAD.MOV R0, RZ, RZ, -R10 ;  /* 0x000000ffff007224 */ /* 0x000fca00078e0a0a */
[----:B------:R1:W2:Y:S02]  /*0150*/  F2I.FTZ.U32.TRUNC.NTZ R3, R2 ;  /* 0x0000000200037305 */ /* 0x0002a4000021f000 */
[----:B-1----:R-:W-:Y:S01]  /*0160*/  IMAD.MOV.U32 R2, RZ, RZ, RZ ;  /* 0x000000ffff027224 */ /* 0x002fe200078e00ff */
[----:B--2---:R-:W-:-:S05]  /*0170*/  IADD3 R6, RZ, -R3, RZ ;  /* 0x80000003ff067210 */ /* 0x004fca0007ffe0ff */
[----:B------:R-:W-:Y:S02]  /*0180*/  IMAD R9, R6, R7, RZ ;  /* 0x0000000706097224 */ /* 0x000fe400078e02ff */
[----:B------:R-:W-:Y:S02]  /*0190*/  IMAD.MOV.U32 R6, RZ, RZ, R8 ;  /* 0x000000ffff067224 */ /* 0x000fe400078e0008 */
[----:B------:R-:W-:Y:S01]  /*01a0*/  IMAD.HI.U32 R3, R3, R9, R2 ;  /* 0x0000000903037227 */ /* 0x000fe200078e0002 */
[----:B------:R-:W-:-:S05]  /*01b0*/  IABS R9, c[0x0][0x178] ;  /* 0x00005e0000097a13 */ /* 0x000fca0000000000 */
[----:B------:R-:W-:-:S04]  /*01c0*/  IMAD.HI.U32 R3, R3, R6, RZ ;  /* 0x0000000603037227 */ /* 0x000fc800078e00ff */
[----:B------:R-:W-:-:S05]  /*01d0*/  IMAD R0, R3, R0, R6 ;  /* 0x0000000003007224 */ /* 0x000fca00078e0206 */
[----:B------:R-:W-:-:S13]  /*01e0*/  ISETP.GT.U32.AND P1, PT, R7, R0, PT ;  /* 0x000000000700720c */ /* 0x000fda0003f24070 */
[-C--:B------:R-:W-:Y:S02]  /*01f0*/  @!P1 IADD3 R0, R0, -R7.reuse, RZ ;  /* 0x8000000700009210 */ /* 0x080fe40007ffe0ff */
[----:B------:R-:W-:Y:S02]  /*0200*/  @!P1 IADD3 R3, R3, 0x1, RZ ;  /* 0x0000000103039810 */ /* 0x000fe40007ffe0ff */
[----:B------:R-:W-:Y:S02]  /*0210*/  ISETP.GE.U32.AND P0, PT, R0, R7, PT ;  /* 0x000000070000720c */ /* 0x000fe40003f06070 */
[----:B------:R-:W-:Y:S02]  /*0220*/  LOP3.LUT R0, R5, R4, RZ, 0x3c, !PT ;  /* 0x0000000405007212 */ /* 0x000fe400078e3cff */
[----:B------:R-:W-:Y:S02]  /*0230*/  ISETP.NE.AND P1, PT, R4, RZ, PT ;  /* 0x000000ff0400720c */ /* 0x000fe40003f25270 */
[----:B------:R-:W-:Y:S01]  /*0240*/  ISETP.GE.AND P2, PT, R0, RZ, PT ;  /* 0x000000ff0000720c */ /* 0x000fe20003f46270 */
[----:B------:R-:W-:-:S05]  /*0250*/  IMAD.MOV.U32 R0, RZ, RZ, c[0x0][0x178] ;  /* 0x00005e00ff007624 */ /* 0x000fca00078e00ff */
[----:B------:R-:W-:Y:S02]  /*0260*/  IADD3 R0, R0, 0x1ff, RZ ;  /* 0x000001ff00007810 */ /* 0x000fe40007ffe0ff */
[----:B------:R-:W-:-:S05]  /*0270*/  @P0 IADD3 R3, R3, 0x1, RZ ;  /* 0x0000000103030810 */ /* 0x000fca0007ffe0ff */
[----:B------:R-:W-:Y:S01]  /*0280*/  IMAD.MOV.U32 R2, RZ, RZ, R3 ;  /* 0x000000ffff027224 */ /* 0x000fe200078e0003 */
[----:B------:R-:W-:-:S03]  /*0290*/  SHF.R.S32.HI R3, RZ, 0x1f, R0 ;  /* 0x0000001fff037819 */ /* 0x000fc60000011400 */
[----:B------:R-:W-:Y:S01]  /*02a0*/  @!P2 IMAD.MOV R2, RZ, RZ, -R2 ;  /* 0x000000ffff02a224 */ /* 0x000fe200078e0a02 */
[----:B------:R-:W-:Y:S02]  /*02b0*/  @!P1 LOP3.LUT R2, RZ, R4, RZ, 0x33, !PT ;  /* 0x00000004ff029212 */ /* 0x000fe400078e33ff */
[----:B------:R-:W-:Y:S02]  /*02c0*/  LEA.HI R3, R3, R0, RZ, 0x9 ;  /* 0x0000000003037211 */ /* 0x000fe400078f48ff */
[----:B------:R-:W-:Y:S01]  /*02d0*/  SHF.L.U32 R8, R2, 0x3, RZ ;  /* 0x0000000302087819 */ /* 0x000fe200000006ff */
[----:B------:R-:W-:-:S03]  /*02e0*/  IMAD.MOV R2, RZ, RZ, -R2 ;  /* 0x000000ffff027224 */ /* 0x000fc600078e0a02 */
[----:B------:R-:W-:Y:S01]  /*02f0*/  LEA.HI.SX32 R3, R3, -R8, 0x17 ;  /* 0x8000000803037211 */ /* 0x000fe200078fbaff */
[----:B------:R-:W-:Y:S01]  /*0300*/  IMAD R10, R4, R2, R5 ;  /* 0x00000002040a7224 */ /* 0x000fe200078e0205 */
[----:B------:R-:W-:Y:S02]  /*0310*/  MOV R2, RZ ;  /* 0x000000ff00027202 */ /* 0x000fe40000000f00 */
[----:B------:R-:W-:-:S04]  /*0320*/  IMNMX R11, R3, 0x8, PT ;  /* 0x00000008030b7817 */ /* 0x000fc80003800200 */
[-C--:B------:R-:W-:Y:S02]  /*0330*/  IABS R6, R11.reuse ;  /* 0x0000000b00067213 */ /* 0x080fe40000000000 */
[----:B------:R-:W-:Y:S02]  /*0340*/  IABS R4, R11 ;  /* 0x0000000b00047213 */ /* 0x000fe40000000000 */
[----:B------:R-:W1:Y:S08]  /*0350*/  I2F.RP R0, R6 ;  /* 0x0000000600007306 */ /* 0x000e700000209400 */
[----:B-1----:R-:W1:Y:S02]  /*0360*/  MUFU.RCP R0, R0 ;  /* 0x0000000000007308 */ /* 0x002e640000001000 */
[----:B-1----:R-:W-:-:S02]  /*0370*/  IADD3 R3, R0, 0xffffffe, RZ ;  /* 0x0ffffffe00037810 */ /* 0x002fc40007ffe0ff */
[----:B------:R-:W-:-:S04]  /*0380*/  IABS R0, c[0x0][0x17c] ;  /* 0x00005f0000007a13 */ /* 0x000fc80000000000 */
[----:B------:R-:W1:Y:S02]  /*0390*/  F2I.FTZ.U32.TRUNC.NTZ R3, R3 ;  /* 0x0000000300037305 */ /* 0x000e64000021f000 */
[----:B-1----:R-:W-:-:S04]  /*03a0*/  IMAD.MOV R7, RZ, RZ, -R3 ;  /* 0x000000ffff077224 */ /* 0x002fc800078e0a03 */
[----:B------:R-:W-:Y:S01]  /*03b0*/  IMAD.MOV.U32 R5, RZ, RZ, R7 ;  /* 0x000000ffff057224 */ /* 0x000fe200078e0007 */
[----:B------:R-:W-:-:S03]  /*03c0*/  IABS R7, R10 ;  /* 0x0000000a00077213 */ /* 0x000fc60000000000 */
[----:B------:R-:W-:-:S04]  /*03d0*/  IMAD R5, R5, R6, RZ ;  /* 0x0000000605057224 */ /* 0x000fc800078e02ff */
[----:B------:R-:W-:Y:S02]  /*03e0*/  IMAD.HI.U32 R2, R3, R5, R2 ;  /* 0x0000000503027227 */ /* 0x000fe400078e0002 */
[----:B------:R-:W1:Y:S02]  /*03f0*/  I2F.RP R5, R0 ;  /* 0x0000000000057306 */ /* 0x000e640000209400 */
[----:B------:R-:W-:Y:S02]  /*0400*/  IMAD.MOV R3, RZ, RZ, -R4 ;  /* 0x000000ffff037224 */ /* 0x000fe400078e0a04 */
[----:B------:R-:W-:-:S04]  /*0410*/  IMAD.HI.U32 R2, R2, R7, RZ ;  /* 0x0000000702027227 */ /* 0x000fc800078e00ff */
[----:B------:R-:W-:Y:S01]  /*0420*/  IMAD R3, R2, R3, R7 ;  /* 0x0000000302037224 */ /* 0x000fe200078e0207 */
[----:B------:R-:W2:Y:S04]  /*0430*/  I2F.RP R4, R9 ;  /* 0x0000000900047306 */ /* 0x000ea80000209400 */
[----:B------:R-:W-:-:S04]  /*0440*/  ISETP.GT.U32.AND P1, PT, R6, R3, PT ;  /* 0x000000030600720c */ /* 0x000fc80003f24070 */
[----:B-1----:R-:W1:Y:S08]  /*0450*/  MUFU.RCP R5, R5 ;  /* 0x0000000500057308 */ /* 0x002e700000001000 */
[----:B--2---:R-:W2:Y:S01]  /*0460*/  MUFU.RCP R4, R4 ;  /* 0x0000000400047308 */ /* 0x004ea20000001000 */
[----:B------:R-:W-:Y:S01]  /*0470*/  @!P1 IMAD.IADD R3, R3, 0x1, -R6 ;  /* 0x0000000103039824 */ /* 0x000fe200078e0a06 */
[----:B------:R-:W-:-:S02]  /*0480*/  @!P1 IADD3 R2, R2, 0x1, RZ ;  /* 0x0000000102029810 */ /* 0x000fc40007ffe0ff */
[----:B------:R-:W-:Y:S02]  /*0490*/  ISETP.NE.AND P1, PT, R11, RZ, PT ;  /* 0x000000ff0b00720c */ /* 0x000fe40003f25270 */
[----:B------:R-:W-:Y:S02]  /*04a0*/  ISETP.GE.U32.AND P0, PT, R3, R6, PT ;  /* 0x000000060300720c */ /* 0x000fe40003f06070 */
[----:B------:R-:W-:Y:S02]  /*04b0*/  LOP3.LUT R3, R10, R11, RZ, 0x3c, !PT ;  /* 0x0000000b0a037212 */ /* 0x000fe400078e3cff */
[----:B-1----:R-:W-:Y:S02]  /*04c0*/  IADD3 R6, R5, 0xffffffe, RZ ;  /* 0x0ffffffe05067810 */ /* 0x002fe40007ffe0ff */
[----:B------:R-:W-:Y:S02]  /*04d0*/  ISETP.GE.AND P2, PT, R3, RZ, PT ;  /* 0x000000ff0300720c */ /* 0x000fe40003f46270 */
[----:B------:R1:W3:Y:S01]  /*04e0*/  F2I.FTZ.U32.TRUNC.NTZ R7, R6 ;  /* 0x0000000600077305 */ /* 0x0002e2000021f000 */
[----:B------:R-:W-:-:S02]  /*04f0*/  SHF.R.U32.HI R3, RZ, 0x6, R22 ;  /* 0x00000006ff037819 */ /* 0x000fc40000011616 */
[----:B--2---:R-:W-:Y:S02]  /*0500*/  IADD3 R5, R4, 0xffffffe, RZ ;  /* 0x0ffffffe04057810 */ /* 0x004fe40007ffe0ff */
[----:B------:R-:W-:Y:S02]  /*0510*/  @P0 IADD3 R2, R2, 0x1, RZ ;  /* 0x0000000102020810 */ /* 0x000fe40007ffe0ff */
[----:B------:R-:W-:Y:S02]  /*0520*/  SGXT.U32 R3, R3, 0x1 ;  /* 0x000000010303781a */ /* 0x000fe40000000000 */
[----:B------:R-:W2:Y:S01]  /*0530*/  F2I.FTZ.U32.TRUNC.NTZ R5, R5 ;  /* 0x0000000500057305 */ /* 0x000ea2000021f000 */
[----:B------:R-:W-:Y:S01]  /*0540*/  IMAD.MOV.U32 R12, RZ, RZ, R2 ;  /* 0x000000ffff0c7224 */ /* 0x000fe200078e0002 */
[----:B------:R-:W-:Y:S01]  /*0550*/  LOP3.LUT R22, R22, 0x3f, RZ, 0xc0, !PT ;  /* 0x0000003f16167812 */ /* 0x000fe200078ec0ff */
[----:B-1----:R-:W-:-:S03]  /*0560*/  IMAD.MOV.U32 R6, RZ, RZ, RZ ;  /* 0x000000ffff067224 */ /* 0x002fc600078e00ff */
[----:B------:R-:W-:Y:S01]  /*0570*/  @!P2 IADD3 R12, -R12, RZ, RZ ;  /* 0x000000ff0c0ca210 */ /* 0x000fe20007ffe1ff */
[----:B---3--:R-:W-:Y:S01]  /*0580*/  IMAD.MOV R4, RZ, RZ, -R7 ;  /* 0x000000ffff047224 */ /* 0x008fe200078e0a07 */
[----:B------:R-:W-:-:S04]  /*0590*/  @!P1 LOP3.LUT R12, RZ, R11, RZ, 0x33, !PT ;  /* 0x0000000bff0c9212 */ /* 0x000fc800078e33ff */
[----:B------:R-:W-:Y:S01]  /*05a0*/  SHF.L.U32 R14, R12, 0x8, RZ ;  /* 0x000000080c0e7819 */ /* 0x000fe200000006ff */
[----:B------:R-:W-:-:S04]  /*05b0*/  IMAD.MOV R2, RZ, RZ, -R12 ;  /* 0x000000ffff027224 */ /* 0x000fc800078e0a0c */
[----:B------:R-:W-:Y:S01]  /*05c0*/  IMAD R2, R11, R2, R10 ;  /* 0x000000020b027224 */ /* 0x000fe200078e020a */
[----:B------:R1:W-:Y:S01]  /*05d0*/  STL [R1+0x1524], R14 ;  /* 0x0015240e01007387 */ /* 0x0003e20000100800 */
[----:B------:R-:W-:Y:S02]  /*05e0*/  IMAD.MOV.U32 R11, RZ, RZ, R4 ;  /* 0x000000ffff0b7224 */ /* 0x000fe400078e0004 */
[----:B------:R-:W-:Y:S01]  /*05f0*/  IMAD.IADD R4, R8, 0x1, R2 ;  /* 0x0000000108047824 */ /* 0x000fe200078e0202 */
[----:B------:R-:W-:Y:S01]  /*0600*/  LOP3.LUT R2, R14, R3, RZ, 0xfc, !PT ;  /* 0x000000030e027212 */ /* 0x000fe200078efcff */
[----:B------:R-:W-:Y:S02]  /*0610*/  IMAD R3, R11, R0, RZ ;  /* 0x000000000b037224 */ /* 0x000fe400078e02ff */
[----:B--2---:R-:W-:Y:S01]  /*0620*/  IMAD.MOV R8, RZ, RZ, -R5 ;  /* 0x000000ffff087224 */ /* 0x004fe200078e0a05 */
[----:B------:R-:W-:Y:S01]  /*0630*/  LEA R18, R4, R13, 0x9 ;  /* 0x0000000d04127211 */ /* 0x000fe200078e48ff */
[----:B------:R-:W-:Y:S01]  /*0640*/  IMAD.HI.U32 R3, R7, R3, R6 ;  /* 0x0000000307037227 */ /* 0x000fe200078e0006 */
[----:B-1----:R-:W-:-:S02]  /*0650*/  LOP3.LUT R14, R2, 0xfe, RZ, 0xfc, !PT ;  /* 0x000000fe020e7812 */ /* 0x002fc400078efcff */
[----:B------:R-:W-:Y:S01]  /*0660*/  IADD3 R17, R18, 0x80, RZ ;  /* 0x0000008012117810 */ /* 0x000fe20007ffe0ff */
[----:B------:R-:W-:Y:S01]  /*0670*/  IMAD R7, R8, R9, RZ ;  /* 0x0000000908077224 */ /* 0x000fe200078e02ff */
[----:B------:R-:W-:Y:S01]  /*0680*/  IABS R29, R14 ;  /* 0x0000000e001d7213 */ /* 0x000fe20000000000 */
[----:B------:R-:W-:Y:S01]  /*0690*/  IMAD.MOV.U32 R4, RZ, RZ, RZ ;  /* 0x000000ffff047224 */ /* 0x000fe200078e00ff */
[----:B------:R-:W-:Y:S01]  /*06a0*/  IABS R8, R18 ;  /* 0x0000001200087213 */ /* 0x000fe20000000000 */
[----:B------:R1:W-:Y:S01]  /*06b0*/  STL [R1+0x1528], R18 ;  /* 0x0015281201007387 */ /* 0x0003e20000100800 */
[----:B------:R-:W-:Y:S01]  /*06c0*/  IABS R10, R17 ;  /* 0x00000011000a7213 */ /* 0x000fe20000000000 */
[----:B------:R-:W-:Y:S01]  /*06d0*/  IMAD.HI.U32 R4, R5, R7, R4 ;  /* 0x0000000705047227 */ /* 0x000fe200078e0004 */
[C---:B------:R-:W-:Y:S01]  /*06e0*/  IADD3 R16, R18.reuse, 0x100, RZ ;  /* 0x0000010012107810 */ /* 0x040fe20007ffe0ff */
[----:B------:R-:W-:Y:S01]  /*06f0*/  STL [R1+0x152c], R17 ;  /* 0x00152c1101007387 */ /* 0x000fe20000100800 */
[----:B------:R-:W-:Y:S01]  /*0700*/  IADD3 R15, R18, 0x180, RZ ;  /* 0x00000180120f7810 */ /* 0x000fe20007ffe0ff */
[----:B------:R-:W-:Y:S01]  /*0710*/  IMAD.HI.U32 R7, R3, R29, RZ ;  /* 0x0000001d03077227 */ /* 0x000fe200078e00ff */
[----:B------:R-:W-:Y:S01]  /*0720*/  IABS R12, R16 ;  /* 0x00000010000c7213 */ /* 0x000fe20000000000 */
[----:B------:R2:W-:Y:S01]  /*0730*/  STL [R1+0x1534], R16 ;  /* 0x0015341001007387 */ /* 0x0005e20000100800 */
[----:B------:R-:W-:Y:S01]  /*0740*/  IABS R13, R15 ;  /* 0x0000000f000d7213 */ /* 0x000fe20000000000 */
[----:B------:R-:W-:Y:S01]  /*0750*/  IMAD.HI.U32 R5, R4, R8, RZ ;  /* 0x0000000804057227 */ /* 0x000fe200078e00ff */
[----:B------:R-:W-:Y:S01]  /*0760*/  IABS R25, R2 ;  /* 0x0000000200197213 */ /* 0x000fe20000000000 */
[----:B------:R3:W-:Y:S01]  /*0770*/  STL [R1+0x1530], R15 ;  /* 0x0015300f01007387 */ /* 0x0007e20000100800 */
[----:B------:R-:W-:Y:S01]  /*0780*/  ISETP.GE.AND P4, PT, R14, RZ, PT ;  /* 0x000000ff0e00720c */ /* 0x000fe20003f86270 */
[----:B------:R-:W-:Y:S01]  /*0790*/  IMAD.HI.U32 R6, R4, R10, RZ ;  /* 0x0000000a04067227 */ /* 0x000fe200078e00ff */
[----:B------:R-:W-:-:S02]  /*07a0*/  LOP3.LUT R14, R2, 0xe0, RZ, 0xfc, !PT ;  /* 0x000000e0020e7812 */ /* 0x000fc400078efcff */
[----:B------:R-:W-:Y:S01]  /*07b0*/  LOP3.LUT R20, R2, 0xfa, RZ, 0xfc, !PT ;  /* 0x000000fa02147812 */ /* 0x000fe200078efcff */
[----:B------:R-:W-:Y:S01]  /*07c0*/  IMAD.MOV R7, RZ, RZ, -R7 ;  /* 0x000000ffff077224 */ /* 0x000fe200078e0a07 */
[----:B------:R-:W-:Y:S01]  /*07d0*/  IADD3 R11, -R6, RZ, RZ ;  /* 0x000000ff060b7210 */ /* 0x000fe20007ffe1ff */
[----:B------:R-:W-:Y:S01]  /*07e0*/  IMAD.MOV R5, RZ, RZ, -R5 ;  /* 0x000000ffff057224 */ /* 0x000fe200078e0a05 */
[----:B------:R-:W-:Y:S01]  /*07f0*/  IABS R89, R20 ;  /* 0x0000001400597213 */ /* 0x000fe20000000000 */
[----:B------:R-:W-:Y:S02]  /*0800*/  IMAD R29, R0, R7, R29 ;  /* 0x00000007001d7224 */ /* 0x000fe400078e021d */
[----:B------:R-:W-:-:S03]  /*0810*/  IMAD.HI.U32 R6, R4, R12, RZ ;  /* 0x0000000c04067227 */ /* 0x000fc600078e00ff */
[----:B------:R-:W-:Y:S01]  /*0820*/  ISETP.GT.U32.AND P3, PT, R0, R29, PT ;  /* 0x0000001d0000720c */ /* 0x000fe20003f64070 */
[----:B------:R-:W-:-:S04]  /*0830*/  IMAD.HI.U32 R7, R4, R13, RZ ;  /* 0x0000000d04077227 */ /* 0x000fc800078e00ff */
[C---:B------:R-:W-:Y:S02]  /*0840*/  IMAD R4, R9.reuse, R5, R8 ;  /* 0x0000000509047224 */ /* 0x040fe400078e0208 */
[----:B------:R-:W-:Y:S02]  /*0850*/  IMAD.MOV R8, RZ, RZ, -R7 ;  /* 0x000000ffff087224 */ /* 0x000fe400078e0a07 */
[C---:B------:R-:W-:Y:S01]  /*0860*/  IMAD R5, R9.reuse, R11, R10 ;  /* 0x0000000b09057224 */ /* 0x040fe200078e020a */
[C---:B------:R-:W-:Y:S01]  /*0870*/  ISETP.GT.U32.AND P1, PT, R9.reuse, R4, PT ;  /* 0x000000040900720c */ /* 0x040fe20003f24070 */
[----:B------:R-:W-:Y:S01]  /*0880*/  IMAD R7, R9, R8, R13 ;  /* 0x0000000809077224 */ /* 0x000fe200078e020d */
[C---:B------:R-:W-:Y:S01]  /*0890*/  LOP3.LUT R10, R2.reuse, 0x2, RZ, 0xfc, !PT ;  /* 0x00000002020a7812 */ /* 0x040fe200078efcff */
[----:B------:R-:W-:Y:S01]  /*08a0*/  IMAD.HI.U32 R8, R3, R25, RZ ;  /* 0x0000001903087227 */ /* 0x000fe200078e00ff */
[C---:B------:R-:W-:Y:S02]  /*08b0*/  ISETP.GT.U32.AND P0, PT, R9.reuse, R5, PT ;  /* 0x000000050900720c */ /* 0x040fe40003f04070 */
[----:B------:R-:W-:Y:S01]  /*08c0*/  ISETP.GT.U32.AND P5, PT, R9, R7, PT ;  /* 0x000000070900720c */ /* 0x000fe20003fa4070 */
[----:B------:R-:W-:Y:S01]  /*08d0*/  @!P3 IMAD.IADD R29, R29, 0x1, -R0 ;  /* 0x000000011d1db824 */ /* 0x000fe200078e0a00 */
[----:B------:R-:W-:Y:S01]  /*08e0*/  IABS R31, R10 ;  /* 0x0000000a001f7213 */ /* 0x000fe20000000000 */
[----:B------:R-:W-:Y:S01]  /*08f0*/  IMAD.MOV R6, RZ, RZ, -R6 ;  /* 0x000000ffff067224 */ /* 0x000fe200078e0a06 */
[----:B------:R-:W-:Y:S01]  /*0900*/  LOP3.LUT R11, R2, 0x6, RZ, 0xfc, !PT ;  /* 0x00000006020b7812 */ /* 0x000fe200078efcff */
[----:B------:R-:W-:Y:S01]  /*0910*/  IMAD.MOV R8, RZ, RZ, -R8 ;  /* 0x000000ffff087224 */ /* 0x000fe200078e0a08 */
[----:B------:R-:W-:Y:S01]  /*0920*/  ISETP.GT.U32.AND P3, PT, R0, R29, PT ;  /* 0x0000001d0000720c */ /* 0x000fe20003f64070 */
[----:B------:R-:W-:Y:S01]  /*0930*/  IMAD R6, R9, R6, R12 ;  /* 0x0000000609067224 */ /* 0x000fe200078e020c */
[----:B------:R-:W-:Y:S01]  /*0940*/  @!P1 IADD3 R4, R4, -R9, RZ ;  /* 0x8000000904049210 */ /* 0x000fe20007ffe0ff */
[----:B------:R-:W-:Y:S01]  /*0950*/  IMAD R25, R0, R8, R25 ;  /* 0x0000000800197224 */ /* 0x000fe200078e0219 */
[----:B------:R-:W-:Y:S01]  /*0960*/  ISETP.GE.AND P1, PT, R10, RZ, PT ;  /* 0x000000ff0a00720c */ /* 0x000fe20003f26270 */
[----:B------:R-:W-:Y:S01]  /*0970*/  IMAD.HI.U32 R8, R3, R31, RZ ;  /* 0x0000001f03087227 */ /* 0x000fe200078e00ff */
[----:B------:R-:W-:-:S02]  /*0980*/  ISETP.GT.U32.AND P6, PT, R9, R4, PT ;  /* 0x000000040900720c */ /* 0x000fc40003fc4070 */
[----:B------:R-:W-:Y:S01]  /*0990*/  ISETP.GT.U32.AND P2, PT, R9, R6, PT ;  /* 0x000000060900720c */ /* 0x000fe20003f44070 */
[--C-:B------:R-:W-:Y:S01]  /*09a0*/  @!P5 IMAD.IADD R7, R7, 0x1, -R9.reuse ;  /* 0x000000010707d824 */ /* 0x100fe200078e0a09 */
[----:B------:R-:W-:Y:S01]  /*09b0*/  IADD3 R8, -R8, RZ, RZ ;  /* 0x000000ff08087210 */ /* 0x000fe20007ffe1ff */
[----:B------:R-:W-:Y:S01]  /*09c0*/  @!P0 IMAD.IADD R5, R5, 0x1, -R9 ;  /* 0x0000000105058824 */ /* 0x000fe200078e0a09 */
[----:B------:R-:W-:Y:S01]  /*09d0*/  LOP3.LUT R10, R2, 0x4, RZ, 0xfc, !PT ;  /* 0x00000004020a7812 */ /* 0x000fe200078efcff */
[----:B------:R-:W-:Y:S01]  /*09e0*/  @!P3 IMAD.IADD R29, R29, 0x1, -R0 ;  /* 0x000000011d1db824 */ /* 0x000fe200078e0a00 */
[C---:B------:R-:W-:Y:S01]  /*09f0*/  ISETP.GT.U32.AND P5, PT, R9.reuse, R7, PT ;  /* 0x000000070900720c */ /* 0x040fe20003fa4070 */
[C---:B------:R-:W-:Y:S01]  /*0a00*/  IMAD R31, R0.reuse, R8, R31 ;  /* 0x00000008001f7224 */ /* 0x040fe200078e021f */
[----:B------:R-:W-:Y:S01]  /*0a10*/  ISETP.GT.U32.AND P3, PT, R0, R25, PT ;  /* 0x000000190000720c */ /* 0x000fe20003f64070 */
[----:B------:R-:W-:Y:S01]  /*0a20*/  @!P4 IMAD.MOV R29, RZ, RZ, -R29 ;  /* 0x000000ffff1dc224 */ /* 0x000fe200078e0a1d */
[----:B------:R-:W-:Y:S01]  /*0a30*/  ISETP.GT.U32.AND P0, PT, R9, R5, PT ;  /* 0x000000050900720c */ /* 0x000fe20003f04070 */
[--C-:B------:R-:W-:Y:S01]  /*0a40*/  @!P6 IMAD.IADD R4, R4, 0x1, -R9.reuse ;  /* 0x000000010404e824 */ /* 0x100fe200078e0a09 */
[----:B------:R-:W-:Y:S01]  /*0a50*/  ISETP.GE.AND P6, PT, R18, RZ, PT ;  /* 0x000000ff1200720c */ /* 0x000fe20003fc6270 */
[----:B------:R-:W-:Y:S01]  /*0a60*/  @!P2 IMAD.IADD R6, R6, 0x1, -R9 ;  /* 0x000000010606a824 */ /* 0x000fe200078e0a09 */
[----:B------:R-:W-:-:S02]  /*0a70*/  IABS R27, R10 ;  /* 0x0000000a001b7213 */ /* 0x000fc40000000000 */
[----:B------:R-:W-:Y:S02]  /*0a80*/  IABS R33, R11 ;  /* 0x0000000b00217213 */ /* 0x000fe40000000000 */
[----:B------:R-:W-:Y:S01]  /*0a90*/  ISETP.GT.U32.AND P2, PT, R9, R6, PT ;  /* 0x000000060900720c */ /* 0x000fe20003f44070 */
[--C-:B------:R-:W-:Y:S01]  /*0aa0*/  @!P5 IMAD.IADD R7, R7, 0x1, -R9.reuse ;  /* 0x000000010707d824 */ /* 0x100fe200078e0a09 */
[----:B------:R-:W-:Y:S01]  /*0ab0*/  ISETP.GE.AND P5, PT, R15, RZ, PT ;  /* 0x000000ff0f00720c */ /* 0x000fe20003fa6270 */
[----:B------:R-:W-:Y:S01]  /*0ac0*/  @!P3 IMAD.IADD R25, R25, 0x1, -R0 ;  /* 0x000000011919b824 */ /* 0x000fe200078e0a00 */
[----:B------:R-:W-:Y:S01]  /*0ad0*/  ISETP.NE.AND P3, PT, RZ, c[0x0][0x178], PT ;  /* 0x00005e00ff007a0c */ /* 0x000fe20003f65270 */
[----:B------:R-:W-:Y:S01]  /*0ae0*/  IMAD.HI.U32 R8, R3, R27, RZ ;  /* 0x0000001b03087227 */ /* 0x000fe200078e00ff */
[C---:B------:R-:W-:Y:S02]  /*0af0*/  LOP3.LUT R12, R2.reuse, 0x38, RZ, 0xfc, !PT ;  /* 0x00000038020c7812 */ /* 0x040fe400078efcff */
[----:B-1----:R-:W-:Y:S01]  /*0b00*/  LOP3.LUT R18, R2, 0xf8, RZ, 0xfc, !PT ;  /* 0x000000f802127812 */ /* 0x002fe200078efcff */
[----:B------:R-:W-:Y:S01]  /*0b10*/  @!P6 IMAD.MOV R4, RZ, RZ, -R4 ;  /* 0x000000ffff04e224 */ /* 0x000fe200078e0a04 */
[----:B------:R-:W-:Y:S01]  /*0b20*/  ISETP.GT.U32.AND P6, PT, R0, R31, PT ;  /* 0x0000001f0000720c */ /* 0x000fe20003fc4070 */
[----:B------:R-:W-:Y:S01]  /*0b30*/  @!P0 IMAD.IADD R5, R5, 0x1, -R9 ;  /* 0x0000000105058824 */ /* 0x000fe200078e0a09 */
[----:B------:R-:W-:Y:S01]  /*0b40*/  ISETP.GE.AND P0, PT, R16, RZ, PT ;  /* 0x000000ff1000720c */ /* 0x000fe20003f06270 */
[----:B------:R-:W-:Y:S01]  /*0b50*/  IMAD.MOV R8, RZ, RZ, -R8 ;  /* 0x000000ffff087224 */ /* 0x000fe200078e0a08 */
[----:B------:R-:W-:Y:S01]  /*0b60*/  @!P2 IADD3 R6, R6, -R9, RZ ;  /* 0x800000090606a210 */ /* 0x000fe20007ffe0ff */
[----:B------:R-:W-:Y:S01]  /*0b70*/  @!P5 IMAD.MOV R7, RZ, RZ, -R7 ;  /* 0x000000ffff07d224 */ /* 0x000fe200078e0a07 */
[----:B------:R-:W-:Y:S01]  /*0b80*/  ISETP.GT.U32.AND P5, PT, R0, R25, PT ;  /* 0x000000190000720c */ /* 0x000fe20003fa4070 */
[----:B------:R-:W-:Y:S01]  /*0b90*/  IMAD.HI.U32 R9, R3, R33, RZ ;  /* 0x0000002103097227 */ /* 0x000fe200078e00ff */
[----:B------:R-:W-:-:S02]  /*0ba0*/  MOV R30, R5 ;  /* 0x00000005001e7202 */ /* 0x000fc40000000f00 */
[----:B------:R-:W-:Y:S01]  /*0bb0*/  LOP3.LUT R5, RZ, c[0x0][0x178], RZ, 0x33, !PT ;  /* 0x00005e00ff057a12 */ /* 0x000fe200078e33ff */
[----:B------:R-:W-:Y:S01]  /*0bc0*/  IMAD.MOV R9, RZ, RZ, -R9 ;  /* 0x000000ffff097224 */ /* 0x000fe200078e0a09 */
[----:B------:R-:W-:Y:S01]  /*0bd0*/  ISETP.GE.AND P2, PT, R17, RZ, PT ;  /* 0x000000ff1100720c */ /* 0x000fe20003f46270 */
[----:B------:R-:W-:Y:S01]  /*0be0*/  @!P6 IMAD.IADD R31, R31, 0x1, -R0 ;  /* 0x000000011f1fe824 */ /* 0x000fe200078e0a00 */
[----:B------:R-:W-:Y:S01]  /*0bf0*/  SEL R36, R5, R4, !P3 ;  /* 0x0000000405247207 */ /* 0x000fe20005800000 */
[----:B------:R-:W-:Y:S01]  /*0c00*/  IMAD R27, R0, R8, R27 ;  /* 0x00000008001b7224 */ /* 0x000fe200078e021b */
[----:B------:R-:W-:Y:S01]  /*0c10*/  LOP3.LUT R8, R2, 0x8, RZ, 0xfc, !PT ;  /* 0x0000000802087812 */ /* 0x000fe200078efcff */
[C---:B------:R-:W-:Y:S01]  /*0c20*/  IMAD R33, R0.reuse, R9, R33 ;  /* 0x0000000900217224 */ /* 0x040fe200078e0221 */
[----:B------:R-:W-:Y:S01]  /*0c30*/  ISETP.GT.U32.AND P6, PT, R0, R31, PT ;  /* 0x0000001f0000720c */ /* 0x000fe20003fc4070 */
[----:B------:R-:W-:Y:S01]  /*0c40*/  IMAD R36, R36, c[0x0][0x184], RZ ;  /* 0x0000610024247a24 */ /* 0x000fe200078e02ff */
[----:B------:R-:W-:-:S02]  /*0c50*/  @!P5 IADD3 R25, R25, -R0, RZ ;  /* 0x800000001919d210 */ /* 0x000fc40007ffe0ff */
[----:B------:R-:W-:Y:S02]  /*0c60*/  ISETP.GT.U32.AND P5, PT, R0, R27, PT ;  /* 0x0000001b0000720c */ /* 0x000fe40003fa4070 */
[----:B------:R-:W-:Y:S01]  /*0c70*/  @!P0 IADD3 R6, -R6, RZ, RZ ;  /* 0x000000ff06068210 */ /* 0x000fe20007ffe1ff */
[----:B------:R-:W-:Y:S01]  /*0c80*/  @!P2 IMAD.MOV R30, RZ, RZ, -R30 ;  /* 0x000000ffff1ea224 */ /* 0x000fe200078e0a1e */
[----:B------:R-:W-:Y:S02]  /*0c90*/  IABS R41, R8 ;  /* 0x0000000800297213 */ /* 0x000fe40000000000 */
[----:B------:R-:W-:Y:S02]  /*0ca0*/  SEL R34, R5, R6, !P3 ;  /* 0x0000000605227207 */ /* 0x000fe40005800000 */
[----:B------:R-:W-:Y:S01]  /*0cb0*/  LOP3.LUT R6, R2, 0xa, RZ, 0xfc, !PT ;  /* 0x0000000a02067812 */ /* 0x000fe200078efcff */
[----:B------:R-:W-:Y:S01]  /*0cc0*/  @!P6 IMAD.IADD R31, R31, 0x1, -R0 ;  /* 0x000000011f1fe824 */ /* 0x000fe200078e0a00 */
[----:B------:R-:W-:Y:S01]  /*0cd0*/  ISETP.GT.U32.AND P6, PT, R0, R33, PT ;  /* 0x000000210000720c */ /* 0x000fe20003fc4070 */
[----:B------:R-:W-:Y:S01]  /*0ce0*/  IMAD.HI.U32 R4, R3, R41, RZ ;  /* 0x0000002903047227 */ /* 0x000fe200078e00ff */
[----:B------:R-:W-:-:S02]  /*0cf0*/  IABS R37, R6 ;  /* 0x0000000600257213 */ /* 0x000fc40000000000 */
[C---:B------:R-:W-:Y:S01]  /*0d00*/  LOP3.LUT R9, R2.reuse, 0xe, RZ, 0xfc, !PT ;  /* 0x0000000e02097812 */ /* 0x040fe200078efcff */
[----:B------:R-:W-:Y:S01]  /*0d10*/  IMAD.MOV R4, RZ, RZ, -R4 ;  /* 0x000000ffff047224 */ /* 0x000fe200078e0a04 */
[----:B------:R-:W-:Y:S01]  /*0d20*/  SEL R32, R5, R7, !P3 ;  /* 0x0000000705207207 */ /* 0x000fe20005800000 */
[--C-:B------:R-:W-:Y:S01]  /*0d30*/  @!P5 IMAD.IADD R27, R27, 0x1, -R0.reuse ;  /* 0x000000011b1bd824 */ /* 0x100fe200078e0a00 */
[----:B------:R-:W-:Y:S01]  /*0d40*/  LOP3.LUT R7, R2, 0xc, RZ, 0xfc, !PT ;  /* 0x0000000c02077812 */ /* 0x000fe200078efcff */
[----:B------:R-:W-:Y:S01]  /*0d50*/  IMAD R41, R0, R4, R41 ;  /* 0x0000000400297224 */ /* 0x000fe200078e0229 */
[----:B------:R-:W-:Y:S01]  /*0d60*/  IABS R35, R9 ;  /* 0x0000000900237213 */ /* 0x000fe20000000000 */
[----:B------:R-:W-:Y:S01]  /*0d70*/  IMAD.HI.U32 R4, R3, R37, RZ ;  /* 0x0000002503047227 */ /* 0x000fe200078e00ff */
[----:B------:R-:W-:Y:S02]  /*0d80*/  IABS R39, R7 ;  /* 0x0000000700277213 */ /* 0x000fe40000000000 */
[----:B------:R-:W-:Y:S01]  /*0d90*/  ISETP.GE.AND P2, PT, R10, RZ, PT ;  /* 0x000000ff0a00720c */ /* 0x000fe20003f46270 */
[----:B------:R-:W-:Y:S01]  /*0da0*/  @!P6 IMAD.IADD R33, R33, 0x1, -R0 ;  /* 0x000000012121e824 */ /* 0x000fe200078e0a00 */
[----:B------:R-:W-:Y:S01]  /*0db0*/  ISETP.GT.U32.AND P6, PT, R0, R27, PT ;  /* 0x0000001b0000720c */ /* 0x000fe20003fc4070 */
[----:B------:R-:W-:Y:S01]  /*0dc0*/  @!P1 IMAD.MOV R31, RZ, RZ, -R31 ;  /* 0x000000ffff1f9224 */ /* 0x000fe200078e0a1f */
[----:B------:R-:W-:Y:S01]  /*0dd0*/  IADD3 R4, -R4, RZ, RZ ;  /* 0x000000ff04047210 */ /* 0x000fe20007ffe1ff */
[----:B------:R-:W-:Y:S01]  /*0de0*/  IMAD R34, R34, c[0x0][0x184], RZ ;  /* 0x0000610022227a24 */ /* 0x000fe200078e02ff */
[----:B------:R-:W-:Y:S01]  /*0df0*/  SEL R30, R5, R30, !P3 ;  /* 0x0000001e051e7207 */ /* 0x000fe20005800000 */
[----:B------:R-:W-:Y:S01]  /*0e00*/  IMAD.HI.U32 R5, R3, R39, RZ ;  /* 0x0000002703057227 */ /* 0x000fe200078e00ff */
[----:B------:R-:W-:-:S02]  /*0e10*/  ISETP.GT.U32.AND P4, PT, R0, R33, PT ;  /* 0x000000210000720c */ /* 0x000fc40003f84070 */
[----:B------:R-:W-:Y:S01]  /*0e20*/  LOP3.LUT R10, R2, 0x10, RZ, 0xfc, !PT ;  /* 0x00000010020a7812 */ /* 0x000fe200078efcff */
[C---:B------:R-:W-:Y:S01]  /*0e30*/  IMAD R37, R0.reuse, R4, R37 ;  /* 0x0000000400257224 */ /* 0x040fe200078e0225 */
[----:B------:R-:W-:Y:S01]  /*0e40*/  ISETP.GT.U32.AND P5, PT, R0, R41, PT ;  /* 0x000000290000720c */ /* 0x000fe20003fa4070 */
[----:B------:R-:W-:Y:S01]  /*0e50*/  IMAD.HI.U32 R4, R3, R35, RZ ;  /* 0x0000002303047227 */ /* 0x000fe200078e00ff */
[----:B------:R-:W-:Y:S02]  /*0e60*/  IABS R43, R10 ;  /* 0x0000000a002b7213 */ /* 0x000fe40000000000 */
[----:B------:R-:W-:Y:S01]  /*0e70*/  ISETP.GE.AND P3, PT, R2, RZ, PT ;  /* 0x000000ff0200720c */ /* 0x000fe20003f66270 */
[--C-:B------:R-:W-:Y:S01]  /*0e80*/  @!P6 IMAD.IADD R27, R27, 0x1, -R0.reuse ;  /* 0x000000011b1be824 */ /* 0x100fe200078e0a00 */
[----:B------:R-:W-:Y:S01]  /*0e90*/  ISETP.GT.U32.AND P6, PT, R0, R37, PT ;  /* 0x000000250000720c */ /* 0x000fe20003fc4070 */
[----:B------:R-:W-:Y:S01]  /*0ea0*/  IMAD.MOV R5, RZ, RZ, -R5 ;  /* 0x000000ffff057224 */ /* 0x000fe200078e0a05 */
[----:B------:R-:W-:Y:S01]  /*0eb0*/  IADD3 R4, -R4, RZ, RZ ;  /* 0x000000ff04047210 */ /* 0x000fe20007ffe1ff */
[----:B------:R-:W-:Y:S01]  /*0ec0*/  @!P2 IMAD.MOV R27, RZ, RZ, -R27 ;  /* 0x000000ffff1ba224 */ /* 0x000fe200078e0a1b */
[----:B------:R-:W-:Y:S01]  /*0ed0*/  ISETP.GE.AND P0, PT, R11, RZ, PT ;  /* 0x000000ff0b00720c */ /* 0x000fe20003f06270 */
[----:B------:R-:W-:Y:S01]  /*0ee0*/  IMAD R39, R0, R5, R39 ;  /* 0x0000000500277224 */ /* 0x000fe200078e0227 */
[----:B------:R-:W-:Y:S01]  /*0ef0*/  LOP3.LUT R11, R2, 0x18, RZ, 0xfc, !PT ;  /* 0x00000018020b7812 */ /* 0x000fe200078efcff */
[C---:B------:R-:W-:Y:S01]  /*0f00*/  IMAD R35, R0.reuse, R4, R35 ;  /* 0x0000000400237224 */ /* 0x040fe200078e0223 */
[----:B------:R-:W-:Y:S01]  /*0f10*/  @!P5 IADD3 R41, R41, -R0, RZ ;  /* 0x800000002929d210 */ /* 0x000fe20007ffe0ff */
[----:B------:R-:W-:Y:S01]  /*0f20*/  @!P4 IMAD.IADD R33, R33, 0x1, -R0 ;  /* 0x000000012121c824 */ /* 0x000fe200078e0a00 */
[----:B------:R-:W-:Y:S01]  /*0f30*/  ISETP.GT.U32.AND P2, PT, R0, R39, PT ;  /* 0x000000270000720c */ /* 0x000fe20003f44070 */
[----:B------:R-:W-:Y:S01]  /*0f40*/  IMAD.HI.U32 R5, R3, R43, RZ ;  /* 0x0000002b03057227 */ /* 0x000fe200078e00ff */
[----:B------:R-:W-:-:S02]  /*0f50*/  ISETP.GE.AND P4, PT, R7, RZ, PT ;  /* 0x000000ff0700720c */ /* 0x000fc40003f86270 */
[----:B------:R-:W-:Y:S01]  /*0f60*/  LOP3.LUT R7, R2, 0x12, RZ, 0xfc, !PT ;  /* 0x0000001202077812 */ /* 0x000fe200078efcff */
[--C-:B------:R-:W-:Y:S01]  /*0f70*/  @!P6 IMAD.IADD R37, R37, 0x1, -R0.reuse ;  /* 0x000000012525e824 */ /* 0x100fe200078e0a00 */
[C---:B------:R-:W-:Y:S01]  /*0f80*/  ISETP.GT.U32.AND P6, PT, R0.reuse, R35, PT ;  /* 0x000000230000720c */ /* 0x040fe20003fc4070 */
[----:B------:R-:W-:Y:S01]  /*0f90*/  IMAD.MOV R5, RZ, RZ, -R5 ;  /* 0x000000ffff057224 */ /* 0x000fe200078e0a05 */
[----:B------:R-:W-:Y:S01]  /*0fa0*/  IABS R45, R7 ;  /* 0x00000007002d7213 */ /* 0x000fe20000000000 */
[----:B------:R-:W-:Y:S01]  /*0fb0*/  @!P3 IMAD.MOV R25, RZ, RZ, -R25 ;  /* 0x000000ffff19b224 */ /* 0x000fe200078e0a19 */
[C---:B------:R-:W-:Y:S01]  /*0fc0*/  ISETP.GT.U32.AND P5, PT, R0.reuse, R41, PT ;  /* 0x000000290000720c */ /* 0x040fe20003fa4070 */
[----:B------:R-:W-:Y:S01]  /*0fd0*/  IMAD R43, R0, R5, R43 ;  /* 0x00000005002b7224 */ /* 0x000fe200078e022b */
[----:B------:R-:W-:Y:S01]  /*0fe0*/  ISETP.GE.AND P3, PT, R8, RZ, PT ;  /* 0x000000ff0800720c */ /* 0x000fe20003f66270 */
[----:B------:R-:W-:Y:S01]  /*0ff0*/  @!P2 IMAD.IADD R39, R39, 0x1, -R0 ;  /* 0x000000012727a824 */ /* 0x000fe200078e0a00 */
[----:B------:R-:W-:Y:S01]  /*1000*/  ISETP.GT.U32.AND P2, PT, R0, R37, PT ;  /* 0x000000250000720c */ /* 0x000fe20003f44070 */
[----:B------:R-:W-:Y:S01]  /*1010*/  IMAD.HI.U32 R4, R3, R45, RZ ;  /* 0x0000002d03047227 */ /* 0x000fe200078e00ff */
[----:B------:R-:W-:-:S02]  /*1020*/  LOP3.LUT R8, R2, 0x14, RZ, 0xfc, !PT ;  /* 0x0000001402087812 */ /* 0x000fc400078efcff */
[----:B------:R-:W-:Y:S01]  /*1030*/  IABS R51, R11 ;  /* 0x0000000b00337213 */ /* 0x000fe20000000000 */
[----:B------:R-:W-:Y:S01]  /*1040*/  IMAD.MOV R4, RZ, RZ, -R4 ;  /* 0x000000ffff047224 */ /* 0x000fe200078e0a04 */
[----:B------:R-:W-:Y:S01]  /*1050*/  @!P6 IADD3 R35, R35, -R0, RZ ;  /* 0x800000002323e210 */ /* 0x000fe20007ffe0ff */
[----:B------:R-:W-:Y:S01]  /*1060*/  @!P0 IMAD.MOV R33, RZ, RZ, -R33 ;  /* 0x000000ffff218224 */ /* 0x000fe200078e0a21 */
[----:B------:R-:W-:Y:S01]  /*1070*/  IABS R47, R8 ;  /* 0x00000008002f7213 */ /* 0x000fe20000000000 */
[C---:B------:R-:W-:Y:S01]  /*1080*/  IMAD R45, R0.reuse, R4, R45 ;  /* 0x00000004002d7224 */ /* 0x040fe200078e022d */
[----:B------:R-:W-:Y:S01]  /*1090*/  ISETP.GT.U32.AND P6, PT, R0, R35, PT ;  /* 0x000000230000720c */ /* 0x000fe20003fc4070 */
[----:B------:R-:W-:Y:S01]  /*10a0*/  IMAD R30, R30, c[0x0][0x184], RZ ;  /* 0x000061001e1e7a24 */ /* 0x000fe200078e02ff */
[----:B------:R-:W-:Y:S01]  /*10b0*/  @!P5 IADD3 R41, R41, -R0, RZ ;  /* 0x800000002929d210 */ /* 0x000fe20007ffe0ff */
[----:B------:R-:W-:Y:S01]  /*10c0*/  @!P2 IMAD.IADD R37, R37, 0x1, -R0 ;  /* 0x000000012525a824 */ /* 0x000fe200078e0a00 */
[----:B------:R-:W-:Y:S01]  /*10d0*/  ISETP.GT.U32.AND P2, PT, R0, R43, PT ;  /* 0x0000002b0000720c */ /* 0x000fe20003f44070 */
[----:B------:R-:W-:Y:S01]  /*10e0*/  IMAD.HI.U32 R4, R3, R47, RZ ;  /* 0x0000002f03047227 */ /* 0x000fe200078e00ff */
[----:B------:R-:W-:-:S02]  /*10f0*/  ISETP.GE.AND P5, PT, R9, RZ, PT ;  /* 0x000000ff0900720c */ /* 0x000fc40003fa6270 */
[----:B------:R-:W-:Y:S01]  /*1100*/  LOP3.LUT R9, R2, 0x16, RZ, 0xfc, !PT ;  /* 0x0000001602097812 */ /* 0x000fe200078efcff */
[----:B------:R-:W-:Y:S01]  /*1110*/  IMAD.MOV R4, RZ, RZ, -R4 ;  /* 0x000000ffff047224 */ /* 0x000fe200078e0a04 */
[----:B------:R-:W-:Y:S01]  /*1120*/  ISETP.GE.AND P1, PT, R6, RZ, PT ;  /* 0x000000ff0600720c */ /* 0x000fe20003f26270 */
[----:B------:R-:W-:Y:S01]  /*1130*/  IMAD.HI.U32 R6, R3, R51, RZ ;  /* 0x0000003303067227 */ /* 0x000fe200078e00ff */
[C---:B------:R-:W-:Y:S02]  /*1140*/  ISETP.GT.U32.AND P0, PT, R0.reuse, R39, PT ;  /* 0x000000270000720c */ /* 0x040fe40003f04070 */
[----:B------:R-:W-:Y:S01]  /*1150*/  @!P6 IADD3 R35, R35, -R0, RZ ;  /* 0x800000002323e210 */ /* 0x000fe20007ffe0ff */
[----:B------:R-:W-:Y:S01]  /*1160*/  IMAD.MOV R6, RZ, RZ, -R6 ;  /* 0x000000ffff067224 */ /* 0x000fe200078e0a06 */
[C---:B------:R-:W-:Y:S01]  /*1170*/  ISETP.GT.U32.AND P6, PT, R0.reuse, R45, PT ;  /* 0x0000002d0000720c */ /* 0x040fe20003fc4070 */
[C---:B------:R-:W-:Y:S01]  /*1180*/  IMAD R47, R0.reuse, R4, R47 ;  /* 0x00000004002f7224 */ /* 0x040fe200078e022f */
[----:B------:R-:W-:Y:S01]  /*1190*/  @!P2 IADD3 R43, R43, -R0, RZ ;  /* 0x800000002b2ba210 */ /* 0x000fe20007ffe0ff */
[----:B------:R-:W-:Y:S01]  /*11a0*/  IMAD R51, R0, R6, R51 ;  /* 0x0000000600337224 */ /* 0x000fe200078e0233 */
[----:B------:R-:W-:Y:S01]  /*11b0*/  IABS R49, R9 ;  /* 0x0000000900317213 */ /* 0x000fe20000000000 */
[----:B------:R-:W-:Y:S01]  /*11c0*/  @!P3 IMAD.MOV R41, RZ, RZ, -R41 ;  /* 0x000000ffff29b224 */ /* 0x000fe200078e0a29 */
[----:B------:R-:W-:Y:S01]  /*11d0*/  ISETP.GE.AND P2, PT, R7, RZ, PT ;  /* 0x000000ff0700720c */ /* 0x000fe20003f46270 */
[----:B------:R-:W-:Y:S01]  /*11e0*/  @!P1 IMAD.MOV R37, RZ, RZ, -R37 ;  /* 0x000000ffff259224 */ /* 0x000fe200078e0a25 */
[----:B------:R-:W-:Y:S01]  /*11f0*/  LOP3.LUT R7, R2, 0x1a, RZ, 0xfc, !PT ;  /* 0x0000001a02077812 */ /* 0x000fe200078efcff */
[----:B------:R-:W-:Y:S01]  /*1200*/  IMAD.HI.U32 R5, R3, R49, RZ ;  /* 0x0000003103057227 */ /* 0x000fe200078e00ff */
[----:B------:R-:W-:-:S02]  /*1210*/  ISETP.GT.U32.AND P3, PT, R0, R47, PT ;  /* 0x0000002f0000720c */ /* 0x000fc40003f64070 */
[----:B------:R-:W-:Y:S01]  /*1220*/  IABS R53, R7 ;  /* 0x0000000700357213 */ /* 0x000fe20000000000 */
[--C-:B------:R-:W-:Y:S01]  /*1230*/  @!P6 IMAD.IADD R45, R45, 0x1, -R0.reuse ;  /* 0x000000012d2de824 */ /* 0x100fe200078e0a00 */
[----:B------:R-:W-:Y:S01]  /*1240*/  ISETP.GT.U32.AND P6, PT, R0, R43, PT ;  /* 0x0000002b0000720c */ /* 0x000fe20003fc4070 */
[----:B------:R-:W-:Y:S01]  /*1250*/  IMAD.MOV R5, RZ, RZ, -R5 ;  /* 0x000000ffff057224 */ /* 0x000fe200078e0a05 */
[----:B------:R-:W-:Y:S01]  /*1260*/  LOP3.LUT R6, R2, 0x1c, RZ, 0xfc, !PT ;  /* 0x0000001c02067812 */ /* 0x000fe200078efcff */
[----:B------:R-:W-:Y:S01]  /*1270*/  @!P0 IMAD.IADD R39, R39, 0x1, -R0 ;  /* 0x0000000127278824 */ /* 0x000fe200078e0a00 */
[C---:B------:R-:W-:Y:S01]  /*1280*/  ISETP.GT.U32.AND P1, PT, R0.reuse, R45, PT ;  /* 0x0000002d0000720c */ /* 0x040fe20003f24070 */
[----:B------:R-:W-:Y:S01]  /*1290*/  IMAD R49, R0, R5, R49 ;  /* 0x0000000500317224 */ /* 0x000fe200078e0231 */
[----:B------:R-:W-:Y:S01]  /*12a0*/  ISETP.GE.AND P0, PT, R10, RZ, PT ;  /* 0x000000ff0a00720c */ /* 0x000fe20003f06270 */
[----:B------:R-:W-:Y:S01]  /*12b0*/  IMAD.HI.U32 R4, R3, R53, RZ ;  /* 0x0000003503047227 */ /* 0x000fe200078e00ff */
[----:B------:R-:W-:-:S02]  /*12c0*/  @!P4 IADD3 R39, -R39, RZ, RZ ;  /* 0x000000ff2727c210 */ /* 0x000fc40007ffe1ff */
[C---:B------:R-:W-:Y:S01]  /*12d0*/  ISETP.GT.U32.AND P4, PT, R0.reuse, R49, PT ;  /* 0x000000310000720c */ /* 0x040fe20003f84070 */
[----:B------:R-:W-:Y:S01]  /*12e0*/  IMAD.MOV R5, RZ, RZ, -R4 ;  /* 0x000000ffff057224 */ /* 0x000fe200078e0a04 */
[----:B------:R-:W-:Y:S01]  /*12f0*/  IABS R55, R6 ;  /* 0x0000000600377213 */ /* 0x000fe20000000000 */
[--C-:B------:R-:W-:Y:S01]  /*1300*/  @!P6 IMAD.IADD R43, R43, 0x1, -R0.reuse ;  /* 0x000000012b2be824 */ /* 0x100fe200078e0a00 */
[C---:B------:R-:W-:Y:S01]  /*1310*/  ISETP.GT.U32.AND P6, PT, R0.reuse, R51, PT ;  /* 0x000000330000720c */ /* 0x040fe20003fc4070 */
[--C-:B------:R-:W-:Y:S01]  /*1320*/  @!P3 IMAD.IADD R47, R47, 0x1, -R0.reuse ;  /* 0x000000012f2fb824 */ /* 0x100fe200078e0a00 */
[----:B------:R-:W-:Y:S01]  /*1330*/  ISETP.GE.AND P3, PT, R11, RZ, PT ;  /* 0x000000ff0b00720c */ /* 0x000fe20003f66270 */
[----:B------:R-:W-:Y:S01]  /*1340*/  IMAD R53, R0, R5, R53 ;  /* 0x0000000500357224 */ /* 0x000fe200078e0235 */
[-C--:B------:R-:W-:Y:S01]  /*1350*/  @!P1 IADD3 R45, R45, -R0.reuse, RZ ;  /* 0x800000002d2d9210 */ /* 0x080fe20007ffe0ff */
[----:B------:R-:W-:Y:S01]  /*1360*/  @!P0 IMAD.MOV R43, RZ, RZ, -R43 ;  /* 0x000000ffff2b8224 */ /* 0x000fe200078e0a2b */
[----:B------:R-:W-:Y:S01]  /*1370*/  ISETP.GE.AND P1, PT, R9, RZ, PT ;  /* 0x000000ff0900720c */ /* 0x000fe20003f26270 */
[----:B------:R-:W-:Y:S01]  /*1380*/  @!P5 IMAD.MOV R35, RZ, RZ, -R35 ;  /* 0x000000ffff23d224 */ /* 0x000fe200078e0a23 */
[----:B------:R-:W-:Y:S01]  /*1390*/  ISETP.GE.AND P5, PT, R8, RZ, PT ;  /* 0x000000ff0800720c */ /* 0x000fe20003fa6270 */
[----:B------:R-:W-:Y:S01]  /*13a0*/  @!P4 IMAD.IADD R49, R49, 0x1, -R0 ;  /* 0x000000013131c824 */ /* 0x000fe200078e0a00 */
[C---:B------:R-:W-:Y:S01]  /*13b0*/  ISETP.GT.U32.AND P4, PT, R0.reuse, R47, PT ;  /* 0x0000002f0000720c */ /* 0x040fe20003f84070 */
[----:B------:R-:W-:Y:S01]  /*13c0*/  @!P2 IMAD.MOV R45, RZ, RZ, -R45 ;  /* 0x000000ffff2da224 */ /* 0x000fe200078e0a2d */
[----:B------:R-:W-:Y:S01]  /*13d0*/  ISETP.GT.U32.AND P2, PT, R0, R53, PT ;  /* 0x000000350000720c */ /* 0x000fe20003f44070 */
[----:B------:R-:W-:Y:S01]  /*13e0*/  IMAD.HI.U32 R4, R3, R55, RZ ;  /* 0x0000003703047227 */ /* 0x000fe200078e00ff */
[----:B------:R-:W-:-:S02]  /*13f0*/  @!P6 IADD3 R51, R51, -R0, RZ ;  /* 0x800000003333e210 */ /* 0x000fc40007ffe0ff */
[C---:B------:R-:W-:Y:S01]  /*1400*/  ISETP.GT.U32.AND P6, PT, R0.reuse, R49, PT ;  /* 0x000000310000720c */ /* 0x040fe20003fc4070 */
[----:B------:R-:W-:Y:S01]  /*1410*/  IMAD.MOV R4, RZ, RZ, -R4 ;  /* 0x000000ffff047224 */ /* 0x000fe200078e0a04 */
[----:B------:R-:W-:Y:S01]  /*1420*/  ISETP.GT.U32.AND P0, PT, R0, R51, PT ;  /* 0x000000330000720c */ /* 0x000fe20003f04070 */
[----:B------:R-:W-:Y:S01]  /*1430*/  IMAD R32, R32, c[0x0][0x184], RZ ;  /* 0x0000610020207a24 */ /* 0x000fe200078e02ff */
[----:B------:R-:W-:Y:S01]  /*1440*/  LOP3.LUT R8, R2, 0x1e, RZ, 0xfc, !PT ;  /* 0x0000001e02087812 */ /* 0x000fe200078efcff */
[----:B------:R-:W-:Y:S01]  /*1450*/  IMAD R55, R0, R4, R55 ;  /* 0x0000000400377224 */ /* 0x000fe200078e0237 */
[----:B------:R-:W-:Y:S01]  /*1460*/  LOP3.LUT R9, R2, 0x20, RZ, 0xfc, !PT ;  /* 0x0000002002097812 */ /* 0x000fe200078efcff */
[--C-:B------:R-:W-:Y:S01]  /*1470*/  @!P4 IMAD.IADD R47, R47, 0x1, -R0.reuse ;  /* 0x000000012f2fc824 */ /* 0x100fe200078e0a00 */
[----:B------:R-:W-:Y:S01]  /*1480*/  IABS R57, R8 ;  /* 0x0000000800397213 */ /* 0x000fe20000000000 */
[----:B------:R-:W-:Y:S01]  /*1490*/  @!P2 IMAD.IADD R53, R53, 0x1, -R0 ;  /* 0x000000013535a824 */ /* 0x000fe200078e0a00 */
[----:B------:R-:W-:Y:S01]  /*14a0*/  ISETP.GE.AND P4, PT, R7, RZ, PT ;  /* 0x000000ff0700720c */ /* 0x000fe20003f86270 */
[----:B------:R-:W-:Y:S01]  /*14b0*/  @!P5 IMAD.MOV R47, RZ, RZ, -R47 ;  /* 0x000000ffff2fd224 */ /* 0x000fe200078e0a2f */
[----:B------:R-:W-:Y:S01]  /*14c0*/  IABS R59, R9 ;  /* 0x00000009003b7213 */ /* 0x000fe20000000000 */
[----:B------:R-:W-:Y:S01]  /*14d0*/  IMAD.HI.U32 R4, R3, R57, RZ ;  /* 0x0000003903047227 */ /* 0x000fe200078e00ff */
[----:B------:R-:W-:-:S02]  /*14e0*/  @!P6 IADD3 R49, R49, -R0, RZ ;  /* 0x800000003131e210 */ /* 0x000fc40007ffe0ff */
[----:B------:R-:W-:Y:S01]  /*14f0*/  ISETP.GT.U32.AND P6, PT, R0, R55, PT ;  /* 0x000000370000720c */ /* 0x000fe20003fc4070 */
[----:B------:R-:W-:Y:S01]  /*1500*/  @!P0 IMAD.IADD R51, R51, 0x1, -R0 ;  /* 0x0000000133338824 */ /* 0x000fe200078e0a00 */
[----:B------:R-:W-:Y:S01]  /*1510*/  ISETP.GE.AND P0, PT, R6, RZ, PT ;  /* 0x000000ff0600720c */ /* 0x000fe20003f06270 */
[----:B------:R-:W-:Y:S01]  /*1520*/  IMAD.MOV R4, RZ, RZ, -R4 ;  /* 0x000000ffff047224 */ /* 0x000fe200078e0a04 */
[----:B------:R-:W-:Y:S01]  /*1530*/  LOP3.LUT R6, R2, 0x22, RZ, 0xfc, !PT ;  /* 0x0000002202067812 */ /* 0x000fe200078efcff */
[----:B------:R-:W-:Y:S01]  /*1540*/  IMAD.HI.U32 R5, R3, R59, RZ ;  /* 0x0000003b03057227 */ /* 0x000fe200078e00ff */
[C---:B------:R-:W-:Y:S02]  /*1550*/  ISETP.GT.U32.AND P5, PT, R0.reuse, R53, PT ;  /* 0x000000350000720c */ /* 0x040fe40003fa4070 */
[----:B------:R-:W-:Y:S01]  /*1560*/  IABS R61, R6 ;  /* 0x00000006003d7213 */ /* 0x000fe20000000000 */
[----:B------:R-:W-:Y:S01]  /*1570*/  IMAD R57, R0, R4, R57 ;  /* 0x0000000400397224 */ /* 0x000fe200078e0239 */
[----:B------:R-:W-:Y:S01]  /*1580*/  IADD3 R5, -R5, RZ, RZ ;  /* 0x000000ff05057210 */ /* 0x000fe20007ffe1ff */
[----:B------:R-:W-:Y:S01]  /*1590*/  @!P1 IMAD.MOV R49, RZ, RZ, -R49 ;  /* 0x000000ffff319224 */ /* 0x000fe200078e0a31 */
[----:B------:R-:W-:Y:S01]  /*15a0*/  LOP3.LUT R7, R2, 0x26, RZ, 0xfc, !PT ;  /* 0x0000002602077812 */ /* 0x000fe200078efcff */
[----:B------:R-:W-:Y:S01]  /*15b0*/  IMAD.HI.U32 R4, R3, R61, RZ ;  /* 0x0000003d03047227 */ /* 0x000fe200078e00ff */
[----:B------:R-:W-:-:S02]  /*15c0*/  ISETP.GT.U32.AND P1, PT, R0, R57, PT ;  /* 0x000000390000720c */ /* 0x000fc40003f24070 */
[----:B------:R-:W-:Y:S01]  /*15d0*/  IABS R63, R7 ;  /* 0x00000007003f7213 */ /* 0x000fe20000000000 */
[----:B------:R-:W-:Y:S01]  /*15e0*/  IMAD.MOV R4, RZ, RZ, -R4 ;  /* 0x000000ffff047224 */ /* 0x000fe200078e0a04 */
[----:B------:R-:W-:Y:S01]  /*15f0*/  ISETP.GE.AND P2, PT, R8, RZ, PT ;  /* 0x000000ff0800720c */ /* 0x000fe20003f46270 */
[--C-:B------:R-:W-:Y:S01]  /*1600*/  @!P6 IMAD.IADD R55, R55, 0x1, -R0.reuse ;  /* 0x000000013737e824 */ /* 0x100fe200078e0a00 */
[----:B------:R-:W-:Y:S01]  /*1610*/  LOP3.LUT R8, R2, 0x28, RZ, 0xfc, !PT ;  /* 0x0000002802087812 */ /* 0x000fe200078efcff */
[----:B------:R-:W-:Y:S01]  /*1620*/  @!P5 IMAD.IADD R53, R53, 0x1, -R0 ;  /* 0x000000013535d824 */ /* 0x000fe200078e0a00 */
[----:B------:R-:W-:Y:S01]  /*1630*/  @!P3 IADD3 R51, -R51, RZ, RZ ;  /* 0x000000ff3333b210 */ /* 0x000fe20007ffe1ff */
[C---:B------:R-:W-:Y:S01]  /*1640*/  IMAD R61, R0.reuse, R4, R61 ;  /* 0x00000004003d7224 */ /* 0x040fe200078e023d */
[C---:B------:R-:W-:Y:S01]  /*1650*/  ISETP.GT.U32.AND P6, PT, R0.reuse, R55, PT ;  /* 0x000000370000720c */ /* 0x040fe20003fc4070 */
[----:B------:R-:W-:Y:S01]  /*1660*/  @!P4 IMAD.MOV R53, RZ, RZ, -R53 ;  /* 0x000000ffff35c224 */ /* 0x000fe200078e0a35 */
[----:B------:R-:W-:Y:S01]  /*1670*/  IABS R69, R8 ;  /* 0x0000000800457213 */ /* 0x000fe20000000000 */
[C---:B------:R-:W-:Y:S01]  /*1680*/  IMAD R59, R0.reuse, R5, R59 ;  /* 0x00000005003b7224 */ /* 0x040fe200078e023b */
[----:B------:R-:W-:-:S02]  /*1690*/  ISETP.GT.U32.AND P4, PT, R0, R61, PT ;  /* 0x0000003d0000720c */ /* 0x000fc40003f84070 */
[----:B------:R-:W-:Y:S02]  /*16a0*/  LOP3.LUT R5, R2, 0x24, RZ, 0xfc, !PT ;  /* 0x0000002402057812 */ /* 0x000fe400078efcff */
[C---:B------:R-:W-:Y:S02]  /*16b0*/  ISETP.GT.U32.AND P5, PT, R0.reuse, R59, PT ;  /* 0x0000003b0000720c */ /* 0x040fe40003fa4070 */
[----:B------:R-:W-:Y:S02]  /*16c0*/  IABS R65, R5 ;  /* 0x0000000500417213 */ /* 0x000fe40000000000 */
[----:B------:R-:W-:Y:S01]  /*16d0*/  @!P1 IADD3 R57, R57, -R0, RZ ;  /* 0x8000000039399210 */ /* 0x000fe20007ffe0ff */
[----:B------:R-:W-:Y:S01]  /*16e0*/  @!P6 IMAD.IADD R55, R55, 0x1, -R0 ;  /* 0x000000013737e824 */ /* 0x000fe200078e0a00 */
[----:B------:R-:W-:Y:S01]  /*16f0*/  ISETP.GE.AND P3, PT, R9, RZ, PT ;  /* 0x000000ff0900720c */ /* 0x000fe20003f66270 */
[----:B------:R-:W-:Y:S01]  /*1700*/  IMAD.HI.U32 R4, R3, R65, RZ ;  /* 0x0000004103047227 */ /* 0x000fe200078e00ff */
[----:B------:R-:W-:-:S02]  /*1710*/  ISETP.GT.U32.AND P1, PT, R0, R57, PT ;  /* 0x000000390000720c */ /* 0x000fc40003f24070 */
[----:B------:R-:W-:Y:S01]  /*1720*/  ISETP.GE.AND P6, PT, R6, RZ, PT ;  /* 0x000000ff0600720c */ /* 0x000fe20003fc6270 */
[--C-:B------:R-:W-:Y:S01]  /*1730*/  @!P4 IMAD.IADD R61, R61, 0x1, -R0.reuse ;  /* 0x000000013d3dc824 */ /* 0x100fe200078e0a00 */
[----:B------:R-:W-:Y:S01]  /*1740*/  LOP3.LUT R10, R2, 0x30, RZ, 0xfc, !PT ;  /* 0x00000030020a7812 */ /* 0x000fe200078efcff */
[----:B------:R-:W-:Y:S01]  /*1750*/  @!P0 IMAD.MOV R55, RZ, RZ, -R55 ;  /* 0x000000ffff378224 */ /* 0x000fe200078e0a37 */
[----:B------:R-:W-:Y:S01]  /*1760*/  ISETP.GE.AND P0, PT, R5, RZ, PT ;  /* 0x000000ff0500720c */ /* 0x000fe20003f06270 */
[----:B------:R-:W-:Y:S01]  /*1770*/  IMAD.HI.U32 R5, R3, R63, RZ ;  /* 0x0000003f03057227 */ /* 0x000fe200078e00ff */
[----:B------:R-:W-:Y:S02]  /*1780*/  ISETP.GT.U32.AND P4, PT, R0, R61, PT ;  /* 0x0000003d0000720c */ /* 0x000fe40003f84070 */
[----:B------:R-:W-:Y:S01]  /*1790*/  IABS R73, R10 ;  /* 0x0000000a00497213 */ /* 0x000fe20000000000 */
[----:B------:R-:W-:Y:S01]  /*17a0*/  @!P5 IMAD.IADD R59, R59, 0x1, -R0 ;  /* 0x000000013b3bd824 */ /* 0x000fe200078e0a00 */
[----:B------:R-:W-:Y:S01]  /*17b0*/  LOP3.LUT R9, R2, 0x2e, RZ, 0xfc, !PT ;  /* 0x0000002e02097812 */ /* 0x000fe200078efcff */
[----:B------:R-:W-:Y:S01]  /*17c0*/  IMAD.MOV R5, RZ, RZ, -R5 ;  /* 0x000000ffff057224 */ /* 0x000fe200078e0a05 */
[----:B------:R-:W-:Y:S01]  /*17d0*/  @!P1 IADD3 R57, R57, -R0, RZ ;  /* 0x8000000039399210 */ /* 0x000fe20007ffe0ff */
[----:B------:R-:W-:Y:S01]  /*17e0*/  IMAD.MOV R4, RZ, RZ, -R4 ;  /* 0x000000ffff047224 */ /* 0x000fe200078e0a04 */
[C---:B------:R-:W-:Y:S01]  /*17f0*/  ISETP.GT.U32.AND P5, PT, R0.reuse, R59, PT ;  /* 0x0000003b0000720c */ /* 0x040fe20003fa4070 */
[C---:B------:R-:W-:Y:S01]  /*1800*/  IMAD R63, R0.reuse, R5, R63 ;  /* 0x00000005003f7224 */ /* 0x040fe200078e023f */
[----:B------:R-:W-:Y:S01]  /*1810*/  ISETP.GE.AND P1, PT, R7, RZ, PT ;  /* 0x000000ff0700720c */ /* 0x000fe20003f26270 */
[----:B------:R-:W-:Y:S01]  /*1820*/  IMAD R65, R0, R4, R65 ;  /* 0x0000000400417224 */ /* 0x000fe200078e0241 */
[----:B------:R-:W-:Y:S01]  /*1830*/  LOP3.LUT R4, R2, 0x2a, RZ, 0xfc, !PT ;  /* 0x0000002a02047812 */ /* 0x000fe200078efcff */
[----:B------:R-:W-:Y:S01]  /*1840*/  IMAD.HI.U32 R6, R3, R69, RZ ;  /* 0x0000004503067227 */ /* 0x000fe200078e00ff */
[----:B------:R-:W-:-:S02]  /*1850*/  @!P4 IADD3 R61, R61, -R0, RZ ;  /* 0x800000003d3dc210 */ /* 0x000fc40007ffe0ff */
[C---:B------:R-:W-:Y:S01]  /*1860*/  ISETP.GT.U32.AND P4, PT, R0.reuse, R63, PT ;  /* 0x0000003f0000720c */ /* 0x040fe20003f84070 */
[----:B------:R-:W-:Y:S01]  /*1870*/  @!P2 IMAD.MOV R57, RZ, RZ, -R57 ;  /* 0x000000ffff39a224 */ /* 0x000fe200078e0a39 */
[C---:B------:R-:W-:Y:S01]  /*1880*/  ISETP.GT.U32.AND P2, PT, R0.reuse, R65, PT ;  /* 0x000000410000720c */ /* 0x040fe20003f44070 */
[----:B------:R-:W-:Y:S01]  /*1890*/  IMAD.MOV R6, RZ, RZ, -R6 ;  /* 0x000000ffff067224 */ /* 0x000fe200078e0a06 */
[----:B------:R-:W-:Y:S01]  /*18a0*/  IABS R67, R4 ;  /* 0x0000000400437213 */ /* 0x000fe20000000000 */
[----:B------:R-:W-:Y:S01]  /*18b0*/  @!P6 IMAD.MOV R61, RZ, RZ, -R61 ;  /* 0x000000ffff3de224 */ /* 0x000fe200078e0a3d */
[----:B------:R-:W-:Y:S01]  /*18c0*/  @!P5 IADD3 R59, R59, -R0, RZ ;  /* 0x800000003b3bd210 */ /* 0x000fe20007ffe0ff */
[----:B------:R-:W-:Y:S01]  /*18d0*/  IMAD R69, R0, R6, R69 ;  /* 0x0000000600457224 */ /* 0x000fe200078e0245 */
[----:B------:R-:W-:Y:S01]  /*18e0*/  ISETP.GE.AND P5, PT, R8, RZ, PT ;  /* 0x000000ff0800720c */ /* 0x000fe20003fa6270 */
[----:B------:R-:W-:Y:S01]  /*18f0*/  IMAD.HI.U32 R7, R3, R73, RZ ;  /* 0x0000004903077227 */ /* 0x000fe200078e00ff */
[----:B------:R-:W-:-:S02]  /*1900*/  LOP3.LUT R8, R2, 0x2c, RZ, 0xfc, !PT ;  /* 0x0000002c02087812 */ /* 0x000fc400078efcff */
[----:B------:R-:W-:Y:S01]  /*1910*/  ISETP.GT.U32.AND P6, PT, R0, R69, PT ;  /* 0x000000450000720c */ /* 0x000fe20003fc4070 */
[----:B------:R-:W-:Y:S01]  /*1920*/  @!P4 IMAD.IADD R63, R63, 0x1, -R0 ;  /* 0x000000013f3fc824 */ /* 0x000fe200078e0a00 */
[----:B------:R-:W-:Y:S01]  /*1930*/  IABS R71, R8 ;  /* 0x0000000800477213 */ /* 0x000fe20000000000 */
[----:B------:R-:W-:Y:S01]  /*1940*/  @!P3 IMAD.MOV R59, RZ, RZ, -R59 ;  /* 0x000000ffff3bb224 */ /* 0x000fe200078e0a3b */
[----:B------:R-:W-:Y:S01]  /*1950*/  ISETP.GE.AND P3, PT, R4, RZ, PT ;  /* 0x000000ff0400720c */ /* 0x000fe20003f66270 */
[C---:B------:R-:W-:Y:S01]  /*1960*/  IMAD.HI.U32 R4, R3.reuse, R67, RZ ;  /* 0x0000004303047227 */ /* 0x040fe200078e00ff */
[----:B------:R-:W-:Y:S02]  /*1970*/  ISETP.GT.U32.AND P4, PT, R0, R63, PT ;  /* 0x0000003f0000720c */ /* 0x000fe40003f84070 */
[----:B------:R-:W-:Y:S01]  /*1980*/  IABS R117, R9 ;  /* 0x0000000900757213 */ /* 0x000fe20000000000 */
[----:B------:R-:W-:Y:S01]  /*1990*/  IMAD.HI.U32 R5, R3, R71, RZ ;  /* 0x0000004703057227 */ /* 0x000fe200078e00ff */
[----:B------:R-:W-:-:S02]  /*19a0*/  IABS R77, R12 ;  /* 0x0000000c004d7213 */ /* 0x000fc40000000000 */
[----:B------:R-:W-:Y:S01]  /*19b0*/  LOP3.LUT R11, R2, 0x36, RZ, 0xfc, !PT ;  /* 0x00000036020b7812 */ /* 0x000fe200078efcff */
[----:B------:R-:W-:Y:S01]  /*19c0*/  @!P2 IMAD.IADD R65, R65, 0x1, -R0 ;  /* 0x000000014141a824 */ /* 0x000fe200078e0a00 */
[----:B------:R-:W-:Y:S01]  /*19d0*/  IADD3 R5, -R5, RZ, RZ ;  /* 0x000000ff05057210 */ /* 0x000fe20007ffe1ff */
[----:B------:R-:W-:Y:S01]  /*19e0*/  IMAD.MOV R4, RZ, RZ, -R4 ;  /* 0x000000ffff047224 */ /* 0x000fe200078e0a04 */
[----:B------:R-:W-:Y:S01]  /*19f0*/  IABS R125, R11 ;  /* 0x0000000b007d7213 */ /* 0x000fe20000000000 */
[--C-:B------:R-:W-:Y:S01]  /*1a00*/  @!P6 IMAD.IADD R69, R69, 0x1, -R0.reuse ;  /* 0x000000014545e824 */ /* 0x100fe200078e0a00 */
[C---:B------:R-:W-:Y:S01]  /*1a10*/  ISETP.GT.U32.AND P2, PT, R0.reuse, R65, PT ;  /* 0x000000410000720c */ /* 0x040fe20003f44070 */
[----:B------:R-:W-:Y:S01]  /*1a20*/  IMAD R67, R0, R4, R67 ;  /* 0x0000000400437224 */ /* 0x000fe200078e0243 */
[----:B--2---:R-:W-:Y:S01]  /*1a30*/  LOP3.LUT R16, R2, 0xe2, RZ, 0xfc, !PT ;  /* 0x000000e202107812 */ /* 0x004fe200078efcff */
[C---:B------:R-:W-:Y:S02]  /*1a40*/  IMAD R71, R0.reuse, R5, R71 ;  /* 0x0000000500477224 */ /* 0x040fe400078e0247 */
[----:B------:R-:W-:Y:S01]  /*1a50*/  @!P4 IMAD.IADD R63, R63, 0x1, -R0 ;  /* 0x000000013f3fc824 */ /* 0x000fe200078e0a00 */
[C---:B------:R-:W-:Y:S01]  /*1a60*/  ISETP.GT.U32.AND P4, PT, R0.reuse, R67, PT ;  /* 0x000000430000720c */ /* 0x040fe20003f84070 */
[----:B------:R-:W-:Y:S01]  /*1a70*/  IMAD.MOV R7, RZ, RZ, -R7 ;  /* 0x000000ffff077224 */ /* 0x000fe200078e0a07 */
[----:B------:R-:W-:Y:S01]  /*1a80*/  ISETP.GT.U32.AND P6, PT, R0, R71, PT ;  /* 0x000000470000720c */ /* 0x000fe20003fc4070 */
[----:B------:R-:W-:Y:S01]  /*1a90*/  IMAD.HI.U32 R6, R3, R117, RZ ;  /* 0x0000007503067227 */ /* 0x000fe200078e00ff */
[----:B------:R-:W-:-:S02]  /*1aa0*/  @!P1 IADD3 R63, -R63, RZ, RZ ;  /* 0x000000ff3f3f9210 */ /* 0x000fc40007ffe1ff */
[----:B------:R-:W-:Y:S01]  /*1ab0*/  IABS R107, R16 ;  /* 0x00000010006b7213 */ /* 0x000fe20000000000 */
[----:B------:R-:W-:Y:S01]  /*1ac0*/  IMAD R73, R0, R7, R73 ;  /* 0x0000000700497224 */ /* 0x000fe200078e0249 */
[----:B------:R-:W-:Y:S01]  /*1ad0*/  @!P2 IADD3 R65, R65, -R0, RZ ;  /* 0x800000004141a210 */ /* 0x000fe20007ffe0ff */
[----:B------:R-:W-:Y:S01]  /*1ae0*/  IMAD.MOV R6, RZ, RZ, -R6 ;  /* 0x000000ffff067224 */ /* 0x000fe200078e0a06 */
[----:B------:R-:W-:Y:S02]  /*1af0*/  ISETP.GE.AND P2, PT, R8, RZ, PT ;  /* 0x000000ff0800720c */ /* 0x000fe40003f46270 */
[C---:B------:R-:W-:Y:S01]  /*1b00*/  LOP3.LUT R7, R2.reuse, 0x32, RZ, 0xfc, !PT ;  /* 0x0000003202077812 */ /* 0x040fe200078efcff */
[----:B------:R-:W-:Y:S01]  /*1b10*/  @!P4 IMAD.IADD R67, R67, 0x1, -R0 ;  /* 0x000000014343c824 */ /* 0x000fe200078e0a00 */
[----:B------:R-:W-:Y:S01]  /*1b20*/  LOP3.LUT R8, R2, 0x34, RZ, 0xfc, !PT ;  /* 0x0000003402087812 */ /* 0x000fe200078efcff */
[----:B------:R-:W-:Y:S01]  /*1b30*/  @!P0 IMAD.MOV R65, RZ, RZ, -R65 ;  /* 0x000000ffff418224 */ /* 0x000fe200078e0a41 */
[----:B------:R-:W-:Y:S01]  /*1b40*/  IABS R113, R7 ;  /* 0x0000000700717213 */ /* 0x000fe20000000000 */
[----:B------:R-:W-:Y:S01]  /*1b50*/  IMAD R117, R0, R6, R117 ;  /* 0x0000000600757224 */ /* 0x000fe200078e0275 */
[----:B------:R-:W-:-:S02]  /*1b60*/  IABS R75, R8 ;  /* 0x00000008004b7213 */ /* 0x000fc40000000000 */
[C---:B------:R-:W-:Y:S01]  /*1b70*/  ISETP.GT.U32.AND P4, PT, R0.reuse, R69, PT ;  /* 0x000000450000720c */ /* 0x040fe20003f84070 */
[----:B------:R-:W-:Y:S01]  /*1b80*/  IMAD.HI.U32 R4, R3, R113, RZ ;  /* 0x0000007103047227 */ /* 0x000fe200078e00ff */
[----:B------:R-:W-:Y:S02]  /*1b90*/  @!P6 IADD3 R71, R71, -R0, RZ ;  /* 0x800000004747e210 */ /* 0x000fe40007ffe0ff */
[C---:B------:R-:W-:Y:S01]  /*1ba0*/  ISETP.GT.U32.AND P0, PT, R0.reuse, R67, PT ;  /* 0x000000430000720c */ /* 0x040fe20003f04070 */
[----:B------:R-:W-:Y:S01]  /*1bb0*/  IMAD.HI.U32 R5, R3, R75, RZ ;  /* 0x0000004b03057227 */ /* 0x000fe200078e00ff */
[C---:B------:R-:W-:Y:S02]  /*1bc0*/  ISETP.GT.U32.AND P6, PT, R0.reuse, R71, PT ;  /* 0x000000470000720c */ /* 0x040fe40003fc4070 */
[----:B------:R-:W-:Y:S01]  /*1bd0*/  ISETP.GT.U32.AND P1, PT, R0, R117, PT ;  /* 0x000000750000720c */ /* 0x000fe20003f24070 */
[----:B------:R-:W-:Y:S02]  /*1be0*/  IMAD.MOV R4, RZ, RZ, -R4 ;  /* 0x000000ffff047224 */ /* 0x000fe400078e0a04 */
[----:B------:R-:W-:-:S02]  /*1bf0*/  IMAD.MOV R6, RZ, RZ, -R5 ;  /* 0x000000ffff067224 */ /* 0x000fc400078e0a05 */
[C---:B------:R-:W-:Y:S02]  /*1c00*/  IMAD R113, R0.reuse, R4, R113 ;  /* 0x0000000400717224 */ /* 0x040fe400078e0271 */
[--C-:B------:R-:W-:Y:S01]  /*1c10*/  @!P4 IMAD.IADD R69, R69, 0x1, -R0.reuse ;  /* 0x000000014545c824 */ /* 0x100fe200078e0a00 */
[C---:B------:R-:W-:Y:S01]  /*1c20*/  ISETP.GT.U32.AND P4, PT, R0.reuse, R73, PT ;  /* 0x000000490000720c */ /* 0x040fe20003f84070 */
[----:B------:R-:W-:Y:S01]  /*1c30*/  IMAD R75, R0, R6, R75 ;  /* 0x00000006004b7224 */ /* 0x000fe200078e024b */
[----:B------:R-:W-:Y:S01]  /*1c40*/  LOP3.LUT R6, R2, 0x3a, RZ, 0xfc, !PT ;  /* 0x0000003a02067812 */ /* 0x000fe200078efcff */
[--C-:B------:R-:W-:Y:S01]  /*1c50*/  @!P0 IMAD.IADD R67, R67, 0x1, -R0.reuse ;  /* 0x0000000143438824 */ /* 0x100fe200078e0a00 */
[C---:B------:R-:W-:Y:S01]  /*1c60*/  ISETP.GT.U32.AND P0, PT, R0.reuse, R113, PT ;  /* 0x000000710000720c */ /* 0x040fe20003f04070 */
[--C-:B------:R-:W-:Y:S01]  /*1c70*/  @!P6 IMAD.IADD R71, R71, 0x1, -R0.reuse ;  /* 0x000000014747e824 */ /* 0x100fe200078e0a00 */
[----:B------:R-:W-:Y:S01]  /*1c80*/  ISETP.GT.U32.AND P6, PT, R0, R75, PT ;  /* 0x0000004b0000720c */ /* 0x000fe20003fc4070 */
[----:B------:R-:W-:Y:S01]  /*1c90*/  @!P1 IMAD.IADD R117, R117, 0x1, -R0 ;  /* 0x0000000175759824 */ /* 0x000fe200078e0a00 */
[----:B------:R-:W-:Y:S01]  /*1ca0*/  ISETP.GE.AND P1, PT, R9, RZ, PT ;  /* 0x000000ff0900720c */ /* 0x000fe20003f26270 */
[----:B------:R-:W-:Y:S01]  /*1cb0*/  IMAD.HI.U32 R5, R3, R77, RZ ;  /* 0x0000004d03057227 */ /* 0x000fe200078e00ff */
[----:B------:R-:W-:-:S02]  /*1cc0*/  LOP3.LUT R9, R2, 0x3c, RZ, 0xfc, !PT ;  /* 0x0000003c02097812 */ /* 0x000fc400078efcff */
[----:B------:R-:W-:Y:S01]  /*1cd0*/  IABS R79, R6 ;  /* 0x00000006004f7213 */ /* 0x000fe20000000000 */
[--C-:B------:R-:W-:Y:S01]  /*1ce0*/  @!P4 IMAD.IADD R73, R73, 0x1, -R0.reuse ;  /* 0x000000014949c824 */ /* 0x100fe200078e0a00 */
[----:B------:R-:W-:Y:S01]  /*1cf0*/  IADD3 R5, -R5, RZ, RZ ;  /* 0x000000ff05057210 */ /* 0x000fe20007ffe1ff */
[----:B------:R-:W-:Y:S01]  /*1d00*/  @!P5 IMAD.MOV R69, RZ, RZ, -R69 ;  /* 0x000000ffff45d224 */ /* 0x000fe200078e0a45 */
[----:B------:R-:W-:Y:S01]  /*1d10*/  IABS R81, R9 ;  /* 0x0000000900517213 */ /* 0x000fe20000000000 */
[----:B------:R-:W-:Y:S01]  /*1d20*/  IMAD.HI.U32 R4, R3, R125, RZ ;  /* 0x0000007d03047227 */ /* 0x000fe200078e00ff */
[----:B------:R-:W-:Y:S02]  /*1d30*/  @!P0 IADD3 R113, R113, -R0, RZ ;  /* 0x8000000071718210 */ /* 0x000fe40007ffe0ff */
[C---:B------:R-:W-:Y:S01]  /*1d40*/  ISETP.GT.U32.AND P0, PT, R0.reuse, R117, PT ;  /* 0x000000750000720c */ /* 0x040fe20003f04070 */
[----:B------:R-:W-:Y:S01]  /*1d50*/  @!P6 IMAD.IADD R75, R75, 0x1, -R0 ;  /* 0x000000014b4be824 */ /* 0x000fe200078e0a00 */
[C---:B------:R-:W-:Y:S01]  /*1d60*/  ISETP.GT.U32.AND P6, PT, R0.reuse, R73, PT ;  /* 0x000000490000720c */ /* 0x040fe20003fc4070 */
[----:B------:R-:W-:Y:S01]  /*1d70*/  IMAD.MOV R4, RZ, RZ, -R4 ;  /* 0x000000ffff047224 */ /* 0x000fe200078e0a04 */
[C---:B------:R-:W-:Y:S01]  /*1d80*/  ISETP.GT.U32.AND P5, PT, R0.reuse, R113, PT ;  /* 0x000000710000720c */ /* 0x040fe20003fa4070 */
[----:B------:R-:W-:Y:S01]  /*1d90*/  IMAD R77, R0, R5, R77 ;  /* 0x00000005004d7224 */ /* 0x000fe200078e024d */
[----:B------:R-:W-:Y:S01]  /*1da0*/  ISETP.GE.AND P4, PT, R10, RZ, PT ;  /* 0x000000ff0a00720c */ /* 0x000fe20003f86270 */
[----:B------:R-:W-:Y:S01]  /*1db0*/  @!P3 IMAD.MOV R67, RZ, RZ, -R67 ;  /* 0x000000ffff43b224 */ /* 0x000fe200078e0a43 */
[C---:B------:R-:W-:Y:S01]  /*1dc0*/  ISETP.GT.U32.AND P3, PT, R0.reuse, R75, PT ;  /* 0x0000004b0000720c */ /* 0x040fe20003f64070 */
[----:B------:R-:W-:Y:S01]  /*1dd0*/  IMAD R125, R0, R4, R125 ;  /* 0x00000004007d7224 */ /* 0x000fe200078e027d */
[----:B------:R-:W-:Y:S01]  /*1de0*/  @!P2 IADD3 R71, -R71, RZ, RZ ;  /* 0x000000ff4747a210 */ /* 0x000fe20007ffe1ff */
[----:B------:R-:W-:Y:S01]  /*1df0*/  IMAD.HI.U32 R4, R3, R79, RZ ;  /* 0x0000004f03047227 */ /* 0x000fe200078e00ff */
[----:B------:R-:W-:-:S02]  /*1e00*/  LOP3.LUT R10, R2, 0x50, RZ, 0xfc, !PT ;  /* 0x00000050020a7812 */ /* 0x000fc400078efcff */
[C---:B------:R-:W-:Y:S01]  /*1e10*/  ISETP.GT.U32.AND P2, PT, R0.reuse, R125, PT ;  /* 0x0000007d0000720c */ /* 0x040fe20003f44070 */
[--C-:B------:R-:W-:Y:S01]  /*1e20*/  @!P0 IMAD.IADD R117, R117, 0x1, -R0.reuse ;  /* 0x0000000175758824 */ /* 0x100fe200078e0a00 */
[----:B------:R-:W-:Y:S01]  /*1e30*/  ISETP.GE.AND P0, PT, R7, RZ, PT ;  /* 0x000000ff0700720c */ /* 0x000fe20003f06270 */
[--C-:B------:R-:W-:Y:S01]  /*1e40*/  @!P6 IMAD.IADD R73, R73, 0x1, -R0.reuse ;  /* 0x000000014949e824 */ /* 0x100fe200078e0a00 */
[----:B------:R-:W-:Y:S01]  /*1e50*/  ISETP.GT.U32.AND P6, PT, R0, R77, PT ;  /* 0x0000004d0000720c */ /* 0x000fe20003fc4070 */
[----:B------:R-:W-:Y:S01]  /*1e60*/  @!P5 IMAD.IADD R113, R113, 0x1, -R0 ;  /* 0x000000017171d824 */ /* 0x000fe200078e0a00 */
[----:B------:R-:W-:Y:S01]  /*1e70*/  ISETP.GE.AND P5, PT, R8, RZ, PT ;  /* 0x000000ff0800720c */ /* 0x000fe20003fa6270 */
[----:B------:R-:W-:Y:S01]  /*1e80*/  IMAD.HI.U32 R5, R3, R81, RZ ;  /* 0x0000005103057227 */ /* 0x000fe200078e00ff */
[----:B------:R-:W-:Y:S02]  /*1e90*/  @!P3 IADD3 R75, R75, -R0, RZ ;  /* 0x800000004b4bb210 */ /* 0x000fe40007ffe0ff */
[----:B------:R-:W-:Y:S01]  /*1ea0*/  ISETP.GE.AND P3, PT, R11, RZ, PT ;  /* 0x000000ff0b00720c */ /* 0x000fe20003f66270 */
[----:B------:R-:W-:Y:S01]  /*1eb0*/  IMAD.MOV R4, RZ, RZ, -R4 ;  /* 0x000000ffff047224 */ /* 0x000fe200078e0a04 */
[C---:B------:R-:W-:Y:S01]  /*1ec0*/  LOP3.LUT R7, R2.reuse, 0x48, RZ, 0xfc, !PT ;  /* 0x0000004802077812 */ /* 0x040fe200078efcff */
[----:B------:R-:W-:Y:S01]  /*1ed0*/  IMAD.MOV R5, RZ, RZ, -R5 ;  /* 0x000000ffff057224 */ /* 0x000fe200078e0a05 */
[----:B------:R-:W-:Y:S01]  /*1ee0*/  LOP3.LUT R8, R2, 0x4c, RZ, 0xfc, !PT ;  /* 0x0000004c02087812 */ /* 0x000fe200078efcff */
[----:B------:R-:W-:Y:S01]  /*1ef0*/  IMAD R79, R0, R4, R79 ;  /* 0x00000004004f7224 */ /* 0x000fe200078e024f */
[----:B------:R-:W-:Y:S01]  /*1f00*/  LOP3.LUT R4, R2, 0x3e, RZ, 0xfc, !PT ;  /* 0x0000003e02047812 */ /* 0x000fe200078efcff */
[C---:B------:R-:W-:Y:S01]  /*1f10*/  IMAD R81, R0.reuse, R5, R81 ;  /* 0x0000000500517224 */ /* 0x040fe200078e0251 */
[----:B------:R-:W-:Y:S01]  /*1f20*/  @!P6 IADD3 R77, R77, -R0, RZ ;  /* 0x800000004d4de210 */ /* 0x000fe20007ffe0ff */
[----:B------:R-:W-:Y:S01]  /*1f30*/  @!P0 IMAD.MOV R113, RZ, RZ, -R113 ;  /* 0x000000ffff718224 */ /* 0x000fe200078e0a71 */
[C---:B------:R-:W-:Y:S01]  /*1f40*/  ISETP.GT.U32.AND P0, PT, R0.reuse, R79, PT ;  /* 0x0000004f0000720c */ /* 0x040fe20003f04070 */
[----:B------:R-:W-:Y:S01]  /*1f50*/  @!P4 IMAD.MOV R73, RZ, RZ, -R73 ;  /* 0x000000ffff49c224 */ /* 0x000fe200078e0a49 */
[----:B------:R-:W-:Y:S01]  /*1f60*/  @!P5 IADD3 R75, -R75, RZ, RZ ;  /* 0x000000ff4b4bd210 */ /* 0x000fe20007ffe1ff */
[----:B------:R-:W-:Y:S01]  /*1f70*/  @!P2 IMAD.IADD R125, R125, 0x1, -R0 ;  /* 0x000000017d7da824 */ /* 0x000fe200078e0a00 */
[C---:B------:R-:W-:Y:S01]  /*1f80*/  ISETP.GT.U32.AND P4, PT, R0.reuse, R77, PT ;  /* 0x0000004d0000720c */ /* 0x040fe20003f84070 */
[----:B------:R-:W-:Y:S01]  /*1f90*/  @!P1 IMAD.MOV R117, RZ, RZ, -R117 ;  /* 0x000000ffff759224 */ /* 0x000fe200078e0a75 */
[----:B------:R-:W-:-:S02]  /*1fa0*/  ISETP.GT.U32.AND P5, PT, R0, R81, PT ;  /* 0x000000510000720c */ /* 0x000fc40003fa4070 */
[----:B------:R-:W-:Y:S02]  /*1fb0*/  ISETP.GT.U32.AND P1, PT, R0, R125, PT ;  /* 0x0000007d0000720c */ /* 0x000fe40003f24070 */
[----:B------:R-:W-:Y:S02]  /*1fc0*/  IABS R83, R4 ;  /* 0x0000000400537213 */ /* 0x000fe40000000000 */
[----:B------:R-:W-:Y:S01]  /*1fd0*/  LOP3.LUT R5, R2, 0x40, RZ, 0xfc, !PT ;  /* 0x0000004002057812 */ /* 0x000fe200078efcff */
[--C-:B------:R-:W-:Y:S01]  /*1fe0*/  @!P0 IMAD.IADD R79, R79, 0x1, -R0.reuse ;  /* 0x000000014f4f8824 */ /* 0x100fe200078e0a00 */
[----:B------:R-:W-:Y:S02]  /*1ff0*/  ISETP.GE.AND P6, PT, R6, RZ, PT ;  /* 0x000000ff0600720c */ /* 0x000fe40003fc6270 */
[----:B------:R-:W-:Y:S01]  /*2000*/  IABS R85, R5 ;  /* 0x0000000500557213 */ /* 0x000fe20000000000 */
[----:B------:R-:W-:Y:S01]  /*2010*/  @!P4 IMAD.IADD R77, R77, 0x1, -R0 ;  /* 0x000000014d4dc824 */ /* 0x000fe200078e0a00 */
[----:B------:R-:W-:Y:S01]  /*2020*/  ISETP.GE.AND P4, PT, R4, RZ, PT ;  /* 0x000000ff0400720c */ /* 0x000fe20003f86270 */
[----:B------:R-:W-:Y:S01]  /*2030*/  IMAD.HI.U32 R4, R3, R83, RZ ;  /* 0x0000005303047227 */ /* 0x000fe200078e00ff */
[----:B------:R-:W-:-:S02]  /*2040*/  @!P5 IADD3 R81, R81, -R0, RZ ;  /* 0x800000005151d210 */ /* 0x000fc40007ffe0ff */
[----:B------:R-:W-:Y:S01]  /*2050*/  ISETP.GT.U32.AND P5, PT, R0, R79, PT ;  /* 0x0000004f0000720c */ /* 0x000fe20003fa4070 */
[----:B------:R-:W-:Y:S01]  /*2060*/  IMAD.MOV R4, RZ, RZ, -R4 ;  /* 0x000000ffff047224 */ /* 0x000fe200078e0a04 */
[----:B------:R-:W-:Y:S01]  /*2070*/  ISETP.GE.AND P0, PT, R5, RZ, PT ;  /* 0x000000ff0500720c */ /* 0x000fe20003f06270 */
[--C-:B------:R-:W-:Y:S01]  /*2080*/  @!P1 IMAD.IADD R125, R125, 0x1, -R0.reuse ;  /* 0x000000017d7d9824 */ /* 0x100fe200078e0a00 */
[----:B------:R-:W-:Y:S01]  /*2090*/  ISETP.GE.AND P2, PT, R12, RZ, PT ;  /* 0x000000ff0c00720c */ /* 0x000fe20003f46270 */
[----:B------:R-:W-:Y:S01]  /*20a0*/  IMAD R83, R0, R4, R83 ;  /* 0x0000000400537224 */ /* 0x000fe200078e0253 */
[C---:B------:R-:W-:Y:S01]  /*20b0*/  LOP3.LUT R6, R2.reuse, 0x42, RZ, 0xfc, !PT ;  /* 0x0000004202067812 */ /* 0x040fe200078efcff */
[----:B------:R-:W-:Y:S01]  /*20c0*/  IMAD.HI.U32 R5, R3, R85, RZ ;  /* 0x0000005503057227 */ /* 0x000fe200078e00ff */
[----:B------:R-:W-:Y:S02]  /*20d0*/  LOP3.LUT R4, R2, 0x44, RZ, 0xfc, !PT ;  /* 0x0000004402047812 */ /* 0x000fe400078efcff */
[----:B------:R-:W-:Y:S01]  /*20e0*/  IABS R87, R6 ;  /* 0x0000000600577213 */ /* 0x000fe20000000000 */
[----:B------:R-:W-:Y:S01]  /*20f0*/  @!P3 IMAD.MOV R125, RZ, RZ, -R125 ;  /* 0x000000ffff7db224 */ /* 0x000fe200078e0a7d */
[C---:B------:R-:W-:Y:S01]  /*2100*/  ISETP.GT.U32.AND P3, PT, R0.reuse, R81, PT ;  /* 0x000000510000720c */ /* 0x040fe20003f64070 */
[----:B------:R-:W-:Y:S01]  /*2110*/  @!P5 IMAD.IADD R79, R79, 0x1, -R0 ;  /* 0x000000014f4fd824 */ /* 0x000fe200078e0a00 */
[----:B------:R-:W-:Y:S01]  /*2120*/  ISETP.GT.U32.AND P5, PT, R0, R83, PT ;  /* 0x000000530000720c */ /* 0x000fe20003fa4070 */
[----:B------:R-:W-:Y:S01]  /*2130*/  IMAD.MOV R5, RZ, RZ, -R5 ;  /* 0x000000ffff057224 */ /* 0x000fe200078e0a05 */
[----:B------:R-:W-:-:S02]  /*2140*/  IABS R159, R4 ;  /* 0x00000004009f7213 */ /* 0x000fc40000000000 */
[----:B------:R-:W-:Y:S01]  /*2150*/  @!P6 IADD3 R79, -R79, RZ, RZ ;  /* 0x000000ff4f4fe210 */ /* 0x000fe20007ffe1ff */
[----:B------:R-:W-:Y:S01]  /*2160*/  IMAD R85, R0, R5, R85 ;  /* 0x0000000500557224 */ /* 0x000fe200078e0255 */
[----:B------:R-:W-:Y:S02]  /*2170*/  @!P2 IADD3 R77, -R77, RZ, RZ ;  /* 0x000000ff4d4da210 */ /* 0x000fe40007ffe1ff */
[----:B------:R-:W-:Y:S02]  /*2180*/  ISETP.GE.AND P2, PT, R6, RZ, PT ;  /* 0x000000ff0600720c */ /* 0x000fe40003f46270 */
[----:B------:R-:W-:Y:S01]  /*2190*/  ISETP.GT.U32.AND P6, PT, R0, R85, PT ;  /* 0x000000550000720c */ /* 0x000fe20003fc4070 */
[--C-:B------:R-:W-:Y:S01]  /*21a0*/  @!P3 IMAD.IADD R81, R81, 0x1, -R0.reuse ;  /* 0x000000015151b824 */ /* 0x100fe200078e0a00 */
[----:B------:R-:W-:Y:S01]  /*21b0*/  ISETP.GE.AND P3, PT, R4, RZ, PT ;  /* 0x000000ff0400720c */ /* 0x000fe20003f66270 */
[----:B------:R-:W-:Y:S01]  /*21c0*/  @!P5 IMAD.IADD R83, R83, 0x1, -R0 ;  /* 0x000000015353d824 */ /* 0x000fe200078e0a00 */
[----:B------:R-:W-:Y:S01]  /*21d0*/  LOP3.LUT R6, R2, 0x46, RZ, 0xfc, !PT ;  /* 0x0000004602067812 */ /* 0x000fe200078efcff */
[----:B------:R-:W-:Y:S01]  /*21e0*/  IMAD.HI.U32 R4, R3, R87, RZ ;  /* 0x0000005703047227 */ /* 0x000fe200078e00ff */
[----:B------:R-:W-:-:S02]  /*21f0*/  ISETP.GE.AND P1, PT, R9, RZ, PT ;  /* 0x000000ff0900720c */ /* 0x000fc40003f26270 */
[C---:B------:R-:W-:Y:S01]  /*2200*/  ISETP.GT.U32.AND P5, PT, R0.reuse, R83, PT ;  /* 0x000000530000720c */ /* 0x040fe20003fa4070 */
[----:B------:R-:W-:Y:S01]  /*2210*/  IMAD.MOV R5, RZ, RZ, -R4 ;  /* 0x000000ffff057224 */ /* 0x000fe200078e0a04 */
[----:B------:R-:W-:Y:S01]  /*2220*/  IABS R157, R6 ;  /* 0x00000006009d7213 */ /* 0x000fe20000000000 */
[----:B------:R-:W-:Y:S01]  /*2230*/  IMAD.HI.U32 R4, R3, R159, RZ ;  /* 0x0000009f03047227 */ /* 0x000fe200078e00ff */
[----:B------:R-:W-:Y:S02]  /*2240*/  IABS R155, R7 ;  /* 0x00000007009b7213 */ /* 0x000fe40000000000 */
[----:B------:R-:W-:Y:S01]  /*2250*/  @!P6 IADD3 R85, R85, -R0, RZ ;  /* 0x800000005555e210 */ /* 0x000fe20007ffe0ff */
[----:B------:R-:W-:Y:S01]  /*2260*/  IMAD.MOV R4, RZ, RZ, -R4 ;  /* 0x000000ffff047224 */ /* 0x000fe200078e0a04 */
[----:B------:R-:W-:Y:S01]  /*2270*/  IABS R151, R8 ;  /* 0x0000000800977213 */ /* 0x000fe20000000000 */
[C---:B------:R-:W-:Y:S01]  /*2280*/  IMAD R87, R0.reuse, R5, R87 ;  /* 0x0000000500577224 */ /* 0x040fe200078e0257 */
[C---:B------:R-:W-:Y:S01]  /*2290*/  ISETP.GT.U32.AND P6, PT, R0.reuse, R85, PT ;  /* 0x000000550000720c */ /* 0x040fe20003fc4070 */
[----:B------:R-:W-:Y:S01]  /*22a0*/  IMAD R159, R0, R4, R159 ;  /* 0x00000004009f7224 */ /* 0x000fe200078e029f */
[----:B------:R-:W-:Y:S01]  /*22b0*/  LOP3.LUT R9, R2, 0x4e, RZ, 0xfc, !PT ;  /* 0x0000004e02097812 */ /* 0x000fe200078efcff */
[----:B------:R-:W-:Y:S01]  /*22c0*/  IMAD.HI.U32 R4, R3, R157, RZ ;  /* 0x0000009d03047227 */ /* 0x000fe200078e00ff */
[----:B------:R-:W-:-:S02]  /*22d0*/  IABS R147, R10 ;  /* 0x0000000a00937213 */ /* 0x000fc40000000000 */
[----:B------:R-:W-:Y:S01]  /*22e0*/  IABS R149, R9 ;  /* 0x0000000900957213 */ /* 0x000fe20000000000 */
[----:B------:R-:W-:Y:S01]  /*22f0*/  @!P5 IMAD.IADD R83, R83, 0x1, -R0 ;  /* 0x000000015353d824 */ /* 0x000fe200078e0a00 */
[----:B------:R-:W-:Y:S01]  /*2300*/  ISETP.GT.U32.AND P5, PT, R0, R87, PT ;  /* 0x000000570000720c */ /* 0x000fe20003fa4070 */
[----:B------:R-:W-:Y:S01]  /*2310*/  IMAD.HI.U32 R5, R3, R155, RZ ;  /* 0x0000009b03057227 */ /* 0x000fe200078e00ff */
[----:B------:R-:W-:Y:S02]  /*2320*/  LOP3.LUT R12, R2, 0x8c, RZ, 0xfc, !PT ;  /* 0x0000008c020c7812 */ /* 0x000fe400078efcff */
[----:B------:R-:W-:Y:S01]  /*2330*/  @!P4 IADD3 R83, -R83, RZ, RZ ;  /* 0x000000ff5353c210 */ /* 0x000fe20007ffe1ff */
[----:B------:R-:W-:Y:S01]  /*2340*/  IMAD.MOV R4, RZ, RZ, -R4 ;  /* 0x000000ffff047224 */ /* 0x000fe200078e0a04 */
[----:B------:R-:W-:Y:S01]  /*2350*/  ISETP.GT.U32.AND P4, PT, R0, R159, PT ;  /* 0x0000009f0000720c */ /* 0x000fe20003f84070 */
[----:B------:R-:W-:Y:S01]  /*2360*/  IMAD.MOV R5, RZ, RZ, -R5 ;  /* 0x000000ffff057224 */ /* 0x000fe200078e0a05 */
[----:B------:R-:W-:Y:S01]  /*2370*/  LOP3.LUT R11, R2, 0x8a, RZ, 0xfc, !PT ;  /* 0x0000008a020b7812 */ /* 0x000fe200078efcff */
[----:B------:R-:W-:Y:S01]  /*2380*/  IMAD R157, R0, R4, R157 ;  /* 0x00000004009d7224 */ /* 0x000fe200078e029d */
[----:B------:R-:W-:Y:S01]  /*2390*/  IABS R189, R12 ;  /* 0x0000000c00bd7213 */ /* 0x000fe20000000000 */
[----:B------:R-:W-:Y:S01]  /*23a0*/  @!P1 IMAD.MOV R81, RZ, RZ, -R81 ;  /* 0x000000ffff519224 */ /* 0x000fe200078e0a51 */
[----:B------:R-:W-:Y:S01]  /*23b0*/  ISETP.GE.AND P1, PT, R6, RZ, PT ;  /* 0x000000ff0600720c */ /* 0x000fe20003f26270 */
[----:B------:R-:W-:Y:S01]  /*23c0*/  IMAD R155, R0, R5, R155 ;  /* 0x00000005009b7224 */ /* 0x000fe200078e029b */
[----:B------:R-:W-:Y:S01]  /*23d0*/  LOP3.LUT R6, R2, 0x4a, RZ, 0xfc, !PT ;  /* 0x0000004a02067812 */ /* 0x000fe200078efcff */
[--C-:B------:R-:W-:Y:S01]  /*23e0*/  @!P6 IMAD.IADD R85, R85, 0x1, -R0.reuse ;  /* 0x000000015555e824 */ /* 0x100fe200078e0a00 */
[C---:B------:R-:W-:Y:S01]  /*23f0*/  ISETP.GT.U32.AND P6, PT, R0.reuse, R157, PT ;  /* 0x0000009d0000720c */ /* 0x040fe20003fc4070 */
[----:B------:R-:W-:Y:S01]  /*2400*/  @!P5 IMAD.IADD R87, R87, 0x1, -R0 ;  /* 0x000000015757d824 */ /* 0x000fe200078e0a00 */
[----:B------:R-:W-:Y:S01]  /*2410*/  IABS R153, R6 ;  /* 0x0000000600997213 */ /* 0x000fe20000000000 */
[----:B------:R-:W-:Y:S01]  /*2420*/  @!P0 IMAD.MOV R85, RZ, RZ, -R85 ;  /* 0x000000ffff558224 */ /* 0x000fe200078e0a55 */
[----:B------:R-:W-:Y:S01]  /*2430*/  ISETP.GT.U32.AND P5, PT, R0, R155, PT ;  /* 0x0000009b0000720c */ /* 0x000fe20003fa4070 */
[----:B------:R-:W-:Y:S01]  /*2440*/  IMAD.HI.U32 R5, R3, R147, RZ ;  /* 0x0000009303057227 */ /* 0x000fe200078e00ff */
[----:B------:R-:W-:-:S02]  /*2450*/  @!P4 IADD3 R159, R159, -R0, RZ ;  /* 0x800000009f9fc210 */ /* 0x000fc40007ffe0ff */
[----:B------:R-:W-:Y:S01]  /*2460*/  ISETP.GT.U32.AND P4, PT, R0, R87, PT ;  /* 0x000000570000720c */ /* 0x000fe20003f84070 */
[----:B------:R-:W-:Y:S01]  /*2470*/  IMAD.HI.U32 R4, R3, R153, RZ ;  /* 0x0000009903047227 */ /* 0x000fe200078e00ff */
[----:B------:R-:W-:-:S03]  /*2480*/  IABS R187, R11 ;  /* 0x0000000b00bb7213 */ /* 0x000fc60000000000 */
[----:B------:R-:W-:Y:S02]  /*2490*/  IMAD.MOV R4, RZ, RZ, -R4 ;  /* 0x000000ffff047224 */ /* 0x000fe400078e0a04 */
[----:B------:R-:W-:Y:S01]  /*24a0*/  @!P6 IMAD.IADD R157, R157, 0x1, -R0 ;  /* 0x000000019d9de824 */ /* 0x000fe200078e0a00 */
[C---:B------:R-:W-:Y:S01]  /*24b0*/  ISETP.GT.U32.AND P6, PT, R0.reuse, R159, PT ;  /* 0x0000009f0000720c */ /* 0x040fe20003fc4070 */
[----:B------:R-:W-:Y:S02]  /*24c0*/  IMAD R153, R0, R4, R153 ;  /* 0x0000000400997224 */ /* 0x000fe400078e0299 */
[----:B------:R-:W-:-:S04]  /*24d0*/  IMAD.HI.U32 R4, R3, R151, RZ ;  /* 0x0000009703047227 */ /* 0x000fc800078e00ff */
[--C-:B------:R-:W-:Y:S01]  /*24e0*/  @!P5 IMAD.IADD R155, R155, 0x1, -R0.reuse ;  /* 0x000000019b9bd824 */ /* 0x100fe200078e0a00 */
[----:B------:R-:W-:Y:S01]  /*24f0*/  ISETP.GT.U32.AND P5, PT, R0, R157, PT ;  /* 0x0000009d0000720c */ /* 0x000fe20003fa4070 */
[--C-:B------:R-:W-:Y:S01]  /*2500*/  @!P4 IMAD.IADD R87, R87, 0x1, -R0.reuse ;  /* 0x000000015757c824 */ /* 0x100fe200078e0a00 */
[----:B------:R-:W-:Y:S01]  /*2510*/  IADD3 R4, -R4, RZ, RZ ;  /* 0x000000ff04047210 */ /* 0x000fe20007ffe1ff */
[----:B------:R-:W-:Y:S01]  /*2520*/  IMAD.MOV R5, RZ, RZ, -R5 ;  /* 0x000000ffff057224 */ /* 0x000fe200078e0a05 */
[C---:B------:R-:W-:Y:S01]  /*2530*/  ISETP.GT.U32.AND P0, PT, R0.reuse, R155, PT ;  /* 0x0000009b0000720c */ /* 0x040fe20003f04070 */
[----:B------:R-:W-:Y:S01]  /*2540*/  @!P6 IMAD.IADD R159, R159, 0x1, -R0 ;  /* 0x000000019f9fe824 */ /* 0x000fe200078e0a00 */
[----:B------:R-:W-:Y:S01]  /*2550*/  ISETP.GE.AND P6, PT, R7, RZ, PT ;  /* 0x000000ff0700720c */ /* 0x000fe20003fc6270 */
[----:B------:R-:W-:Y:S01]  /*2560*/  IMAD R151, R0, R4, R151 ;  /* 0x0000000400977224 */ /* 0x000fe200078e0297 */
[----:B------:R-:W-:Y:S01]  /*2570*/  LOP3.LUT R7, R2, 0x52, RZ, 0xfc, !PT ;  /* 0x0000005202077812 */ /* 0x000fe200078efcff */
[----:B------:R-:W-:Y:S01]  /*2580*/  IMAD.HI.U32 R4, R3, R149, RZ ;  /* 0x0000009503047227 */ /* 0x000fe200078e00ff */
[----:B------:R-:W-:-:S02]  /*2590*/  ISETP.GT.U32.AND P4, PT, R0, R153, PT ;  /* 0x000000990000720c */ /* 0x000fc40003f84070 */
[----:B------:R-:W-:Y:S01]  /*25a0*/  IABS R145, R7 ;  /* 0x0000000700917213 */ /* 0x000fe20000000000 */
[----:B------:R-:W-:Y:S01]  /*25b0*/  @!P5 IMAD.IADD R157, R157, 0x1, -R0 ;  /* 0x000000019d9dd824 */ /* 0x000fe200078e0a00 */
[C---:B------:R-:W-:Y:S01]  /*25c0*/  ISETP.GT.U32.AND P5, PT, R0.reuse, R151, PT ;  /* 0x000000970000720c */ /* 0x040fe20003fa4070 */
[----:B------:R-:W-:Y:S02]  /*25d0*/  IMAD.MOV R4, RZ, RZ, -R4 ;  /* 0x000000ffff047224 */ /* 0x000fe400078e0a04 */
[----:B------:R-:W-:Y:S01]  /*25e0*/  @!P0 IADD3 R155, R155, -R0, RZ ;  /* 0x800000009b9b8210 */ /* 0x000fe20007ffe0ff */
[----:B------:R-:W-:Y:S01]  /*25f0*/  IMAD R147, R0, R5, R147 ;  /* 0x0000000500937224 */ /* 0x000fe200078e0293 */
[----:B------:R-:W-:Y:S01]  /*2600*/  ISETP.GE.AND P0, PT, R6, RZ, PT ;  /* 0x000000ff0600720c */ /* 0x000fe20003f06270 */
[----:B------:R-:W-:Y:S01]  /*2610*/  IMAD R149, R0, R4, R149 ;  /* 0x0000000400957224 */ /* 0x000fe200078e0295 */
[----:B------:R-:W-:Y:S01]  /*2620*/  LOP3.LUT R6, R2, 0x54, RZ, 0xfc, !PT ;  /* 0x0000005402067812 */ /* 0x000fe200078efcff */
[----:B------:R-:W-:Y:S01]  /*2630*/  IMAD.HI.U32 R4, R3, R145, RZ ;  /* 0x0000009103047227 */ /* 0x000fe200078e00ff */
[----:B------:R-:W-:-:S02]  /*2640*/  @!P1 IADD3 R157, -R157, RZ, RZ ;  /* 0x000000ff9d9d9210 */ /* 0x000fc40007ffe1ff */
[----:B------:R-:W-:Y:S01]  /*2650*/  IABS R143, R6 ;  /* 0x00000006008f7213 */ /* 0x000fe20000000000 */
[----:B------:R-:W-:Y:S01]  /*2660*/  IMAD.MOV R4, RZ, RZ, -R4 ;  /* 0x000000ffff047224 */ /* 0x000fe200078e0a04 */
[----:B------:R-:W-:Y:S01]  /*2670*/  @!P5 IADD3 R151, R151, -R0, RZ ;  /* 0x800000009797d210 */ /* 0x000fe20007ffe0ff */
[----:B------:R-:W-:Y:S01]  /*2680*/  @!P4 IMAD.IADD R153, R153, 0x1, -R0 ;  /* 0x000000019999c824 */ /* 0x000fe200078e0a00 */
[----:B------:R-:W-:Y:S01]  /*2690*/  ISETP.GE.AND P4, PT, R8, RZ, PT ;  /* 0x000000ff0800720c */ /* 0x000fe20003f86270 */
[C---:B------:R-:W-:Y:S01]  /*26a0*/  IMAD R145, R0.reuse, R4, R145 ;  /* 0x0000000400917224 */ /* 0x040fe200078e0291 */
[C---:B------:R-:W-:Y:S01]  /*26b0*/  ISETP.GT.U32.AND P5, PT, R0.reuse, R151, PT ;  /* 0x000000970000720c */ /* 0x040fe20003fa4070 */
[----:B------:R-:W-:Y:S01]  /*26c0*/  @!P2 IMAD.MOV R87, RZ, RZ, -R87 ;  /* 0x000000ffff57a224 */ /* 0x000fe200078e0a57 */
[C---:B------:R-:W-:Y:S01]  /*26d0*/  ISETP.GT.U32.AND P2, PT, R0.reuse, R153, PT ;  /* 0x000000990000720c */ /* 0x040fe20003f44070 */
[----:B------:R-:W-:Y:S01]  /*26e0*/  @!P6 IMAD.MOV R155, RZ, RZ, -R155 ;  /* 0x000000ffff9be224 */ /* 0x000fe200078e0a9b */
[----:B------:R-:W-:Y:S01]  /*26f0*/  ISETP.GT.U32.AND P6, PT, R0, R147, PT ;  /* 0x000000930000720c */ /* 0x000fe20003fc4070 */
[----:B------:R-:W-:Y:S01]  /*2700*/  @!P3 IMAD.MOV R159, RZ, RZ, -R159 ;  /* 0x000000ffff9fb224 */ /* 0x000fe200078e0a9f */
[----:B------:R-:W-:Y:S01]  /*2710*/  LOP3.LUT R8, R2, 0x56, RZ, 0xfc, !PT ;  /* 0x0000005602087812 */ /* 0x000fe200078efcff */
[----:B------:R-:W-:Y:S01]  /*2720*/  IMAD.HI.U32 R4, R3, R143, RZ ;  /* 0x0000008f03047227 */ /* 0x000fe200078e00ff */
[----:B------:R-:W-:-:S02]  /*2730*/  ISETP.GT.U32.AND P3, PT, R0, R149, PT ;  /* 0x000000950000720c */ /* 0x000fc40003f64070 */
[----:B------:R-:W-:Y:S01]  /*2740*/  IABS R141, R8 ;  /* 0x00000008008d7213 */ /* 0x000fe20000000000 */
[----:B------:R-:W-:Y:S01]  /*2750*/  IMAD.MOV R5, RZ, RZ, -R4 ;  /* 0x000000ffff057224 */ /* 0x000fe200078e0a04 */
[----:B------:R-:W-:Y:S01]  /*2760*/  ISETP.GE.AND P1, PT, R9, RZ, PT ;  /* 0x000000ff0900720c */ /* 0x000fe20003f26270 */
[----:B------:R-:W-:Y:S01]  /*2770*/  @!P5 IMAD.IADD R151, R151, 0x1, -R0 ;  /* 0x000000019797d824 */ /* 0x000fe200078e0a00 */
[----:B------:R-:W-:Y:S01]  /*2780*/  ISETP.GT.U32.AND P5, PT, R0, R145, PT ;  /* 0x000000910000720c */ /* 0x000fe20003fa4070 */
[----:B------:R-:W-:Y:S01]  /*2790*/  IMAD.HI.U32 R4, R3, R141, RZ ;  /* 0x0000008d03047227 */ /* 0x000fe200078e00ff */
[----:B------:R-:W-:-:S03]  /*27a0*/  LOP3.LUT R9, R2, 0x5a, RZ, 0xfc, !PT ;  /* 0x0000005a02097812 */ /* 0x000fc600078efcff */
[--C-:B------:R-:W-:Y:S01]  /*27b0*/  @!P2 IMAD.IADD R153, R153, 0x1, -R0.reuse ;  /* 0x000000019999a824 */ /* 0x100fe200078e0a00 */
[----:B------:R-:W-:Y:S01]  /*27c0*/  IABS R137, R9 ;  /* 0x0000000900897213 */ /* 0x000fe20000000000 */
[----:B------:R-:W-:Y:S01]  /*27d0*/  @!P6 IMAD.IADD R147, R147, 0x1, -R0 ;  /* 0x000000019393e824 */ /* 0x000fe200078e0a00 */
[----:B------:R-:W-:Y:S01]  /*27e0*/  @!P3 IADD3 R149, R149, -R0, RZ ;  /* 0x800000009595b210 */ /* 0x000fe20007ffe0ff */
[----:B------:R-:W-:Y:S01]  /*27f0*/  IMAD.MOV R4, RZ, RZ, -R4 ;  /* 0x000000ffff047224 */ /* 0x000fe200078e0a04 */
[----:B------:R-:W-:Y:S01]  /*2800*/  ISETP.GE.AND P3, PT, R7, RZ, PT ;  /* 0x000000ff0700720c */ /* 0x000fe20003f66270 */
[----:B------:R-:W-:Y:S01]  /*2810*/  @!P0 IMAD.MOV R153, RZ, RZ, -R153 ;  /* 0x000000ffff998224 */ /* 0x000fe200078e0a99 */
[C---:B------:R-:W-:Y:S01]  /*2820*/  ISETP.GT.U32.AND P0, PT, R0.reuse, R147, PT ;  /* 0x000000930000720c */ /* 0x040fe20003f04070 */
[C---:B------:R-:W-:Y:S01]  /*2830*/  IMAD R141, R0.reuse, R4, R141 ;  /* 0x00000004008d7224 */ /* 0x040fe200078e028d */
[----:B------:R-:W-:Y:S01]  /*2840*/  @!P5 IADD3 R145, R145, -R0, RZ ;  /* 0x800000009191d210 */ /* 0x000fe20007ffe0ff */
[----:B------:R-:W-:Y:S01]  /*2850*/  IMAD R143, R0, R5, R143 ;  /* 0x00000005008f7224 */ /* 0x000fe200078e028f */
[----:B------:R-:W-:Y:S01]  /*2860*/  LOP3.LUT R7, R2, 0x58, RZ, 0xfc, !PT ;  /* 0x0000005802077812 */ /* 0x000fe200078efcff */
[----:B------:R-:W-:Y:S01]  /*2870*/  IMAD.HI.U32 R5, R3, R137, RZ ;  /* 0x0000008903057227 */ /* 0x000fe200078e00ff */
[----:B------:R-:W-:-:S02]  /*2880*/  ISETP.GT.U32.AND P5, PT, R0, R145, PT ;  /* 0x000000910000720c */ /* 0x000fc40003fa4070 */
[----:B------:R-:W-:Y:S01]  /*2890*/  ISETP.GT.U32.AND P6, PT, R0, R149, PT ;  /* 0x000000950000720c */ /* 0x000fe20003fc4070 */
[----:B------:R-:W-:Y:S01]  /*28a0*/  IMAD.MOV R5, RZ, RZ, -R5 ;  /* 0x000000ffff057224 */ /* 0x000fe200078e0a05 */
[----:B------:R-:W-:Y:S01]  /*28b0*/  IABS R139, R7 ;  /* 0x00000007008b7213 */ /* 0x000fe20000000000 */
[----:B------:R-:W-:Y:S01]  /*28c0*/  @!P4 IMAD.MOV R151, RZ, RZ, -R151 ;  /* 0x000000ffff97c224 */ /* 0x000fe200078e0a97 */
[----:B------:R-:W-:Y:S01]  /*28d0*/  ISETP.GE.AND P2, PT, R10, RZ, PT ;  /* 0x000000ff0a00720c */ /* 0x000fe20003f46270 */
[----:B------:R-:W-:Y:S01]  /*28e0*/  @!P0 IMAD.IADD R147, R147, 0x1, -R0 ;  /* 0x0000000193938824 */ /* 0x000fe200078e0a00 */
[----:B------:R-:W-:Y:S01]  /*28f0*/  ISETP.GE.AND P0, PT, R6, RZ, PT ;  /* 0x000000ff0600720c */ /* 0x000fe20003f06270 */
[----:B------:R-:W-:Y:S01]  /*2900*/  IMAD.HI.U32 R4, R3, R139, RZ ;  /* 0x0000008b03047227 */ /* 0x000fe200078e00ff */
[C---:B------:R-:W-:Y:S02]  /*2910*/  LOP3.LUT R6, R2.reuse, 0x5c, RZ, 0xfc, !PT ;  /* 0x0000005c02067812 */ /* 0x040fe400078efcff */
[----:B------:R-:W-:Y:S01]  /*2920*/  LOP3.LUT R10, R2, 0x88, RZ, 0xfc, !PT ;  /* 0x00000088020a7812 */ /* 0x000fe200078efcff */
[----:B------:R-:W-:Y:S01]  /*2930*/  IMAD.MOV R4, RZ, RZ, -R4 ;  /* 0x000000ffff047224 */ /* 0x000fe200078e0a04 */
[----:B------:R-:W-:Y:S01]  /*2940*/  @!P5 IADD3 R145, R145, -R0, RZ ;  /* 0x800000009191d210 */ /* 0x000fe20007ffe0ff */
[----:B------:R-:W-:Y:S01]  /*2950*/  @!P6 IMAD.IADD R149, R149, 0x1, -R0 ;  /* 0x000000019595e824 */ /* 0x000fe200078e0a00 */
[C---:B------:R-:W-:Y:S01]  /*2960*/  ISETP.GT.U32.AND P5, PT, R0.reuse, R141, PT ;  /* 0x0000008d0000720c */ /* 0x040fe20003fa4070 */
[C---:B------:R-:W-:Y:S01]  /*2970*/  IMAD R139, R0.reuse, R4, R139 ;  /* 0x00000004008b7224 */ /* 0x040fe200078e028b */
[C---:B------:R-:W-:Y:S01]  /*2980*/  ISETP.GT.U32.AND P6, PT, R0.reuse, R143, PT ;  /* 0x0000008f0000720c */ /* 0x040fe20003fc4070 */
[C---:B------:R-:W-:Y:S01]  /*2990*/  IMAD R137, R0.reuse, R5, R137 ;  /* 0x0000000500897224 */ /* 0x040fe200078e0289 */
[----:B------:R-:W-:Y:S01]  /*29a0*/  IABS R135, R6 ;  /* 0x0000000600877213 */ /* 0x000fe20000000000 */
[----:B------:R-:W-:Y:S01]  /*29b0*/  @!P1 IMAD.MOV R149, RZ, RZ, -R149 ;  /* 0x000000ffff959224 */ /* 0x000fe200078e0a95 */
[C---:B------:R-:W-:Y:S01]  /*29c0*/  ISETP.GT.U32.AND P1, PT, R0.reuse, R139, PT ;  /* 0x0000008b0000720c */ /* 0x040fe20003f24070 */
[----:B------:R-:W-:Y:S01]  /*29d0*/  @!P3 IMAD.MOV R145, RZ, RZ, -R145 ;  /* 0x000000ffff91b224 */ /* 0x000fe200078e0a91 */
[----:B------:R-:W-:Y:S01]  /*29e0*/  ISETP.GT.U32.AND P3, PT, R0, R137, PT ;  /* 0x000000890000720c */ /* 0x000fe20003f64070 */
[----:B------:R-:W-:Y:S01]  /*29f0*/  IMAD.HI.U32 R4, R3, R135, RZ ;  /* 0x0000008703047227 */ /* 0x000fe200078e00ff */
[----:B------:R-:W-:-:S02]  /*2a00*/  LOP3.LUT R5, R2, 0x60, RZ, 0xfc, !PT ;  /* 0x0000006002057812 */ /* 0x000fc400078efcff */
[----:B------:R-:W-:Y:S01]  /*2a10*/  @!P2 IADD3 R147, -R147, RZ, RZ ;  /* 0x000000ff9393a210 */ /* 0x000fe20007ffe1ff */
[----:B------:R-:W-:Y:S01]  /*2a20*/  IMAD.MOV R4, RZ, RZ, -R4 ;  /* 0x000000ffff047224 */ /* 0x000fe200078e0a04 */
[----:B------:R-:W-:Y:S01]  /*2a30*/  @!P5 IADD3 R141, R141, -R0, RZ ;  /* 0x800000008d8dd210 */ /* 0x000fe20007ffe0ff */
[--C-:B------:R-:W-:Y:S01]  /*2a40*/  @!P6 IMAD.IADD R143, R143, 0x1, -R0.reuse ;  /* 0x000000018f8fe824 */ /* 0x100fe200078e0a00 */
[----:B------:R-:W-:Y:S01]  /*2a50*/  ISETP.GE.AND P6, PT, R8, RZ, PT ;  /* 0x000000ff0800720c */ /* 0x000fe20003fc6270 */
[C---:B------:R-:W-:Y:S01]  /*2a60*/  IMAD R135, R0.reuse, R4, R135 ;  /* 0x0000000400877224 */ /* 0x040fe200078e0287 */
[----:B------:R-:W-:Y:S02]  /*2a70*/  ISETP.GT.U32.AND P4, PT, R0, R141, PT ;  /* 0x0000008d0000720c */ /* 0x000fe40003f84070 */
[----:B------:R-:W-:Y:S01]  /*2a80*/  LOP3.LUT R8, R2, 0x5e, RZ, 0xfc, !PT ;  /* 0x0000005e02087812 */ /* 0x000fe200078efcff */
[----:B------:R-:W-:Y:S01]  /*2a90*/  @!P3 IMAD.IADD R137, R137, 0x1, -R0 ;  /* 0x000000018989b824 */ /* 0x000fe200078e0a00 */
[----:B------:R-:W-:-:S02]  /*2aa0*/  @!P1 IADD3 R139, R139, -R0, RZ ;  /* 0x800000008b8b9210 */ /* 0x000fc40007ffe0ff */
[----:B------:R-:W-:Y:S02]  /*2ab0*/  IABS R133, R8 ;  /* 0x0000000800857213 */ /* 0x000fe40000000000 */
[C---:B------:R-:W-:Y:S02]  /*2ac0*/  ISETP.GT.U32.AND P3, PT, R0.reuse, R139, PT ;  /* 0x0000008b0000720c */ /* 0x040fe40003f64070 */
[----:B------:R-:W-:Y:S01]  /*2ad0*/  ISETP.GT.U32.AND P5, PT, R0, R143, PT ;  /* 0x0000008f0000720c */ /* 0x000fe20003fa4070 */
[----:B------:R-:W-:Y:S01]  /*2ae0*/  IMAD.HI.U32 R4, R3, R133, RZ ;  /* 0x0000008503047227 */ /* 0x000fe200078e00ff */
[----:B------:R-:W-:Y:S02]  /*2af0*/  IABS R131, R5 ;  /* 0x0000000500837213 */ /* 0x000fe40000000000 */
[----:B------:R-:W-:Y:S01]  /*2b00*/  ISETP.GE.AND P1, PT, R6, RZ, PT ;  /* 0x000000ff0600720c */ /* 0x000fe20003f26270 */
[----:B------:R-:W-:Y:S01]  /*2b10*/  @!P4 IMAD.IADD R141, R141, 0x1, -R0 ;  /* 0x000000018d8dc824 */ /* 0x000fe200078e0a00 */
[----:B------:R-:W-:Y:S01]  /*2b20*/  ISETP.GT.U32.AND P4, PT, R0, R135, PT ;  /* 0x000000870000720c */ /* 0x000fe20003f84070 */
[----:B------:R-:W-:Y:S01]  /*2b30*/  IMAD.MOV R4, RZ, RZ, -R4 ;  /* 0x000000ffff047224 */ /* 0x000fe200078e0a04 */
[----:B------:R-:W-:Y:S01]  /*2b40*/  ISETP.GE.AND P2, PT, R7, RZ, PT ;  /* 0x000000ff0700720c */ /* 0x000fe20003f46270 */
[----:B------:R-:W-:Y:S01]  /*2b50*/  @!P6 IMAD.MOV R141, RZ, RZ, -R141 ;  /* 0x000000ffff8de224 */ /* 0x000fe200078e0a8d */
[----:B------:R-:W-:Y:S01]  /*2b60*/  LOP3.LUT R6, R2, 0x62, RZ, 0xfc, !PT ;  /* 0x0000006202067812 */ /* 0x000fe200078efcff */
[----:B------:R-:W-:Y:S01]  /*2b70*/  IMAD R133, R0, R4, R133 ;  /* 0x0000000400857224 */ /* 0x000fe200078e0285 */
[----:B------:R-:W-:Y:S01]  /*2b80*/  ISETP.GE.AND P6, PT, R8, RZ, PT ;  /* 0x000000ff0800720c */ /* 0x000fe20003fc6270 */
[----:B------:R-:W-:Y:S01]  /*2b90*/  @!P3 IMAD.IADD R139, R139, 0x1, -R0 ;  /* 0x000000018b8bb824 */ /* 0x000fe200078e0a00 */
[----:B------:R-:W-:Y:S01]  /*2ba0*/  IABS R129, R6 ;  /* 0x0000000600817213 */ /* 0x000fe20000000000 */
[----:B------:R-:W-:Y:S01]  /*2bb0*/  IMAD.HI.U32 R4, R3, R131, RZ ;  /* 0x0000008303047227 */ /* 0x000fe200078e00ff */
[----:B------:R-:W-:-:S02]  /*2bc0*/  ISETP.GT.U32.AND P3, PT, R0, R133, PT ;  /* 0x000000850000720c */ /* 0x000fc40003f64070 */
[----:B------:R-:W-:Y:S01]  /*2bd0*/  LOP3.LUT R8, R2, 0x66, RZ, 0xfc, !PT ;  /* 0x0000006602087812 */ /* 0x000fe200078efcff */
[----:B------:R-:W-:Y:S01]  /*2be0*/  @!P5 IMAD.IADD R143, R143, 0x1, -R0 ;  /* 0x000000018f8fd824 */ /* 0x000fe200078e0a00 */
[----:B------:R-:W-:Y:S01]  /*2bf0*/  @!P4 IADD3 R135, R135, -R0, RZ ;  /* 0x800000008787c210 */ /* 0x000fe20007ffe0ff */
[----:B------:R-:W-:Y:S01]  /*2c00*/  IMAD.MOV R4, RZ, RZ, -R4 ;  /* 0x000000ffff047224 */ /* 0x000fe200078e0a04 */
[----:B------:R-:W-:Y:S01]  /*2c10*/  ISETP.GE.AND P5, PT, R9, RZ, PT ;  /* 0x000000ff0900720c */ /* 0x000fe20003fa6270 */
[----:B------:R-:W-:Y:S01]  /*2c20*/  @!P0 IMAD.MOV R143, RZ, RZ, -R143 ;  /* 0x000000ffff8f8224 */ /* 0x000fe200078e0a8f */
[C---:B------:R-:W-:Y:S01]  /*2c30*/  ISETP.GT.U32.AND P4, PT, R0.reuse, R135, PT ;  /* 0x000000870000720c */ /* 0x040fe20003f84070 */
[C---:B------:R-:W-:Y:S01]  /*2c40*/  IMAD R131, R0.reuse, R4, R131 ;  /* 0x0000000400837224 */ /* 0x040fe200078e0283 */
[----:B------:R-:W-:Y:S01]  /*2c50*/  ISETP.GT.U32.AND P0, PT, R0, R137, PT ;  /* 0x000000890000720c */ /* 0x000fe20003f04070 */
[----:B------:R-:W-:Y:S01]  /*2c60*/  IMAD.HI.U32 R4, R3, R129, RZ ;  /* 0x0000008103047227 */ /* 0x000fe200078e00ff */
[----:B------:R-:W-:-:S02]  /*2c70*/  @!P2 IADD3 R139, -R139, RZ, RZ ;  /* 0x000000ff8b8ba210 */ /* 0x000fc40007ffe1ff */
[----:B------:R-:W-:Y:S01]  /*2c80*/  IABS R111, R8 ;  /* 0x00000008006f7213 */ /* 0x000fe20000000000 */
[----:B------:R-:W-:Y:S01]  /*2c90*/  @!P3 IMAD.IADD R133, R133, 0x1, -R0 ;  /* 0x000000018585b824 */ /* 0x000fe200078e0a00 */
[----:B------:R-:W-:Y:S01]  /*2ca0*/  LOP3.LUT R7, R2, 0x64, RZ, 0xfc, !PT ;  /* 0x0000006402077812 */ /* 0x000fe200078efcff */
[----:B------:R-:W-:Y:S01]  /*2cb0*/  IMAD.MOV R4, RZ, RZ, -R4 ;  /* 0x000000ffff047224 */ /* 0x000fe200078e0a04 */
[----:B------:R-:W-:Y:S02]  /*2cc0*/  ISETP.GE.AND P3, PT, R6, RZ, PT ;  /* 0x000000ff0600720c */ /* 0x000fe40003f66270 */
[C---:B------:R-:W-:Y:S01]  /*2cd0*/  ISETP.GT.U32.AND P2, PT, R0.reuse, R133, PT ;  /* 0x000000850000720c */ /* 0x040fe20003f44070 */
[----:B------:R-:W-:Y:S01]  /*2ce0*/  @!P4 IMAD.IADD R135, R135, 0x1, -R0 ;  /* 0x000000018787c824 */ /* 0x000fe200078e0a00 */
[C---:B------:R-:W-:Y:S01]  /*2cf0*/  ISETP.GT.U32.AND P4, PT, R0.reuse, R131, PT ;  /* 0x000000830000720c */ /* 0x040fe20003f84070 */
[----:B------:R-:W-:Y:S01]  /*2d00*/  IMAD R129, R0, R4, R129 ;  /* 0x0000000400817224 */ /* 0x000fe200078e0281 */
[----:B------:R-:W-:Y:S01]  /*2d10*/  @!P0 IADD3 R137, R137, -R0, RZ ;  /* 0x8000000089898210 */ /* 0x000fe20007ffe0ff */
[----:B------:R-:W-:Y:S01]  /*2d20*/  @!P1 IMAD.MOV R135, RZ, RZ, -R135 ;  /* 0x000000ffff879224 */ /* 0x000fe200078e0a87 */
[----:B------:R-:W-:Y:S01]  /*2d30*/  ISETP.GE.AND P0, PT, R5, RZ, PT ;  /* 0x000000ff0500720c */ /* 0x000fe20003f06270 */
[----:B------:R-:W-:Y:S01]  /*2d40*/  IMAD.HI.U32 R5, R3, R111, RZ ;  /* 0x0000006f03057227 */ /* 0x000fe200078e00ff */
[----:B------:R-:W-:-:S02]  /*2d50*/  IABS R127, R7 ;  /* 0x00000007007f7213 */ /* 0x000fc40000000000 */
[----:B------:R-:W-:Y:S01]  /*2d60*/  ISETP.GE.AND P1, PT, R7, RZ, PT ;  /* 0x000000ff0700720c */ /* 0x000fe20003f26270 */
[----:B------:R-:W-:Y:S01]  /*2d70*/  @!P5 IMAD.MOV R137, RZ, RZ, -R137 ;  /* 0x000000ffff89d224 */ /* 0x000fe200078e0a89 */
[----:B------:R-:W-:Y:S01]  /*2d80*/  ISETP.GT.U32.AND P5, PT, R0, R129, PT ;  /* 0x000000810000720c */ /* 0x000fe20003fa4070 */
[----:B------:R-:W-:Y:S01]  /*2d90*/  IMAD.MOV R5, RZ, RZ, -R5 ;  /* 0x000000ffff057224 */ /* 0x000fe200078e0a05 */
[C---:B------:R-:W-:Y:S01]  /*2da0*/  LOP3.LUT R7, R2.reuse, 0x6c, RZ, 0xfc, !PT ;  /* 0x0000006c02077812 */ /* 0x040fe200078efcff */
[--C-:B------:R-:W-:Y:S01]  /*2db0*/  @!P4 IMAD.IADD R131, R131, 0x1, -R0.reuse ;  /* 0x000000018383c824 */ /* 0x100fe200078e0a00 */
[----:B------:R-:W-:Y:S01]  /*2dc0*/  LOP3.LUT R6, R2, 0x68, RZ, 0xfc, !PT ;  /* 0x0000006802067812 */ /* 0x000fe200078efcff */
[----:B------:R-:W-:Y:S01]  /*2dd0*/  IMAD.HI.U32 R4, R3, R127, RZ ;  /* 0x0000007f03047227 */ /* 0x000fe200078e00ff */
[----:B------:R-:W-:Y:S02]  /*2de0*/  IABS R119, R7 ;  /* 0x0000000700777213 */ /* 0x000fe40000000000 */
[----:B------:R-:W-:Y:S01]  /*2df0*/  ISETP.GT.U32.AND P4, PT, R0, R131, PT ;  /* 0x000000830000720c */ /* 0x000fe20003f84070 */
[----:B------:R-:W-:Y:S01]  /*2e00*/  @!P2 IMAD.IADD R133, R133, 0x1, -R0 ;  /* 0x000000018585a824 */ /* 0x000fe200078e0a00 */
[----:B------:R-:W-:Y:S01]  /*2e10*/  IADD3 R4, -R4, RZ, RZ ;  /* 0x000000ff04047210 */ /* 0x000fe20007ffe1ff */
[----:B------:R-:W-:Y:S01]  /*2e20*/  IMAD R111, R0, R5, R111 ;  /* 0x00000005006f7224 */ /* 0x000fe200078e026f */
[----:B------:R-:W-:Y:S01]  /*2e30*/  LOP3.LUT R5, R2, 0x6a, RZ, 0xfc, !PT ;  /* 0x0000006a02057812 */ /* 0x000fe200078efcff */
[----:B------:R-:W-:Y:S01]  /*2e40*/  @!P6 IMAD.MOV R133, RZ, RZ, -R133 ;  /* 0x000000ffff85e224 */ /* 0x000fe200078e0a85 */
[----:B------:R-:W-:Y:S01]  /*2e50*/  @!P5 IADD3 R129, R129, -R0, RZ ;  /* 0x800000008181d210 */ /* 0x000fe20007ffe0ff */
[C---:B------:R-:W-:Y:S01]  /*2e60*/  IMAD R127, R0.reuse, R4, R127 ;  /* 0x00000004007f7224 */ /* 0x040fe200078e027f */
[----:B------:R-:W-:-:S02]  /*2e70*/  ISETP.GT.U32.AND P6, PT, R0, R111, PT ;  /* 0x0000006f0000720c */ /* 0x000fc40003fc4070 */
[C---:B------:R-:W-:Y:S02]  /*2e80*/  ISETP.GT.U32.AND P5, PT, R0.reuse, R129, PT ;  /* 0x000000810000720c */ /* 0x040fe40003fa4070 */
[----:B------:R-:W-:Y:S01]  /*2e90*/  IABS R121, R5 ;  /* 0x0000000500797213 */ /* 0x000fe20000000000 */
[--C-:B------:R-:W-:Y:S01]  /*2ea0*/  @!P4 IMAD.IADD R131, R131, 0x1, -R0.reuse ;  /* 0x000000018383c824 */ /* 0x100fe200078e0a00 */
[----:B------:R-:W-:Y:S02]  /*2eb0*/  ISETP.GT.U32.AND P4, PT, R0, R127, PT ;  /* 0x0000007f0000720c */ /* 0x000fe40003f84070 */
[----:B------:R-:W-:Y:S01]  /*2ec0*/  IABS R123, R6 ;  /* 0x00000006007b7213 */ /* 0x000fe20000000000 */
[----:B------:R-:W-:Y:S01]  /*2ed0*/  @!P0 IMAD.MOV R131, RZ, RZ, -R131 ;  /* 0x000000ffff838224 */ /* 0x000fe200078e0a83 */
[----:B------:R-:W-:Y:S02]  /*2ee0*/  ISETP.GE.AND P2, PT, R8, RZ, PT ;  /* 0x000000ff0800720c */ /* 0x000fe40003f46270 */
[----:B------:R-:W-:Y:S01]  /*2ef0*/  ISETP.GE.AND P0, PT, R6, RZ, PT ;  /* 0x000000ff0600720c */ /* 0x000fe20003f06270 */
[--C-:B------:R-:W-:Y:S01]  /*2f00*/  @!P6 IMAD.IADD R111, R111, 0x1, -R0.reuse ;  /* 0x000000016f6fe824 */ /* 0x100fe200078e0a00 */
[----:B------:R-:W-:Y:S01]  /*2f10*/  LOP3.LUT R9, R2, 0x74, RZ, 0xfc, !PT ;  /* 0x0000007402097812 */ /* 0x000fe200078efcff */
[----:B------:R-:W-:Y:S01]  /*2f20*/  @!P5 IMAD.IADD R129, R129, 0x1, -R0 ;  /* 0x000000018181d824 */ /* 0x000fe200078e0a00 */
[----:B------:R-:W-:Y:S01]  /*2f30*/  ISETP.GE.AND P5, PT, R5, RZ, PT ;  /* 0x000000ff0500720c */ /* 0x000fe20003fa6270 */
[----:B------:R-:W-:Y:S01]  /*2f40*/  IMAD.HI.U32 R5, R3, R119, RZ ;  /* 0x0000007703057227 */ /* 0x000fe200078e00ff */
[----:B------:R-:W-:-:S02]  /*2f50*/  ISETP.GT.U32.AND P6, PT, R0, R111, PT ;  /* 0x0000006f0000720c */ /* 0x000fc40003fc4070 */
[----:B------:R-:W-:Y:S01]  /*2f60*/  IABS R165, R9 ;  /* 0x0000000900a57213 */ /* 0x000fe20000000000 */
[----:B------:R-:W-:Y:S01]  /*2f70*/  @!P4 IMAD.IADD R127, R127, 0x1, -R0 ;  /* 0x000000017f7fc824 */ /* 0x000fe200078e0a00 */
[----:B------:R-:W-:Y:S01]  /*2f80*/  IADD3 R5, -R5, RZ, RZ ;  /* 0x000000ff05057210 */ /* 0x000fe20007ffe1ff */
[C---:B------:R-:W-:Y:S01]  /*2f90*/  IMAD.HI.U32 R4, R3.reuse, R123, RZ ;  /* 0x0000007b03047227 */ /* 0x040fe200078e00ff */
[----:B------:R-:W-:Y:S02]  /*2fa0*/  LOP3.LUT R8, R2, 0x72, RZ, 0xfc, !PT ;  /* 0x0000007202087812 */ /* 0x000fe400078efcff */
[C---:B------:R-:W-:Y:S01]  /*2fb0*/  ISETP.GT.U32.AND P4, PT, R0.reuse, R127, PT ;  /* 0x0000007f0000720c */ /* 0x040fe20003f84070 */
[----:B------:R-:W-:Y:S01]  /*2fc0*/  IMAD R119, R0, R5, R119 ;  /* 0x0000000500777224 */ /* 0x000fe200078e0277 */
[----:B------:R-:W-:Y:S01]  /*2fd0*/  IADD3 R6, -R4, RZ, RZ ;  /* 0x000000ff04067210 */ /* 0x000fe20007ffe1ff */
[----:B------:R-:W-:Y:S01]  /*2fe0*/  IMAD.HI.U32 R4, R3, R121, RZ ;  /* 0x0000007903047227 */ /* 0x000fe200078e00ff */
[----:B------:R-:W-:-:S02]  /*2ff0*/  IABS R163, R8 ;  /* 0x0000000800a37213 */ /* 0x000fc40000000000 */
[----:B------:R-:W-:Y:S01]  /*3000*/  @!P6 IADD3 R111, R111, -R0, RZ ;  /* 0x800000006f6fe210 */ /* 0x000fe20007ffe0ff */
[C---:B------:R-:W-:Y:S01]  /*3010*/  IMAD R123, R0.reuse, R6, R123 ;  /* 0x00000006007b7224 */ /* 0x040fe200078e027b */
[----:B------:R-:W-:Y:S01]  /*3020*/  IABS R181, R10 ;  /* 0x0000000a00b57213 */ /* 0x000fe20000000000 */
[----:B------:R-:W-:Y:S01]  /*3030*/  @!P3 IMAD.MOV R129, RZ, RZ, -R129 ;  /* 0x000000ffff81b224 */ /* 0x000fe200078e0a81 */
[----:B------:R-:W-:Y:S01]  /*3040*/  ISETP.GE.AND P3, PT, R7, RZ, PT ;  /* 0x000000ff0700720c */ /* 0x000fe20003f66270 */
[----:B------:R-:W-:Y:S01]  /*3050*/  @!P2 IMAD.MOV R111, RZ, RZ, -R111 ;  /* 0x000000ffff6fa224 */ /* 0x000fe200078e0a6f */
[C---:B------:R-:W-:Y:S01]  /*3060*/  ISETP.GT.U32.AND P2, PT, R0.reuse, R119, PT ;  /* 0x000000770000720c */ /* 0x040fe20003f44070 */
[----:B------:R-:W-:Y:S01]  /*3070*/  @!P4 IMAD.IADD R127, R127, 0x1, -R0 ;  /* 0x000000017f7fc824 */ /* 0x000fe200078e0a00 */
[----:B------:R-:W-:Y:S01]  /*3080*/  ISETP.GT.U32.AND P4, PT, R0, R123, PT ;  /* 0x0000007b0000720c */ /* 0x000fe20003f84070 */
[----:B------:R-:W-:Y:S01]  /*3090*/  IMAD.MOV R4, RZ, RZ, -R4 ;  /* 0x000000ffff047224 */ /* 0x000fe200078e0a04 */
[----:B------:R-:W-:Y:S01]  /*30a0*/  LOP3.LUT R7, R2, 0x70, RZ, 0xfc, !PT ;  /* 0x0000007002077812 */ /* 0x000fe200078efcff */
[----:B------:R-:W-:-:S02]  /*30b0*/  @!P1 IMAD.MOV R127, RZ, RZ, -R127 ;  /* 0x000000ffff7f9224 */ /* 0x000fc400078e0a7f */
[----:B------:R-:W-:Y:S01]  /*30c0*/  IMAD R121, R0, R4, R121 ;  /* 0x0000000400797224 */ /* 0x000fe200078e0279 */
[----:B------:R-:W-:Y:S02]  /*30d0*/  IABS R161, R7 ;  /* 0x0000000700a17213 */ /* 0x000fe40000000000 */
[----:B------:R-:W-:Y:S02]  /*30e0*/  LOP3.LUT R4, R2, 0x6e, RZ, 0xfc, !PT ;  /* 0x0000006e02047812 */ /* 0x000fe400078efcff */
[----:B------:R-:W-:Y:S01]  /*30f0*/  ISETP.GT.U32.AND P1, PT, R0, R121, PT ;  /* 0x000000790000720c */ /* 0x000fe20003f24070 */
[--C-:B------:R-:W-:Y:S01]  /*3100*/  @!P2 IMAD.IADD R119, R119, 0x1, -R0.reuse ;  /* 0x000000017777a824 */ /* 0x100fe200078e0a00 */
[----:B------:R-:W-:Y:S01]  /*3110*/  IABS R115, R4 ;  /* 0x0000000400737213 */ /* 0x000fe20000000000 */
[----:B------:R-:W-:Y:S01]  /*3120*/  IMAD.HI.U32 R5, R3, R161, RZ ;  /* 0x000000a103057227 */ /* 0x000fe200078e00ff */
[----:B------:R-:W-:Y:S02]  /*3130*/  ISETP.GE.AND P6, PT, R4, RZ, PT ;  /* 0x000000ff0400720c */ /* 0x000fe40003fc6270 */
[----:B------:R-:W-:Y:S01]  /*3140*/  ISETP.GT.U32.AND P2, PT, R0, R119, PT ;  /* 0x000000770000720c */ /* 0x000fe20003f44070 */
[----:B------:R-:W-:-:S02]  /*3150*/  @!P4 IMAD.IADD R123, R123, 0x1, -R0 ;  /* 0x000000017b7bc824 */ /* 0x000fc400078e0a00 */
[----:B------:R-:W-:Y:S02]  /*3160*/  IMAD.MOV R5, RZ, RZ, -R5 ;  /* 0x000000ffff057224 */ /* 0x000fe400078e0a05 */
[----:B------:R-:W-:Y:S01]  /*3170*/  IMAD.HI.U32 R4, R3, R115, RZ ;  /* 0x0000007303047227 */ /* 0x000fe200078e00ff */
[----:B------:R-:W-:-:S03]  /*3180*/  ISETP.GT.U32.AND P4, PT, R0, R123, PT ;  /* 0x0000007b0000720c */ /* 0x000fc60003f84070 */
[----:B------:R-:W-:Y:S01]  /*3190*/  IMAD R161, R0, R5, R161 ;  /* 0x0000000500a17224 */ /* 0x000fe200078e02a1 */
[----:B------:R-:W-:Y:S01]  /*31a0*/  IADD3 R6, -R4, RZ, RZ ;  /* 0x000000ff04067210 */ /* 0x000fe20007ffe1ff */
[----:B------:R-:W-:-:S04]  /*31b0*/  IMAD.HI.U32 R5, R3, R165, RZ ;  /* 0x000000a503057227 */ /* 0x000fc800078e00ff */
[----:B------:R-:W-:Y:S02]  /*31c0*/  IMAD.MOV R5, RZ, RZ, -R5 ;  /* 0x000000ffff057224 */ /* 0x000fe400078e0a05 */
[--C-:B------:R-:W-:Y:S02]  /*31d0*/  @!P1 IMAD.IADD R121, R121, 0x1, -R0.reuse ;  /* 0x0000000179799824 */ /* 0x100fe400078e0a00 */
[----:B------:R-:W-:Y:S02]  /*31e0*/  @!P2 IMAD.IADD R119, R119, 0x1, -R0 ;  /* 0x000000017777a824 */ /* 0x000fe400078e0a00 */
[C---:B------:R-:W-:Y:S01]  /*31f0*/  IMAD R165, R0.reuse, R5, R165 ;  /* 0x0000000500a57224 */ /* 0x040fe200078e02a5 */
[C---:B------:R-:W-:Y:S01]  /*3200*/  ISETP.GT.U32.AND P1, PT, R0.reuse, R121, PT ;  /* 0x000000790000720c */ /* 0x040fe20003f24070 */
[----:B------:R-:W-:Y:S01]  /*3210*/  IMAD R115, R0, R6, R115 ;  /* 0x0000000600737224 */ /* 0x000fe200078e0273 */
[----:B------:R-:W-:Y:S01]  /*3220*/  LOP3.LUT R6, R2, 0x76, RZ, 0xfc, !PT ;  /* 0x0000007602067812 */ /* 0x000fe200078efcff */
[----:B------:R-:W-:Y:S01]  /*3230*/  IMAD.HI.U32 R4, R3, R163, RZ ;  /* 0x000000a303047227 */ /* 0x000fe200078e00ff */
[----:B------:R-:W-:-:S02]  /*3240*/  @!P3 IADD3 R119, -R119, RZ, RZ ;  /* 0x000000ff7777b210 */ /* 0x000fc40007ffe1ff */
[C---:B------:R-:W-:Y:S01]  /*3250*/  ISETP.GT.U32.AND P3, PT, R0.reuse, R165, PT ;  /* 0x000000a50000720c */ /* 0x040fe20003f64070 */
[----:B------:R-:W-:Y:S01]  /*3260*/  @!P4 IMAD.IADD R123, R123, 0x1, -R0 ;  /* 0x000000017b7bc824 */ /* 0x000fe200078e0a00 */
[----:B------:R-:W-:Y:S01]  /*3270*/  IABS R167, R6 ;  /* 0x0000000600a77213 */ /* 0x000fe20000000000 */
[----:B------:R-:W-:Y:S01]  /*3280*/  IMAD.MOV R4, RZ, RZ, -R4 ;  /* 0x000000ffff047224 */ /* 0x000fe200078e0a04 */
[----:B------:R-:W-:Y:S01]  /*3290*/  ISETP.GE.AND P4, PT, R7, RZ, PT ;  /* 0x000000ff0700720c */ /* 0x000fe20003f86270 */
[----:B------:R-:W-:Y:S01]  /*32a0*/  @!P0 IMAD.MOV R123, RZ, RZ, -R123 ;  /* 0x000000ffff7b8224 */ /* 0x000fe200078e0a7b */
[C---:B------:R-:W-:Y:S01]  /*32b0*/  ISETP.GT.U32.AND P0, PT, R0.reuse, R161, PT ;  /* 0x000000a10000720c */ /* 0x040fe20003f04070 */
[----:B------:R-:W-:Y:S01]  /*32c0*/  IMAD R163, R0, R4, R163 ;  /* 0x0000000400a37224 */ /* 0x000fe200078e02a3 */
[----:B------:R-:W-:Y:S01]  /*32d0*/  LOP3.LUT R7, R2, 0x78, RZ, 0xfc, !PT ;  /* 0x0000007802077812 */ /* 0x000fe200078efcff */
[----:B------:R-:W-:Y:S01]  /*32e0*/  IMAD.HI.U32 R4, R3, R167, RZ ;  /* 0x000000a703047227 */ /* 0x000fe200078e00ff */
[----:B------:R-:W-:-:S02]  /*32f0*/  @!P1 IADD3 R121, R121, -R0, RZ ;  /* 0x8000000079799210 */ /* 0x000fc40007ffe0ff */
[C---:B------:R-:W-:Y:S01]  /*3300*/  ISETP.GT.U32.AND P1, PT, R0.reuse, R115, PT ;  /* 0x000000730000720c */ /* 0x040fe20003f24070 */
[----:B------:R-:W-:Y:S01]  /*3310*/  IMAD.MOV R4, RZ, RZ, -R4 ;  /* 0x000000ffff047224 */ /* 0x000fe200078e0a04 */
[----:B------:R-:W-:Y:S01]  /*3320*/  IABS R169, R7 ;  /* 0x0000000700a97213 */ /* 0x000fe20000000000 */
[--C-:B------:R-:W-:Y:S01]  /*3330*/  @!P3 IMAD.IADD R165, R165, 0x1, -R0.reuse ;  /* 0x00000001a5a5b824 */ /* 0x100fe200078e0a00 */
[C---:B------:R-:W-:Y:S01]  /*3340*/  ISETP.GT.U32.AND P2, PT, R0.reuse, R163, PT ;  /* 0x000000a30000720c */ /* 0x040fe20003f44070 */
[C---:B------:R-:W-:Y:S01]  /*3350*/  IMAD R167, R0.reuse, R4, R167 ;  /* 0x0000000400a77224 */ /* 0x040fe200078e02a7 */
[----:B------:R-:W-:Y:S01]  /*3360*/  @!P5 IADD3 R121, -R121, RZ, RZ ;  /* 0x000000ff7979d210 */ /* 0x000fe20007ffe1ff */
[----:B------:R-:W-:Y:S01]  /*3370*/  @!P0 IMAD.IADD R161, R161, 0x1, -R0 ;  /* 0x00000001a1a18824 */ /* 0x000fe200078e0a00 */
[----:B------:R-:W-:Y:S01]  /*3380*/  ISETP.GT.U32.AND P3, PT, R0, R165, PT ;  /* 0x000000a50000720c */ /* 0x000fe20003f64070 */
[----:B------:R-:W-:Y:S01]  /*3390*/  IMAD.HI.U32 R4, R3, R169, RZ ;  /* 0x000000a903047227 */ /* 0x000fe200078e00ff */
[----:B------:R-:W-:-:S02]  /*33a0*/  ISETP.GE.AND P5, PT, R8, RZ, PT ;  /* 0x000000ff0800720c */ /* 0x000fc40003fa6270 */
[----:B------:R-:W-:Y:S01]  /*33b0*/  ISETP.GT.U32.AND P0, PT, R0, R161, PT ;  /* 0x000000a10000720c */ /* 0x000fe20003f04070 */
[--C-:B------:R-:W-:Y:S01]  /*33c0*/  @!P1 IMAD.IADD R115, R115, 0x1, -R0.reuse ;  /* 0x0000000173739824 */ /* 0x100fe200078e0a00 */
[----:B------:R-:W-:Y:S02]  /*33d0*/  IADD3 R4, -R4, RZ, RZ ;  /* 0x000000ff04047210 */ /* 0x000fe40007ffe1ff */
[----:B------:R-:W-:Y:S01]  /*33e0*/  LOP3.LUT R8, R2, 0x7a, RZ, 0xfc, !PT ;  /* 0x0000007a02087812 */ /* 0x000fe200078efcff */
[----:B------:R-:W-:Y:S01]  /*33f0*/  @!P2 IMAD.IADD R163, R163, 0x1, -R0 ;  /* 0x00000001a3a3a824 */ /* 0x000fe200078e0a00 */
[C---:B------:R-:W-:Y:S01]  /*3400*/  ISETP.GT.U32.AND P1, PT, R0.reuse, R115, PT ;  /* 0x000000730000720c */ /* 0x040fe20003f24070 */
[C---:B------:R-:W-:Y:S01]  /*3410*/  IMAD R169, R0.reuse, R4, R169 ;  /* 0x0000000400a97224 */ /* 0x040fe200078e02a9 */
[----:B------:R-:W-:Y:S02]  /*3420*/  IABS R171, R8 ;  /* 0x0000000800ab7213 */ /* 0x000fe40000000000 */
[----:B------:R-:W-:-:S02]  /*3430*/  ISETP.GT.U32.AND P2, PT, R0, R163, PT ;  /* 0x000000a30000720c */ /* 0x000fc40003f44070 */
[-C--:B------:R-:W-:Y:S01]  /*3440*/  @!P3 IADD3 R165, R165, -R0.reuse, RZ ;  /* 0x80000000a5a5b210 */ /* 0x080fe20007ffe0ff */
[----:B------:R-:W-:Y:S01]  /*3450*/  IMAD.HI.U32 R5, R3, R171, RZ ;  /* 0x000000ab03057227 */ /* 0x000fe200078e00ff */
[C---:B------:R-:W-:Y:S02]  /*3460*/  ISETP.GT.U32.AND P3, PT, R0.reuse, R169, PT ;  /* 0x000000a90000720c */ /* 0x040fe40003f64070 */
[----:B------:R-:W-:Y:S01]  /*3470*/  @!P0 IADD3 R161, R161, -R0, RZ ;  /* 0x80000000a1a18210 */ /* 0x000fe20007ffe0ff */
[----:B------:R-:W-:Y:S01]  /*3480*/  IMAD.MOV R5, RZ, RZ, -R5 ;  /* 0x000000ffff057224 */ /* 0x000fe200078e0a05 */
[----:B------:R-:W-:Y:S01]  /*3490*/  ISETP.GT.U32.AND P0, PT, R0, R167, PT ;  /* 0x000000a70000720c */ /* 0x000fe20003f04070 */
[--C-:B------:R-:W-:Y:S01]  /*34a0*/  @!P1 IMAD.IADD R115, R115, 0x1, -R0.reuse ;  /* 0x0000000173739824 */ /* 0x100fe200078e0a00 */
[----:B------:R-:W-:Y:S01]  /*34b0*/  LOP3.LUT R4, R2, 0x7c, RZ, 0xfc, !PT ;  /* 0x0000007c02047812 */ /* 0x000fe200078efcff */
[----:B------:R-:W-:Y:S01]  /*34c0*/  IMAD R171, R0, R5, R171 ;  /* 0x0000000500ab7224 */ /* 0x000fe200078e02ab */
[----:B------:R-:W-:Y:S01]  /*34d0*/  ISETP.GE.AND P1, PT, R9, RZ, PT ;  /* 0x000000ff0900720c */ /* 0x000fe20003f26270 */
[--C-:B------:R-:W-:Y:S01]  /*34e0*/  @!P2 IMAD.IADD R163, R163, 0x1, -R0.reuse ;  /* 0x00000001a3a3a824 */ /* 0x100fe200078e0a00 */
[----:B------:R-:W-:Y:S01]  /*34f0*/  IABS R175, R4 ;  /* 0x0000000400af7213 */ /* 0x000fe20000000000 */
[----:B------:R-:W-:Y:S01]  /*3500*/  @!P6 IMAD.MOV R115, RZ, RZ, -R115 ;  /* 0x000000ffff73e224 */ /* 0x000fe200078e0a73 */
[----:B------:R-:W-:Y:S01]  /*3510*/  LOP3.LUT R5, R2, 0x7e, RZ, 0xfc, !PT ;  /* 0x0000007e02057812 */ /* 0x000fe200078efcff */
[----:B------:R-:W-:Y:S01]  /*3520*/  @!P5 IMAD.MOV R163, RZ, RZ, -R163 ;  /* 0x000000ffffa3d224 */ /* 0x000fe200078e0aa3 */
[----:B------:R-:W-:Y:S01]  /*3530*/  @!P3 IADD3 R169, R169, -R0, RZ ;  /* 0x80000000a9a9b210 */ /* 0x000fe20007ffe0ff */
[----:B------:R-:W-:Y:S01]  /*3540*/  @!P4 IMAD.MOV R161, RZ, RZ, -R161 ;  /* 0x000000ffffa1c224 */ /* 0x000fe200078e0aa1 */
[----:B------:R-:W-:Y:S01]  /*3550*/  ISETP.GE.AND P5, PT, R4, RZ, PT ;  /* 0x000000ff0400720c */ /* 0x000fe20003fa6270 */
[----:B------:R-:W-:Y:S01]  /*3560*/  @!P0 IMAD.IADD R167, R167, 0x1, -R0 ;  /* 0x00000001a7a78824 */ /* 0x000fe200078e0a00 */
[----:B------:R-:W-:Y:S01]  /*3570*/  ISETP.GT.U32.AND P3, PT, R0, R169, PT ;  /* 0x000000a90000720c */ /* 0x000fe20003f64070 */
[----:B------:R-:W-:Y:S01]  /*3580*/  IMAD.HI.U32 R4, R3, R175, RZ ;  /* 0x000000af03047227 */ /* 0x000fe200078e00ff */
[----:B------:R-:W-:-:S02]  /*3590*/  IABS R173, R5 ;  /* 0x0000000500ad7213 */ /* 0x000fc40000000000 */
[----:B------:R-:W-:Y:S01]  /*35a0*/  ISETP.GT.U32.AND P0, PT, R0, R167, PT ;  /* 0x000000a70000720c */ /* 0x000fe20003f04070 */
[----:B------:R-:W-:Y:S01]  /*35b0*/  IMAD.MOV R4, RZ, RZ, -R4 ;  /* 0x000000ffff047224 */ /* 0x000fe200078e0a04 */
[----:B------:R-:W-:Y:S01]  /*35c0*/  ISETP.GE.AND P6, PT, R6, RZ, PT ;  /* 0x000000ff0600720c */ /* 0x000fe20003fc6270 */
[----:B------:R-:W-:Y:S01]  /*35d0*/  @!P1 IMAD.MOV R165, RZ, RZ, -R165 ;  /* 0x000000ffffa59224 */ /* 0x000fe200078e0aa5 */
[----:B------:R-:W-:Y:S01]  /*35e0*/  ISETP.GE.AND P1, PT, R5, RZ, PT ;  /* 0x000000ff0500720c */ /* 0x000fe20003f26270 */
[----:B------:R-:W-:Y:S01]  /*35f0*/  IMAD R175, R0, R4, R175 ;  /* 0x0000000400af7224 */ /* 0x000fe200078e02af */
[----:B------:R-:W-:Y:S01]  /*3600*/  LOP3.LUT R6, R2, 0x80, RZ, 0xfc, !PT ;  /* 0x0000008002067812 */ /* 0x000fe200078efcff */
[----:B------:R-:W-:Y:S01]  /*3610*/  IMAD.HI.U32 R5, R3, R173, RZ ;  /* 0x000000ad03057227 */ /* 0x000fe200078e00ff */
[----:B------:R-:W-:Y:S02]  /*3620*/  ISETP.GE.AND P4, PT, R7, RZ, PT ;  /* 0x000000ff0700720c */ /* 0x000fe40003f86270 */
[----:B------:R-:W-:Y:S01]  /*3630*/  @!P3 IADD3 R169, R169, -R0, RZ ;  /* 0x80000000a9a9b210 */ /* 0x000fe20007ffe0ff */
[----:B------:R-:W-:Y:S01]  /*3640*/  IMAD.MOV R5, RZ, RZ, -R5 ;  /* 0x000000ffff057224 */ /* 0x000fe200078e0a05 */
[C---:B------:R-:W-:Y:S01]  /*3650*/  ISETP.GT.U32.AND P3, PT, R0.reuse, R175, PT ;  /* 0x000000af0000720c */ /* 0x040fe20003f64070 */
[----:B------:R-:W-:Y:S01]  /*3660*/  @!P0 IMAD.IADD R167, R167, 0x1, -R0 ;  /* 0x00000001a7a78824 */ /* 0x000fe200078e0a00 */
[C---:B------:R-:W-:Y:S01]  /*3670*/  ISETP.GT.U32.AND P0, PT, R0.reuse, R171, PT ;  /* 0x000000ab0000720c */ /* 0x040fe20003f04070 */
[----:B------:R-:W-:Y:S01]  /*3680*/  IMAD R173, R0, R5, R173 ;  /* 0x0000000500ad7224 */ /* 0x000fe200078e02ad */
[----:B------:R-:W-:Y:S01]  /*3690*/  IABS R185, R6 ;  /* 0x0000000600b97213 */ /* 0x000fe20000000000 */
[----:B------:R-:W-:Y:S01]  /*36a0*/  @!P6 IMAD.MOV R167, RZ, RZ, -R167 ;  /* 0x000000ffffa7e224 */ /* 0x000fe200078e0aa7 */
[----:B------:R-:W-:-:S02]  /*36b0*/  LOP3.LUT R7, R2, 0x82, RZ, 0xfc, !PT ;  /* 0x0000008202077812 */ /* 0x000fc400078efcff */
[----:B------:R-:W-:Y:S01]  /*36c0*/  ISETP.GT.U32.AND P6, PT, R0, R173, PT ;  /* 0x000000ad0000720c */ /* 0x000fe20003fc4070 */
[----:B------:R-:W-:Y:S01]  /*36d0*/  IMAD.HI.U32 R4, R3, R185, RZ ;  /* 0x000000b903047227 */ /* 0x000fe200078e00ff */
[----:B------:R-:W-:Y:S02]  /*36e0*/  ISETP.GE.AND P2, PT, R8, RZ, PT ;  /* 0x000000ff0800720c */ /* 0x000fe40003f46270 */
[----:B------:R-:W-:Y:S01]  /*36f0*/  IABS R183, R7 ;  /* 0x0000000700b77213 */ /* 0x000fe20000000000 */
[----:B------:R-:W-:Y:S01]  /*3700*/  @!P3 IMAD.IADD R175, R175, 0x1, -R0 ;  /* 0x00000001afafb824 */ /* 0x000fe200078e0a00 */
[C---:B------:R-:W-:Y:S01]  /*3710*/  LOP3.LUT R8, R2.reuse, 0x84, RZ, 0xfc, !PT ;  /* 0x0000008402087812 */ /* 0x040fe200078efcff */
[----:B------:R-:W-:Y:S01]  /*3720*/  IMAD.MOV R4, RZ, RZ, -R4 ;  /* 0x000000ffff047224 */ /* 0x000fe200078e0a04 */
[----:B------:R-:W-:Y:S01]  /*3730*/  LOP3.LUT R9, R2, 0x86, RZ, 0xfc, !PT ;  /* 0x0000008602097812 */ /* 0x000fe200078efcff */
[--C-:B------:R-:W-:Y:S01]  /*3740*/  @!P0 IMAD.IADD R171, R171, 0x1, -R0.reuse ;  /* 0x00000001abab8824 */ /* 0x100fe200078e0a00 */
[C---:B------:R-:W-:Y:S01]  /*3750*/  ISETP.GT.U32.AND P3, PT, R0.reuse, R175, PT ;  /* 0x000000af0000720c */ /* 0x040fe20003f64070 */
[C---:B------:R-:W-:Y:S01]  /*3760*/  IMAD R185, R0.reuse, R4, R185 ;  /* 0x0000000400b97224 */ /* 0x040fe200078e02b9 */
[----:B------:R-:W-:Y:S01]  /*3770*/  IABS R177, R8 ;  /* 0x0000000800b17213 */ /* 0x000fe20000000000 */
[----:B------:R-:W-:Y:S01]  /*3780*/  @!P6 IMAD.IADD R173, R173, 0x1, -R0 ;  /* 0x00000001adade824 */ /* 0x000fe200078e0a00 */
[----:B------:R-:W-:Y:S01]  /*3790*/  ISETP.GT.U32.AND P0, PT, R0, R171, PT ;  /* 0x000000ab0000720c */ /* 0x000fe20003f04070 */
[----:B------:R-:W-:Y:S01]  /*37a0*/  IMAD.HI.U32 R5, R3, R183, RZ ;  /* 0x000000b703057227 */ /* 0x000fe200078e00ff */
[----:B------:R-:W-:-:S02]  /*37b0*/  @!P4 IADD3 R169, -R169, RZ, RZ ;  /* 0x000000ffa9a9c210 */ /* 0x000fc40007ffe1ff */
[----:B------:R-:W-:Y:S01]  /*37c0*/  ISETP.GT.U32.AND P6, PT, R0, R173, PT ;  /* 0x000000ad0000720c */ /* 0x000fe20003fc4070 */
[----:B------:R-:W-:Y:S01]  /*37d0*/  IMAD.MOV R5, RZ, RZ, -R5 ;  /* 0x000000ffff057224 */ /* 0x000fe200078e0a05 */
[----:B------:R-:W-:Y:S01]  /*37e0*/  ISETP.GE.AND P4, PT, R6, RZ, PT ;  /* 0x000000ff0600720c */ /* 0x000fe20003f86270 */
[----:B------:R-:W-:Y:S01]  /*37f0*/  IMAD.HI.U32 R4, R3, R177, RZ ;  /* 0x000000b103047227 */ /* 0x000fe200078e00ff */
[----:B------:R-:W-:Y:S02]  /*3800*/  IABS R179, R9 ;  /* 0x0000000900b37213 */ /* 0x000fe40000000000 */
[----:B------:R-:W-:Y:S01]  /*3810*/  @!P3 IADD3 R175, R175, -R0, RZ ;  /* 0x80000000afafb210 */ /* 0x000fe20007ffe0ff */
[C---:B------:R-:W-:Y:S01]  /*3820*/  IMAD R183, R0.reuse, R5, R183 ;  /* 0x0000000500b77224 */ /* 0x040fe200078e02b7 */
[----:B------:R-:W-:Y:S01]  /*3830*/  ISETP.GT.U32.AND P3, PT, R0, R185, PT ;  /* 0x000000b90000720c */ /* 0x000fe20003f64070 */
[----:B------:R-:W-:Y:S01]  /*3840*/  IMAD.MOV R6, RZ, RZ, -R4 ;  /* 0x000000ffff067224 */ /* 0x000fe200078e0a04 */
[----:B------:R-:W-:Y:S01]  /*3850*/  @!P5 IADD3 R175, -R175, RZ, RZ ;  /* 0x000000ffafafd210 */ /* 0x000fe20007ffe1ff */
[----:B------:R-:W-:-:S04]  /*3860*/  IMAD.HI.U32 R4, R3, R179, RZ ;  /* 0x000000b303047227 */ /* 0x000fc800078e00ff */
[--C-:B------:R-:W-:Y:S01]  /*3870*/  @!P6 IMAD.IADD R173, R173, 0x1, -R0.reuse ;  /* 0x00000001adade824 */ /* 0x100fe200078e0a00 */
[C---:B------:R-:W-:Y:S01]  /*3880*/  ISETP.GT.U32.AND P6, PT, R0.reuse, R183, PT ;  /* 0x000000b70000720c */ /* 0x040fe20003fc4070 */
[C---:B------:R-:W-:Y:S02]  /*3890*/  IMAD R177, R0.reuse, R6, R177 ;  /* 0x0000000600b17224 */ /* 0x040fe400078e02b1 */
[--C-:B------:R-:W-:Y:S01]  /*38a0*/  @!P0 IMAD.IADD R171, R171, 0x1, -R0.reuse ;  /* 0x00000001abab8824 */ /* 0x100fe200078e0a00 */
[----:B------:R-:W-:Y:S01]  /*38b0*/  ISETP.GE.AND P0, PT, R7, RZ, PT ;  /* 0x000000ff0700720c */ /* 0x000fe20003f06270 */
[----:B------:R-:W-:Y:S01]  /*38c0*/  @!P3 IMAD.IADD R185, R185, 0x1, -R0 ;  /* 0x00000001b9b9b824 */ /* 0x000fe200078e0a00 */
[----:B------:R-:W-:Y:S01]  /*38d0*/  ISETP.GT.U32.AND P3, PT, R0, R177, PT ;  /* 0x000000b10000720c */ /* 0x000fe20003f64070 */
[----:B------:R-:W-:Y:S02]  /*38e0*/  IMAD.MOV R7, RZ, RZ, -R4 ;  /* 0x000000ffff077224 */ /* 0x000fe400078e0a04 */
[----:B------:R-:W-:-:S04]  /*38f0*/  IMAD.HI.U32 R5, R3, R181, RZ ;  /* 0x000000b503057227 */ /* 0x000fc800078e00ff */
[C---:B------:R-:W-:Y:S01]  /*3900*/  IMAD R179, R0.reuse, R7, R179 ;  /* 0x0000000700b37224 */ /* 0x040fe200078e02b3 */
[----:B------:R-:W-:Y:S01]  /*3910*/  @!P6 IADD3 R183, R183, -R0, RZ ;  /* 0x80000000b7b7e210 */ /* 0x000fe20007ffe0ff */
[----:B------:R-:W-:Y:S01]  /*3920*/  IMAD.HI.U32 R4, R3, R189, RZ ;  /* 0x000000bd03047227 */ /* 0x000fe200078e00ff */
[----:B------:R-:W-:Y:S02]  /*3930*/  IADD3 R5, -R5, RZ, RZ ;  /* 0x000000ff05057210 */ /* 0x000fe40007ffe1ff */
[C---:B------:R-:W-:Y:S01]  /*3940*/  ISETP.GT.U32.AND P6, PT, R0.reuse, R179, PT ;  /* 0x000000b30000720c */ /* 0x040fe20003fc4070 */
[----:B------:R-:W-:Y:S01]  /*3950*/  @!P3 IMAD.IADD R177, R177, 0x1, -R0 ;  /* 0x00000001b1b1b824 */ /* 0x000fe200078e0a00 */
[C---:B------:R-:W-:Y:S01]  /*3960*/  ISETP.GT.U32.AND P3, PT, R0.reuse, R185, PT ;  /* 0x000000b90000720c */ /* 0x040fe20003f64070 */
[----:B------:R-:W-:Y:S01]  /*3970*/  IMAD R181, R0, R5, R181 ;  /* 0x0000000500b57224 */ /* 0x000fe200078e02b5 */
[----:B------:R-:W-:Y:S01]  /*3980*/  LOP3.LUT R7, R2, 0x90, RZ, 0xfc, !PT ;  /* 0x0000009002077812 */ /* 0x000fe200078efcff */
[----:B------:R-:W-:Y:S01]  /*3990*/  IMAD.HI.U32 R6, R3, R187, RZ ;  /* 0x000000bb03067227 */ /* 0x000fe200078e00ff */
[----:B------:R-:W-:-:S02]  /*39a0*/  ISETP.GT.U32.AND P5, PT, R0, R177, PT ;  /* 0x000000b10000720c */ /* 0x000fc40003fa4070 */
[----:B------:R-:W-:Y:S01]  /*39b0*/  IABS R193, R7 ;  /* 0x0000000700c17213 */ /* 0x000fe20000000000 */
[----:B------:R-:W-:Y:S01]  /*39c0*/  @!P1 IMAD.MOV R173, RZ, RZ, -R173 ;  /* 0x000000ffffad9224 */ /* 0x000fe200078e0aad */
[C---:B------:R-:W-:Y:S01]  /*39d0*/  ISETP.GT.U32.AND P1, PT, R0.reuse, R181, PT ;  /* 0x000000b50000720c */ /* 0x040fe20003f24070 */
[----:B------:R-:W-:Y:S02]  /*39e0*/  IMAD.MOV R4, RZ, RZ, -R4 ;  /* 0x000000ffff047224 */ /* 0x000fe400078e0a04 */
[----:B------:R-:W-:Y:S02]  /*39f0*/  @!P6 IMAD.IADD R179, R179, 0x1, -R0 ;  /* 0x00000001b3b3e824 */ /* 0x000fe400078e0a00 */
[----:B------:R-:W-:Y:S02]  /*3a00*/  IMAD.MOV R6, RZ, RZ, -R6 ;  /* 0x000000ffff067224 */ /* 0x000fe400078e0a06 */
[C---:B------:R-:W-:Y:S01]  /*3a10*/  IMAD R189, R0.reuse, R4, R189 ;  /* 0x0000000400bd7224 */ /* 0x040fe200078e02bd */
[C---:B------:R-:W-:Y:S01]  /*3a20*/  ISETP.GT.U32.AND P6, PT, R0.reuse, R179, PT ;  /* 0x000000b30000720c */ /* 0x040fe20003fc4070 */
[----:B------:R-:W-:Y:S01]  /*3a30*/  @!P2 IMAD.MOV R171, RZ, RZ, -R171 ;  /* 0x000000ffffaba224 */ /* 0x000fe200078e0aab */
[C---:B------:R-:W-:Y:S01]  /*3a40*/  ISETP.GT.U32.AND P2, PT, R0.reuse, R183, PT ;  /* 0x000000b70000720c */ /* 0x040fe20003f44070 */
[C---:B------:R-:W-:Y:S01]  /*3a50*/  IMAD R187, R0.reuse, R6, R187 ;  /* 0x0000000600bb7224 */ /* 0x040fe200078e02bb */
[----:B------:R-:W-:Y:S01]  /*3a60*/  @!P5 IADD3 R177, R177, -R0, RZ ;  /* 0x80000000b1b1d210 */ /* 0x000fe20007ffe0ff */
[----:B------:R-:W-:Y:S01]  /*3a70*/  @!P3 IMAD.IADD R185, R185, 0x1, -R0 ;  /* 0x00000001b9b9b824 */ /* 0x000fe200078e0a00 */
[C---:B------:R-:W-:Y:S01]  /*3a80*/  ISETP.GT.U32.AND P5, PT, R0.reuse, R189, PT ;  /* 0x000000bd0000720c */ /* 0x040fe20003fa4070 */
[----:B------:R-:W-:Y:S01]  /*3a90*/  IMAD.HI.U32 R5, R3, R193, RZ ;  /* 0x000000c103057227 */ /* 0x000fe200078e00ff */
[----:B------:R-:W-:-:S02]  /*3aa0*/  ISETP.GT.U32.AND P3, PT, R0, R187, PT ;  /* 0x000000bb0000720c */ /* 0x000fc40003f64070 */
[----:B------:R-:W-:Y:S01]  /*3ab0*/  LOP3.LUT R6, R2, 0x8e, RZ, 0xfc, !PT ;  /* 0x0000008e02067812 */ /* 0x000fe200078efcff */
[----:B------:R-:W-:Y:S01]  /*3ac0*/  @!P4 IMAD.MOV R185, RZ, RZ, -R185 ;  /* 0x000000ffffb9c224 */ /* 0x000fe200078e0ab9 */
[----:B------:R-:W-:Y:S01]  /*3ad0*/  @!P1 IADD3 R181, R181, -R0, RZ ;  /* 0x80000000b5b59210 */ /* 0x000fe20007ffe0ff */
[--C-:B------:R-:W-:Y:S01]  /*3ae0*/  @!P6 IMAD.IADD R179, R179, 0x1, -R0.reuse ;  /* 0x00000001b3b3e824 */ /* 0x100fe200078e0a00 */
[----:B------:R-:W-:Y:S01]  /*3af0*/  IABS R191, R6 ;  /* 0x0000000600bf7213 */ /* 0x000fe20000000000 */
[----:B------:R-:W-:Y:S01]  /*3b00*/  @!P2 IMAD.IADD R183, R183, 0x1, -R0 ;  /* 0x00000001b7b7a824 */ /* 0x000fe200078e0a00 */
[----:B------:R-:W-:Y:S01]  /*3b10*/  ISETP.GT.U32.AND P4, PT, R0, R181, PT ;  /* 0x000000b50000720c */ /* 0x000fe20003f84070 */
[----:B------:R-:W-:Y:S01]  /*3b20*/  IMAD.MOV R5, RZ, RZ, -R5 ;  /* 0x000000ffff057224 */ /* 0x000fe200078e0a05 */
[----:B------:R-:W-:Y:S01]  /*3b30*/  ISETP.GE.AND P6, PT, R9, RZ, PT ;  /* 0x000000ff0900720c */ /* 0x000fe20003fc6270 */
[----:B------:R-:W-:Y:S01]  /*3b40*/  IMAD.HI.U32 R4, R3, R191, RZ ;  /* 0x000000bf03047227 */ /* 0x000fe200078e00ff */
[----:B------:R-:W-:-:S02]  /*3b50*/  ISETP.GE.AND P2, PT, R8, RZ, PT ;  /* 0x000000ff0800720c */ /* 0x000fc40003f46270 */
[----:B------:R-:W-:Y:S01]  /*3b60*/  @!P0 IADD3 R183, -R183, RZ, RZ ;  /* 0x000000ffb7b78210 */ /* 0x000fe20007ffe1ff */
[--C-:B------:R-:W-:Y:S01]  /*3b70*/  @!P5 IMAD.IADD R189, R189, 0x1, -R0.reuse ;  /* 0x00000001bdbdd824 */ /* 0x100fe200078e0a00 */
[----:B------:R-:W-:Y:S01]  /*3b80*/  LOP3.LUT R8, R2, 0x94, RZ, 0xfc, !PT ;  /* 0x0000009402087812 */ /* 0x000fe200078efcff */
[----:B------:R-:W-:Y:S01]  /*3b90*/  @!P3 IMAD.IADD R187, R187, 0x1, -R0 ;  /* 0x00000001bbbbb824 */ /* 0x000fe200078e0a00 */
[----:B------:R-:W-:Y:S01]  /*3ba0*/  ISETP.GE.AND P3, PT, R11, RZ, PT ;  /* 0x000000ff0b00720c */ /* 0x000fe20003f66270 */
[----:B------:R-:W-:Y:S01]  /*3bb0*/  IMAD R193, R0, R5, R193 ;  /* 0x0000000500c17224 */ /* 0x000fe200078e02c1 */
[----:B------:R-:W-:Y:S01]  /*3bc0*/  LOP3.LUT R5, R2, 0x92, RZ, 0xfc, !PT ;  /* 0x0000009202057812 */ /* 0x000fe200078efcff */
[----:B------:R-:W-:Y:S01]  /*3bd0*/  IMAD.MOV R4, RZ, RZ, -R4 ;  /* 0x000000ffff047224 */ /* 0x000fe200078e0a04 */
[C---:B------:R-:W-:Y:S01]  /*3be0*/  ISETP.GT.U32.AND P5, PT, R0.reuse, R189, PT ;  /* 0x000000bd0000720c */ /* 0x040fe20003fa4070 */
[----:B------:R-:W-:Y:S01]  /*3bf0*/  @!P4 IMAD.IADD R181, R181, 0x1, -R0 ;  /* 0x00000001b5b5c824 */ /* 0x000fe200078e0a00 */
[C---:B------:R-:W-:Y:S01]  /*3c00*/  ISETP.GT.U32.AND P0, PT, R0.reuse, R187, PT ;  /* 0x000000bb0000720c */ /* 0x040fe20003f04070 */
[C---:B------:R-:W-:Y:S01]  /*3c10*/  IMAD R191, R0.reuse, R4, R191 ;  /* 0x0000000400bf7224 */ /* 0x040fe200078e02bf */
[----:B------:R-:W-:Y:S01]  /*3c20*/  IABS R195, R5 ;  /* 0x0000000500c37213 */ /* 0x000fe20000000000 */
[----:B------:R-:W-:Y:S01]  /*3c30*/  @!P6 IMAD.MOV R179, RZ, RZ, -R179 ;  /* 0x000000ffffb3e224 */ /* 0x000fe200078e0ab3 */
[----:B------:R-:W-:Y:S01]  /*3c40*/  ISETP.GT.U32.AND P4, PT, R0, R193, PT ;  /* 0x000000c10000720c */ /* 0x000fe20003f84070 */
[----:B------:R-:W-:Y:S01]  /*3c50*/  @!P2 IMAD.MOV R177, RZ, RZ, -R177 ;  /* 0x000000ffffb1a224 */ /* 0x000fe200078e0ab1 */
[----:B------:R-:W-:Y:S01]  /*3c60*/  ISETP.GE.AND P6, PT, R12, RZ, PT ;  /* 0x000000ff0c00720c */ /* 0x000fe20003fc6270 */
[----:B------:R-:W-:Y:S01]  /*3c70*/  IMAD.HI.U32 R4, R3, R195, RZ ;  /* 0x000000c303047227 */ /* 0x000fe200078e00ff */
[----:B------:R-:W-:-:S02]  /*3c80*/  ISETP.GT.U32.AND P2, PT, R0, R191, PT ;  /* 0x000000bf0000720c */ /* 0x000fc40003f44070 */
[----:B------:R-:W-:Y:S01]  /*3c90*/  ISETP.GE.AND P1, PT, R10, RZ, PT ;  /* 0x000000ff0a00720c */ /* 0x000fe20003f26270 */
[----:B------:R-:W-:Y:S01]  /*3ca0*/  IMAD.MOV R4, RZ, RZ, -R4 ;  /* 0x000000ffff047224 */ /* 0x000fe200078e0a04 */
[----:B------:R-:W-:Y:S01]  /*3cb0*/  IABS R197, R8 ;  /* 0x0000000800c57213 */ /* 0x000fe20000000000 */
[--C-:B------:R-:W-:Y:S01]  /*3cc0*/  @!P5 IMAD.IADD R189, R189, 0x1, -R0.reuse ;  /* 0x00000001bdbdd824 */ /* 0x100fe200078e0a00 */
[----:B------:R-:W-:Y:S01]  /*3cd0*/  @!P0 IADD3 R187, R187, -R0, RZ ;  /* 0x80000000bbbb8210 */ /* 0x000fe20007ffe0ff */
[C---:B------:R-:W-:Y:S01]  /*3ce0*/  IMAD R195, R0.reuse, R4, R195 ;  /* 0x0000000400c37224 */ /* 0x040fe200078e02c3 */
[----:B------:R-:W-:Y:S02]  /*3cf0*/  ISETP.GE.AND P5, PT, R7, RZ, PT ;  /* 0x000000ff0700720c */ /* 0x000fe40003fa6270 */
[----:B------:R-:W-:Y:S01]  /*3d00*/  @!P4 IADD3 R193, R193, -R0, RZ ;  /* 0x80000000c1c1c210 */ /* 0x000fe20007ffe0ff */
[----:B------:R-:W-:Y:S01]  /*3d10*/  @!P3 IMAD.MOV R187, RZ, RZ, -R187 ;  /* 0x000000ffffbbb224 */ /* 0x000fe200078e0abb */
[----:B------:R-:W-:Y:S01]  /*3d20*/  @!P6 IADD3 R189, -R189, RZ, RZ ;  /* 0x000000ffbdbde210 */ /* 0x000fe20007ffe1ff */
[----:B------:R-:W-:Y:S01]  /*3d30*/  @!P2 IMAD.IADD R191, R191, 0x1, -R0 ;  /* 0x00000001bfbfa824 */ /* 0x000fe200078e0a00 */
[C---:B------:R-:W-:Y:S01]  /*3d40*/  ISETP.GT.U32.AND P6, PT, R0.reuse, R195, PT ;  /* 0x000000c30000720c */ /* 0x040fe20003fc4070 */
[----:B------:R-:W-:Y:S01]  /*3d50*/  @!P1 IMAD.MOV R181, RZ, RZ, -R181 ;  /* 0x000000ffffb59224 */ /* 0x000fe200078e0ab5 */
[----:B------:R-:W-:Y:S01]  /*3d60*/  ISETP.GE.AND P2, PT, R5, RZ, PT ;  /* 0x000000ff0500720c */ /* 0x000fe20003f46270 */
[----:B------:R-:W-:Y:S01]  /*3d70*/  IMAD.HI.U32 R5, R3, R197, RZ ;  /* 0x000000c503057227 */ /* 0x000fe200078e00ff */
[----:B------:R-:W-:-:S02]  /*3d80*/  ISETP.GT.U32.AND P3, PT, R0, R193, PT ;  /* 0x000000c10000720c */ /* 0x000fc40003f64070 */
[----:B------:R-:W-:Y:S01]  /*3d90*/  ISETP.GT.U32.AND P1, PT, R0, R191, PT ;  /* 0x000000bf0000720c */ /* 0x000fe20003f24070 */
[----:B------:R-:W-:Y:S01]  /*3da0*/  IMAD.MOV R5, RZ, RZ, -R5 ;  /* 0x000000ffff057224 */ /* 0x000fe200078e0a05 */
[C---:B------:R-:W-:Y:S02]  /*3db0*/  LOP3.LUT R4, R2.reuse, 0x96, RZ, 0xfc, !PT ;  /* 0x0000009602047812 */ /* 0x040fe400078efcff */
[----:B------:R-:W-:Y:S01]  /*3dc0*/  LOP3.LUT R7, R2, 0x9a, RZ, 0xfc, !PT ;  /* 0x0000009a02077812 */ /* 0x000fe200078efcff */
[----:B------:R-:W-:Y:S01]  /*3dd0*/  IMAD R197, R0, R5, R197 ;  /* 0x0000000500c57224 */ /* 0x000fe200078e02c5 */
[----:B------:R-:W-:Y:S01]  /*3de0*/  IABS R199, R4 ;  /* 0x0000000400c77213 */ /* 0x000fe20000000000 */
[--C-:B------:R-:W-:Y:S01]  /*3df0*/  @!P6 IMAD.IADD R195, R195, 0x1, -R0.reuse ;  /* 0x00000001c3c3e824 */ /* 0x100fe200078e0a00 */
[----:B------:R-:W-:Y:S02]  /*3e00*/  IABS R203, R7 ;  /* 0x0000000700cb7213 */ /* 0x000fe40000000000 */
[----:B------:R-:W-:Y:S01]  /*3e10*/  ISETP.GE.AND P0, PT, R6, RZ, PT ;  /* 0x000000ff0600720c */ /* 0x000fe20003f06270 */
[--C-:B------:R-:W-:Y:S01]  /*3e20*/  @!P3 IMAD.IADD R193, R193, 0x1, -R0.reuse ;  /* 0x00000001c1c1b824 */ /* 0x100fe200078e0a00 */
[C---:B------:R-:W-:Y:S01]  /*3e30*/  ISETP.GT.U32.AND P3, PT, R0.reuse, R197, PT ;  /* 0x000000c50000720c */ /* 0x040fe20003f64070 */
[----:B------:R-:W-:Y:S01]  /*3e40*/  @!P1 IMAD.IADD R191, R191, 0x1, -R0 ;  /* 0x00000001bfbf9824 */ /* 0x000fe200078e0a00 */
[----:B------:R-:W-:Y:S01]  /*3e50*/  ISETP.GT.U32.AND P6, PT, R0, R195, PT ;  /* 0x000000c30000720c */ /* 0x000fe20003fc4070 */
[----:B------:R-:W-:Y:S01]  /*3e60*/  IMAD.HI.U32 R6, R3, R203, RZ ;  /* 0x000000cb03067227 */ /* 0x000fe200078e00ff */
[----:B------:R-:W-:-:S02]  /*3e70*/  ISETP.GE.AND P1, PT, R4, RZ, PT ;  /* 0x000000ff0400720c */ /* 0x000fc40003f26270 */
[----:B------:R-:W-:Y:S01]  /*3e80*/  LOP3.LUT R5, R2, 0x98, RZ, 0xfc, !PT ;  /* 0x0000009802057812 */ /* 0x000fe200078efcff */
[----:B------:R-:W-:Y:S01]  /*3e90*/  IMAD.HI.U32 R4, R3, R199, RZ ;  /* 0x000000c703047227 */ /* 0x000fe200078e00ff */
[----:B------:R-:W-:Y:S02]  /*3ea0*/  ISETP.GE.AND P4, PT, R8, RZ, PT ;  /* 0x000000ff0800720c */ /* 0x000fe40003f86270 */
[----:B------:R-:W-:Y:S01]  /*3eb0*/  IABS R201, R5 ;  /* 0x0000000500c97213 */ /* 0x000fe20000000000 */
[----:B------:R-:W-:Y:S01]  /*3ec0*/  IMAD.MOV R4, RZ, RZ, -R4 ;  /* 0x000000ffff047224 */ /* 0x000fe200078e0a04 */
[----:B------:R-:W-:Y:S01]  /*3ed0*/  @!P0 IADD3 R191, -R191, RZ, RZ ;  /* 0x000000ffbfbf8210 */ /* 0x000fe20007ffe1ff */
[----:B------:R-:W-:Y:S01]  /*3ee0*/  IMAD.MOV R6, RZ, RZ, -R6 ;  /* 0x000000ffff067224 */ /* 0x000fe200078e0a06 */
[----:B------:R-:W-:Y:S01]  /*3ef0*/  ISETP.GE.AND P0, PT, R5, RZ, PT ;  /* 0x000000ff0500720c */ /* 0x000fe20003f06270 */
[--C-:B------:R-:W-:Y:S01]  /*3f00*/  @!P3 IMAD.IADD R197, R197, 0x1, -R0.reuse ;  /* 0x00000001c5c5b824 */ /* 0x100fe200078e0a00 */
[----:B------:R-:W-:Y:S01]  /*3f10*/  LOP3.LUT R8, R2, 0xa0, RZ, 0xfc, !PT ;  /* 0x000000a002087812 */ /* 0x000fe200078efcff */
[----:B------:R-:W-:Y:S01]  /*3f20*/  IMAD R199, R0, R4, R199 ;  /* 0x0000000400c77224 */ /* 0x000fe200078e02c7 */
[----:B------:R-:W-:Y:S01]  /*3f30*/  LOP3.LUT R9, R2, 0xa2, RZ, 0xfc, !PT ;  /* 0x000000a202097812 */ /* 0x000fe200078efcff */
[----:B------:R-:W-:Y:S01]  /*3f40*/  @!P6 IMAD.IADD R195, R195, 0x1, -R0 ;  /* 0x00000001c3c3e824 */ /* 0x000fe200078e0a00 */
[C---:B------:R-:W-:Y:S01]  /*3f50*/  ISETP.GT.U32.AND P3, PT, R0.reuse, R197, PT ;  /* 0x000000c50000720c */ /* 0x040fe20003f64070 */
[C---:B------:R-:W-:Y:S01]  /*3f60*/  IMAD R203, R0.reuse, R6, R203 ;  /* 0x0000000600cb7224 */ /* 0x040fe200078e02cb */
[C---:B------:R-:W-:Y:S01]  /*3f70*/  ISETP.GT.U32.AND P6, PT, R0.reuse, R199, PT ;  /* 0x000000c70000720c */ /* 0x040fe20003fc4070 */
[----:B------:R-:W-:Y:S01]  /*3f80*/  @!P2 IMAD.MOV R195, RZ, RZ, -R195 ;  /* 0x000000ffffc3a224 */ /* 0x000fe200078e0ac3 */
[----:B------:R-:W-:Y:S01]  /*3f90*/  IABS R209, R8 ;  /* 0x0000000800d17213 */ /* 0x000fe20000000000 */
[----:B------:R-:W-:Y:S01]  /*3fa0*/  IMAD.HI.U32 R5, R3, R201, RZ ;  /* 0x000000c903057227 */ /* 0x000fe200078e00ff */
[----:B------:R-:W-:-:S02]  /*3fb0*/  ISETP.GT.U32.AND P2, PT, R0, R203, PT ;  /* 0x000000cb0000720c */ /* 0x000fc40003f44070 */
[----:B------:R-:W-:Y:S01]  /*3fc0*/  IABS R211, R9 ;  /* 0x0000000900d37213 */ /* 0x000fe20000000000 */
[----:B------:R-:W-:Y:S01]  /*3fd0*/  IMAD.MOV R5, RZ, RZ, -R5 ;  /* 0x000000ffff057224 */ /* 0x000fe200078e0a05 */
[----:B------:R-:W-:Y:S02]  /*3fe0*/  @!P5 IADD3 R193, -R193, RZ, RZ ;  /* 0x000000ffc1c1d210 */ /* 0x000fe40007ffe1ff */
[----:B------:R-:W-:Y:S01]  /*3ff0*/  ISETP.GE.AND P5, PT, R7, RZ, PT ;  /* 0x000000ff0700720c */ /* 0x000fe20003fa6270 */
[----:B------:R-:W-:Y:S01]  /*4000*/  IMAD R201, R0, R5, R201 ;  /* 0x0000000500c97224 */ /* 0x000fe200078e02c9 */
[----:B------:R-:W-:Y:S01]  /*4010*/  LOP3.LUT R5, R2, 0x9c, RZ, 0xfc, !PT ;  /* 0x0000009c02057812 */ /* 0x000fe200078efcff */
[----:B------:R-:W-:Y:S01]  /*4020*/  @!P3 IMAD.IADD R197, R197, 0x1, -R0 ;  /* 0x00000001c5c5b824 */ /* 0x000fe200078e0a00 */
[----:B------:R-:W-:Y:S01]  /*4030*/  @!P6 IADD3 R199, R199, -R0, RZ ;  /* 0x80000000c7c7e210 */ /* 0x000fe20007ffe0ff */
[----:B------:R-:W-:Y:S01]  /*4040*/  IMAD.HI.U32 R6, R3, R211, RZ ;  /* 0x000000d303067227 */ /* 0x000fe200078e00ff */
[----:B------:R-:W-:-:S02]  /*4050*/  IABS R205, R5 ;  /* 0x0000000500cd7213 */ /* 0x000fc40000000000 */
[----:B------:R-:W-:Y:S01]  /*4060*/  @!P4 IADD3 R197, -R197, RZ, RZ ;  /* 0x000000ffc5c5c210 */ /* 0x000fe20007ffe1ff */
[----:B------:R-:W-:Y:S01]  /*4070*/  @!P2 IMAD.IADD R203, R203, 0x1, -R0 ;  /* 0x00000001cbcba824 */ /* 0x000fe200078e0a00 */
[----:B------:R-:W-:Y:S01]  /*4080*/  ISETP.GE.AND P4, PT, R5, RZ, PT ;  /* 0x000000ff0500720c */ /* 0x000fe20003f86270 */
[C---:B------:R-:W-:Y:S01]  /*4090*/  IMAD.HI.U32 R5, R3.reuse, R209, RZ ;  /* 0x000000d103057227 */ /* 0x040fe200078e00ff */
[C---:B------:R-:W-:Y:S02]  /*40a0*/  ISETP.GT.U32.AND P6, PT, R0.reuse, R199, PT ;  /* 0x000000c70000720c */ /* 0x040fe40003fc4070 */
[----:B------:R-:W-:Y:S01]  /*40b0*/  ISETP.GT.U32.AND P2, PT, R0, R203, PT ;  /* 0x000000cb0000720c */ /* 0x000fe20003f44070 */
[----:B------:R-:W-:Y:S01]  /*40c0*/  IMAD.HI.U32 R4, R3, R205, RZ ;  /* 0x000000cd03047227 */ /* 0x000fe200078e00ff */
[----:B------:R-:W-:Y:S02]  /*40d0*/  IADD3 R5, -R5, RZ, RZ ;  /* 0x000000ff05057210 */ /* 0x000fe40007ffe1ff */
[----:B------:R-:W-:Y:S01]  /*40e0*/  LOP3.LUT R7, R2, 0x9e, RZ, 0xfc, !PT ;  /* 0x0000009e02077812 */ /* 0x000fe200078efcff */
[----:B------:R-:W-:Y:S01]  /*40f0*/  IMAD.MOV R4, RZ, RZ, -R4 ;  /* 0x000000ffff047224 */ /* 0x000fe200078e0a04 */
[C---:B------:R-:W-:Y:S01]  /*4100*/  ISETP.GT.U32.AND P3, PT, R0.reuse, R201, PT ;  /* 0x000000c90000720c */ /* 0x040fe20003f64070 */
[----:B------:R-:W-:Y:S01]  /*4110*/  IMAD.MOV R6, RZ, RZ, -R6 ;  /* 0x000000ffff067224 */ /* 0x000fe200078e0a06 */
[----:B------:R-:W-:Y:S01]  /*4120*/  IABS R207, R7 ;  /* 0x0000000700cf7213 */ /* 0x000fe20000000000 */
[----:B------:R-:W-:Y:S01]  /*4130*/  IMAD R205, R0, R4, R205 ;  /* 0x0000000400cd7224 */ /* 0x000fe200078e02cd */
[----:B------:R-:W-:Y:S01]  /*4140*/  LOP3.LUT R10, R2, 0xb6, RZ, 0xfc, !PT ;  /* 0x000000b6020a7812 */ /* 0x000fe200078efcff */
[----:B------:R-:W-:Y:S01]  /*4150*/  IMAD R209, R0, R5, R209 ;  /* 0x0000000500d17224 */ /* 0x000fe200078e02d1 */
        /* <DEDUP_REMOVED lines=8> */
[----:B------:R-:W-:-:S02]  /*41e0*/  LOP3.LUT R6, R2, 0xa6, RZ, 0xfc, !PT ;  /* 0x000000a602067812 */ /* 0x000fc400078efcff */
[----:B------:R-:W-:Y:S01]  /*41f0*/  @!P1 IADD3 R199, -R199, RZ, RZ ;  /* 0x000000ffc7c79210 */ /* 0x000fe20007ffe1ff */
[----:B------:R-:W-:Y:S01]  /*4200*/  @!P5 IMAD.MOV R203, RZ, RZ, -R203 ;  /* 0x000000ffffcbd224 */ /* 0x000fe200078e0acb */
[C---:B------:R-:W-:Y:S01]  /*4210*/  ISETP.GT.U32.AND P5, PT, R0.reuse, R211, PT ;  /* 0x000000d30000720c */ /* 0x040fe20003fa4070 */
[----:B------:R-:W-:Y:S01]  /*4220*/  IMAD.MOV R4, RZ, RZ, -R4 ;  /* 0x000000ffff047224 */ /* 0x000fe200078e0a04 */
[----:B------:R-:W-:Y:S01]  /*4230*/  IABS R215, R6 ;  /* 0x0000000600d77213 */ /* 0x000fe20000000000 */
[----:B------:R-:W-:Y:S01]  /*4240*/  @!P3 IMAD.IADD R201, R201, 0x1, -R0 ;  /* 0x00000001c9c9b824 */ /* 0x000fe200078e0a00 */
[----:B------:R-:W-:Y:S01]  /*4250*/  IABS R231, R10 ;  /* 0x0000000a00e77213 */ /* 0x000fe20000000000 */
[----:B------:R-:W-:Y:S01]  /*4260*/  IMAD R207, R0, R4, R207 ;  /* 0x0000000400cf7224 */ /* 0x000fe200078e02cf */
[----:B------:R-:W-:Y:S01]  /*4270*/  LOP3.LUT R11, R2, 0xc6, RZ, 0xfc, !PT ;  /* 0x000000c6020b7812 */ /* 0x000fe200078efcff */
[----:B------:R-:W-:Y:S01]  /*4280*/  IMAD.HI.U32 R4, R3, R213, RZ ;  /* 0x000000d503047227 */ /* 0x000fe200078e00ff */
[----:B------:R-:W-:-:S02]  /*4290*/  ISETP.GT.U32.AND P3, PT, R0, R201, PT ;  /* 0x000000c90000720c */ /* 0x000fc40003f64070 */
[C---:B------:R-:W-:Y:S01]  /*42a0*/  ISETP.GT.U32.AND P1, PT, R0.reuse, R207, PT ;  /* 0x000000cf0000720c */ /* 0x040fe20003f24070 */
[--C-:B------:R-:W-:Y:S01]  /*42b0*/  @!P6 IMAD.IADD R205, R205, 0x1, -R0.reuse ;  /* 0x00000001cdcde824 */ /* 0x100fe200078e0a00 */
[----:B------:R-:W-:Y:S01]  /*42c0*/  IABS R247, R11 ;  /* 0x0000000b00f77213 */ /* 0x000fe20000000000 */
[----:B------:R-:W-:Y:S01]  /*42d0*/  @!P2 IMAD.IADD R209, R209, 0x1, -R0 ;  /* 0x00000001d1d1a824 */ /* 0x000fe200078e0a00 */
[----:B------:R-:W-:Y:S01]  /*42e0*/  @!P5 IADD3 R211, R211, -R0, RZ ;  /* 0x80000000d3d3d210 */ /* 0x000fe20007ffe0ff */
[----:B------:R-:W-:Y:S01]  /*42f0*/  IMAD.MOV R4, RZ, RZ, -R4 ;  /* 0x000000ffff047224 */ /* 0x000fe200078e0a04 */
[C---:B------:R-:W-:Y:S02]  /*4300*/  ISETP.GT.U32.AND P6, PT, R0.reuse, R205, PT ;  /* 0x000000cd0000720c */ /* 0x040fe40003fc4070 */
[C---:B------:R-:W-:Y:S01]  /*4310*/  ISETP.GT.U32.AND P5, PT, R0.reuse, R209, PT ;  /* 0x000000d10000720c */ /* 0x040fe20003fa4070 */
[----:B------:R-:W-:Y:S01]  /*4320*/  IMAD R213, R0, R4, R213 ;  /* 0x0000000400d57224 */ /* 0x000fe200078e02d5 */
[----:B------:R-:W-:Y:S01]  /*4330*/  LOP3.LUT R12, R2, 0xdc, RZ, 0xfc, !PT ;  /* 0x000000dc020c7812 */ /* 0x000fe200078efcff */
[----:B------:R-:W-:-:S03]  /*4340*/  IMAD.HI.U32 R4, R3, R215, RZ ;  /* 0x000000d703047227 */ /* 0x000fc600078e00ff */
[----:B------:R-:W-:Y:S01]  /*4350*/  IABS R13, R12 ;  /* 0x0000000c000d7213 */ /* 0x000fe20000000000 */
[----:B------:R-:W-:Y:S02]  /*4360*/  IMAD.MOV R4, RZ, RZ, -R4 ;  /* 0x000000ffff047224 */ /* 0x000fe400078e0a04 */
[--C-:B------:R-:W-:Y:S01]  /*4370*/  @!P3 IMAD.IADD R201, R201, 0x1, -R0.reuse ;  /* 0x00000001c9c9b824 */ /* 0x100fe200078e0a00 */
[----:B------:R-:W-:Y:S01]  /*4380*/  ISETP.GE.AND P3, PT, R7, RZ, PT ;  /* 0x000000ff0700720c */ /* 0x000fe20003f66270 */
[C---:B------:R-:W-:Y:S01]  /*4390*/  IMAD R215, R0.reuse, R4, R215 ;  /* 0x0000000400d77224 */ /* 0x040fe200078e02d7 */
[-C--:B------:R-:W-:Y:S01]  /*43a0*/  @!P6 IADD3 R205, R205, -R0.reuse, RZ ;  /* 0x80000000cdcde210 */ /* 0x080fe20007ffe0ff */
[----:B------:R-:W-:Y:S01]  /*43b0*/  @!P0 IMAD.MOV R201, RZ, RZ, -R201 ;  /* 0x000000ffffc98224 */ /* 0x000fe200078e0ac9 */
[----:B------:R-:W-:Y:S01]  /*43c0*/  @!P5 IADD3 R209, R209, -R0, RZ ;  /* 0x80000000d1d1d210 */ /* 0x000fe20007ffe0ff */
[----:B------:R-:W-:Y:S01]  /*43d0*/  @!P1 IMAD.IADD R207, R207, 0x1, -R0 ;  /* 0x00000001cfcf9824 */ /* 0x000fe200078e0a00 */
[----:B------:R-:W-:Y:S01]  /*43e0*/  ISETP.GT.U32.AND P5, PT, R0, R215, PT ;  /* 0x000000d70000720c */ /* 0x000fe20003fa4070 */
[----:B------:R-:W-:Y:S01]  /*43f0*/  @!P4 IMAD.MOV R205, RZ, RZ, -R205 ;  /* 0x000000ffffcdc224 */ /* 0x000fe200078e0acd */
[----:B------:R-:W-:-:S02]  /*4400*/  ISETP.GE.AND P0, PT, R8, RZ, PT ;  /* 0x000000ff0800720c */ /* 0x000fc40003f06270 */
[C---:B------:R-:W-:Y:S02]  /*4410*/  LOP3.LUT R7, R2.reuse, 0xa8, RZ, 0xfc, !PT ;  /* 0x000000a802077812 */ /* 0x040fe400078efcff */
[----:B------:R-:W-:Y:S02]  /*4420*/  LOP3.LUT R8, R2, 0xaa, RZ, 0xfc, !PT ;  /* 0x000000aa02087812 */ /* 0x000fe400078efcff */
[C---:B------:R-:W-:Y:S02]  /*4430*/  ISETP.GT.U32.AND P4, PT, R0.reuse, R211, PT ;  /* 0x000000d30000720c */ /* 0x040fe40003f84070 */
[----:B------:R-:W-:Y:S02]  /*4440*/  IABS R217, R7 ;  /* 0x0000000700d97213 */ /* 0x000fe40000000000 */
[----:B------:R-:W-:Y:S01]  /*4450*/  IABS R219, R8 ;  /* 0x0000000800db7213 */ /* 0x000fe20000000000 */
[----:B------:R-:W-:Y:S01]  /*4460*/  @!P5 IMAD.IADD R215, R215, 0x1, -R0 ;  /* 0x00000001d7d7d824 */ /* 0x000fe200078e0a00 */
[----:B------:R-:W-:Y:S01]  /*4470*/  ISETP.GE.AND P6, PT, R9, RZ, PT ;  /* 0x000000ff0900720c */ /* 0x000fe20003fc6270 */
[----:B------:R-:W-:Y:S01]  /*4480*/  IMAD.HI.U32 R4, R3, R217, RZ ;  /* 0x000000d903047227 */ /* 0x000fe200078e00ff */
[----:B------:R-:W-:-:S02]  /*4490*/  ISETP.GT.U32.AND P2, PT, R0, R207, PT ;  /* 0x000000cf0000720c */ /* 0x000fc40003f44070 */
[----:B------:R-:W-:Y:S01]  /*44a0*/  LOP3.LUT R9, R2, 0xac, RZ, 0xfc, !PT ;  /* 0x000000ac02097812 */ /* 0x000fe200078efcff */
[----:B------:R-:W-:Y:S01]  /*44b0*/  IMAD.MOV R4, RZ, RZ, -R4 ;  /* 0x000000ffff047224 */ /* 0x000fe200078e0a04 */
[----:B------:R-:W-:Y:S01]  /*44c0*/  ISETP.GE.AND P1, PT, R5, RZ, PT ;  /* 0x000000ff0500720c */ /* 0x000fe20003f26270 */
[----:B------:R-:W-:Y:S01]  /*44d0*/  IMAD.HI.U32 R5, R3, R219, RZ ;  /* 0x000000db03057227 */ /* 0x000fe200078e00ff */
[----:B------:R-:W-:Y:S02]  /*44e0*/  IABS R221, R9 ;  /* 0x0000000900dd7213 */ /* 0x000fe40000000000 */
[----:B------:R-:W-:Y:S01]  /*44f0*/  ISETP.GT.U32.AND P5, PT, R0, R215, PT ;  /* 0x000000d70000720c */ /* 0x000fe20003fa4070 */
[----:B------:R-:W-:Y:S01]  /*4500*/  @!P4 IMAD.IADD R211, R211, 0x1, -R0 ;  /* 0x00000001d3d3c824 */ /* 0x000fe200078e0a00 */
[----:B------:R-:W-:Y:S01]  /*4510*/  ISETP.GE.AND P4, PT, R6, RZ, PT ;  /* 0x000000ff0600720c */ /* 0x000fe20003f86270 */
[----:B------:R-:W-:Y:S01]  /*4520*/  IMAD.HI.U32 R6, R3, R221, RZ ;  /* 0x000000dd03067227 */ /* 0x000fe200078e00ff */
[----:B------:R-:W-:-:S02]  /*4530*/  IADD3 R5, -R5, RZ, RZ ;  /* 0x000000ff05057210 */ /* 0x000fc40007ffe1ff */
[----:B------:R-:W-:Y:S01]  /*4540*/  @!P0 IADD3 R209, -R209, RZ, RZ ;  /* 0x000000ffd1d18210 */ /* 0x000fe20007ffe1ff */
[C---:B------:R-:W-:Y:S02]  /*4550*/  IMAD R217, R0.reuse, R4, R217 ;  /* 0x0000000400d97224 */ /* 0x040fe400078e02d9 */
[----:B------:R-:W-:Y:S01]  /*4560*/  @!P2 IMAD.IADD R207, R207, 0x1, -R0 ;  /* 0x00000001cfcfa824 */ /* 0x000fe200078e0a00 */
[C---:B------:R-:W-:Y:S01]  /*4570*/  ISETP.GT.U32.AND P2, PT, R0.reuse, R213, PT ;  /* 0x000000d50000720c */ /* 0x040fe20003f44070 */
[----:B------:R-:W-:Y:S01]  /*4580*/  IMAD.MOV R6, RZ, RZ, -R6 ;  /* 0x000000ffff067224 */ /* 0x000fe200078e0a06 */
[C---:B------:R-:W-:Y:S01]  /*4590*/  ISETP.GT.U32.AND P0, PT, R0.reuse, R217, PT ;  /* 0x000000d90000720c */ /* 0x040fe20003f04070 */
[C---:B------:R-:W-:Y:S02]  /*45a0*/  IMAD R219, R0.reuse, R5, R219 ;  /* 0x0000000500db7224 */ /* 0x040fe400078e02db */
[----:B------:R-:W-:Y:S01]  /*45b0*/  IMAD R221, R0, R6, R221 ;  /* 0x0000000600dd7224 */ /* 0x000fe200078e02dd */
[----:B------:R-:W-:Y:S01]  /*45c0*/  LOP3.LUT R6, R2, 0xae, RZ, 0xfc, !PT ;  /* 0x000000ae02067812 */ /* 0x000fe200078efcff */
[----:B------:R-:W-:Y:S01]  /*45d0*/  @!P6 IMAD.MOV R211, RZ, RZ, -R211 ;  /* 0x000000ffffd3e224 */ /* 0x000fe200078e0ad3 */
[C---:B------:R-:W-:Y:S01]  /*45e0*/  ISETP.GT.U32.AND P6, PT, R0.reuse, R219, PT ;  /* 0x000000db0000720c */ /* 0x040fe20003fc4070 */
[--C-:B------:R-:W-:Y:S01]  /*45f0*/  @!P5 IMAD.IADD R215, R215, 0x1, -R0.reuse ;  /* 0x00000001d7d7d824 */ /* 0x100fe200078e0a00 */
[----:B------:R-:W-:Y:S01]  /*4600*/  ISETP.GT.U32.AND P5, PT, R0, R221, PT ;  /* 0x000000dd0000720c */ /* 0x000fe20003fa4070 */
[----:B------:R-:W-:Y:S01]  /*4610*/  @!P3 IMAD.MOV R207, RZ, RZ, -R207 ;  /* 0x000000ffffcfb224 */ /* 0x000fe200078e0acf */
[----:B------:R-:W-:Y:S01]  /*4620*/  IABS R223, R6 ;  /* 0x0000000600df7213 */ /* 0x000fe20000000000 */
[----:B------:R-:W-:Y:S01]  /*4630*/  @!P2 IMAD.IADD R213, R213, 0x1, -R0 ;  /* 0x00000001d5d5a824 */ /* 0x000fe200078e0a00 */
[----:B------:R-:W-:Y:S01]  /*4640*/  ISETP.GE.AND P2, PT, R7, RZ, PT ;  /* 0x000000ff0700720c */ /* 0x000fe20003f46270 */
[----:B------:R-:W-:Y:S01]  /*4650*/  @!P4 IMAD.MOV R215, RZ, RZ, -R215 ;  /* 0x000000ffffd7c224 */ /* 0x000fe200078e0ad7 */
[----:B------:R-:W-:Y:S01]  /*4660*/  LOP3.LUT R7, R2, 0xb0, RZ, 0xfc, !PT ;  /* 0x000000b002077812 */ /* 0x000fe200078efcff */
[----:B------:R-:W-:Y:S01]  /*4670*/  IMAD.HI.U32 R4, R3, R223, RZ ;  /* 0x000000df03047227 */ /* 0x000fe200078e00ff */
[----:B------:R-:W-:-:S02]  /*4680*/  @!P0 IADD3 R217, R217, -R0, RZ ;  /* 0x80000000d9d98210 */ /* 0x000fc40007ffe0ff */
[----:B------:R-:W-:Y:S01]  /*4690*/  IABS R225, R7 ;  /* 0x0000000700e17213 */ /* 0x000fe20000000000 */
[--C-:B------:R-:W-:Y:S01]  /*46a0*/  @!P6 IMAD.IADD R219, R219, 0x1, -R0.reuse ;  /* 0x00000001dbdbe824 */ /* 0x100fe200078e0a00 */
[C---:B------:R-:W-:Y:S01]  /*46b0*/  ISETP.GT.U32.AND P6, PT, R0.reuse, R217, PT ;  /* 0x000000d90000720c */ /* 0x040fe20003fc4070 */
[----:B------:R-:W-:Y:S01]  /*46c0*/  @!P5 IMAD.IADD R221, R221, 0x1, -R0 ;  /* 0x00000001ddddd824 */ /* 0x000fe200078e0a00 */
[C---:B------:R-:W-:Y:S01]  /*46d0*/  ISETP.GT.U32.AND P3, PT, R0.reuse, R213, PT ;  /* 0x000000d50000720c */ /* 0x040fe20003f64070 */
[----:B------:R-:W-:Y:S01]  /*46e0*/  IMAD.MOV R5, RZ, RZ, -R4 ;  /* 0x000000ffff057224 */ /* 0x000fe200078e0a04 */
[----:B------:R-:W-:Y:S01]  /*46f0*/  ISETP.GT.U32.AND P5, PT, R0, R219, PT ;  /* 0x000000db0000720c */ /* 0x000fe20003fa4070 */
[----:B------:R-:W-:Y:S01]  /*4700*/  IMAD.HI.U32 R4, R3, R225, RZ ;  /* 0x000000e103047227 */ /* 0x000fe200078e00ff */
[----:B------:R-:W-:Y:S02]  /*4710*/  ISETP.GE.AND P0, PT, R9, RZ, PT ;  /* 0x000000ff0900720c */ /* 0x000fe40003f06270 */
[----:B------:R-:W-:Y:S01]  /*4720*/  LOP3.LUT R9, R2, 0xb4, RZ, 0xfc, !PT ;  /* 0x000000b402097812 */ /* 0x000fe200078efcff */
[----:B------:R-:W-:-:S02]  /*4730*/  IMAD R223, R0, R5, R223 ;  /* 0x0000000500df7224 */ /* 0x000fc400078e02df */
[----:B------:R-:W-:Y:S01]  /*4740*/  IMAD.MOV R4, RZ, RZ, -R4 ;  /* 0x000000ffff047224 */ /* 0x000fe200078e0a04 */
[----:B------:R-:W-:Y:S01]  /*4750*/  IABS R229, R9 ;  /* 0x0000000900e57213 */ /* 0x000fe20000000000 */
[--C-:B------:R-:W-:Y:S01]  /*4760*/  @!P6 IMAD.IADD R217, R217, 0x1, -R0.reuse ;  /* 0x00000001d9d9e824 */ /* 0x100fe200078e0a00 */
[C---:B------:R-:W-:Y:S01]  /*4770*/  ISETP.GT.U32.AND P6, PT, R0.reuse, R223, PT ;  /* 0x000000df0000720c */ /* 0x040fe20003fc4070 */
[----:B------:R-:W-:Y:S02]  /*4780*/  IMAD R225, R0, R4, R225 ;  /* 0x0000000400e17224 */ /* 0x000fe400078e02e1 */
[--C-:B------:R-:W-:Y:S01]  /*4790*/  @!P3 IMAD.IADD R213, R213, 0x1, -R0.reuse ;  /* 0x00000001d5d5b824 */ /* 0x100fe200078e0a00 */
[----:B------:R-:W-:Y:S01]  /*47a0*/  ISETP.GE.AND P3, PT, R8, RZ, PT ;  /* 0x000000ff0800720c */ /* 0x000fe20003f66270 */
[----:B------:R-:W-:Y:S01]  /*47b0*/  @!P5 IMAD.IADD R219, R219, 0x1, -R0 ;  /* 0x00000001dbdbd824 */ /* 0x000fe200078e0a00 */
[----:B------:R-:W-:Y:S01]  /*47c0*/  ISETP.GT.U32.AND P5, PT, R0, R225, PT ;  /* 0x000000e10000720c */ /* 0x000fe20003fa4070 */
[----:B------:R-:W-:Y:S01]  /*47d0*/  @!P2 IMAD.MOV R217, RZ, RZ, -R217 ;  /* 0x000000ffffd9a224 */ /* 0x000fe200078e0ad9 */
[----:B------:R-:W-:-:S02]  /*47e0*/  LOP3.LUT R8, R2, 0xb2, RZ, 0xfc, !PT ;  /* 0x000000b202087812 */ /* 0x000fc400078efcff */
[----:B------:R-:W-:Y:S02]  /*47f0*/  @!P1 IADD3 R213, -R213, RZ, RZ ;  /* 0x000000ffd5d59210 */ /* 0x000fe40007ffe1ff */
[----:B------:R-:W-:Y:S01]  /*4800*/  IABS R227, R8 ;  /* 0x0000000800e37213 */ /* 0x000fe20000000000 */
[----:B------:R-:W-:Y:S01]  /*4810*/  @!P6 IMAD.IADD R223, R223, 0x1, -R0 ;  /* 0x00000001dfdfe824 */ /* 0x000fe200078e0a00 */
[----:B------:R-:W-:Y:S02]  /*4820*/  ISETP.GT.U32.AND P1, PT, R0, R221, PT ;  /* 0x000000dd0000720c */ /* 0x000fe40003f24070 */
[----:B------:R-:W-:Y:S01]  /*4830*/  ISETP.GE.AND P6, PT, R7, RZ, PT ;  /* 0x000000ff0700720c */ /* 0x000fe20003fc6270 */
[----:B------:R-:W-:Y:S01]  /*4840*/  IMAD.HI.U32 R4, R3, R227, RZ ;  /* 0x000000e303047227 */ /* 0x000fe200078e00ff */
[----:B------:R-:W-:Y:S02]  /*4850*/  LOP3.LUT R7, R2, 0xbc, RZ, 0xfc, !PT ;  /* 0x000000bc02077812 */ /* 0x000fe400078efcff */
[----:B------:R-:W-:Y:S01]  /*4860*/  @!P5 IADD3 R225, R225, -R0, RZ ;  /* 0x80000000e1e1d210 */ /* 0x000fe20007ffe0ff */
[----:B------:R-:W-:Y:S01]  /*4870*/  IMAD.MOV R5, RZ, RZ, -R4 ;  /* 0x000000ffff057224 */ /* 0x000fe200078e0a04 */
[C---:B------:R-:W-:Y:S01]  /*4880*/  ISETP.GT.U32.AND P5, PT, R0.reuse, R223, PT ;  /* 0x000000df0000720c */ /* 0x040fe20003fa4070 */
[----:B------:R-:W-:Y:S01]  /*4890*/  IMAD.HI.U32 R4, R3, R229, RZ ;  /* 0x000000e503047227 */ /* 0x000fe200078e00ff */
[----:B------:R-:W-:-:S02]  /*48a0*/  ISETP.GT.U32.AND P2, PT, R0, R225, PT ;  /* 0x000000e10000720c */ /* 0x000fc40003f44070 */
[----:B------:R-:W-:Y:S01]  /*48b0*/  IABS R237, R7 ;  /* 0x0000000700ed7213 */ /* 0x000fe20000000000 */
[----:B------:R-:W-:Y:S01]  /*48c0*/  IMAD R227, R0, R5, R227 ;  /* 0x0000000500e37224 */ /* 0x000fe200078e02e3 */
[----:B------:R-:W-:Y:S01]  /*48d0*/  @!P1 IADD3 R221, R221, -R0, RZ ;  /* 0x80000000dddd9210 */ /* 0x000fe20007ffe0ff */
[----:B------:R-:W-:Y:S01]  /*48e0*/  IMAD.MOV R5, RZ, RZ, -R4 ;  /* 0x000000ffff057224 */ /* 0x000fe200078e0a04 */
[----:B------:R-:W-:Y:S01]  /*48f0*/  ISETP.GE.AND P1, PT, R6, RZ, PT ;  /* 0x000000ff0600720c */ /* 0x000fe20003f26270 */
[----:B------:R-:W-:Y:S01]  /*4900*/  IMAD.HI.U32 R4, R3, R231, RZ ;  /* 0x000000e703047227 */ /* 0x000fe200078e00ff */
[----:B------:R-:W-:Y:S02]  /*4910*/  ISETP.GT.U32.AND P4, PT, R0, R227, PT ;  /* 0x000000e30000720c */ /* 0x000fe40003f84070 */
[----:B------:R-:W-:Y:S01]  /*4920*/  LOP3.LUT R6, R2, 0xba, RZ, 0xfc, !PT ;  /* 0x000000ba02067812 */ /* 0x000fe200078efcff */
[----:B------:R-:W-:Y:S01]  /*4930*/  IMAD R229, R0, R5, R229 ;  /* 0x0000000500e57224 */ /* 0x000fe200078e02e5 */
[----:B------:R-:W-:Y:S01]  /*4940*/  LOP3.LUT R5, R2, 0xb8, RZ, 0xfc, !PT ;  /* 0x000000b802057812 */ /* 0x000fe200078efcff */
[----:B------:R-:W-:Y:S01]  /*4950*/  @!P5 IMAD.IADD R223, R223, 0x1, -R0 ;  /* 0x00000001dfdfd824 */ /* 0x000fe200078e0a00 */
[----:B------:R-:W-:Y:S01]  /*4960*/  IABS R235, R6 ;  /* 0x0000000600eb7213 */ /* 0x000fe20000000000 */
[----:B------:R-:W-:Y:S01]  /*4970*/  IMAD.MOV R4, RZ, RZ, -R4 ;  /* 0x000000ffff047224 */ /* 0x000fe200078e0a04 */
[C---:B------:R-:W-:Y:S01]  /*4980*/  ISETP.GT.U32.AND P5, PT, R0.reuse, R229, PT ;  /* 0x000000e50000720c */ /* 0x040fe20003fa4070 */
[----:B------:R-:W-:Y:S01]  /*4990*/  @!P2 IMAD.IADD R225, R225, 0x1, -R0 ;  /* 0x00000001e1e1a824 */ /* 0x000fe200078e0a00 */
[----:B------:R-:W-:Y:S01]  /*49a0*/  IABS R233, R5 ;  /* 0x0000000500e97213 */ /* 0x000fe20000000000 */
[----:B------:R-:W-:Y:S01]  /*49b0*/  IMAD R231, R0, R4, R231 ;  /* 0x0000000400e77224 */ /* 0x000fe200078e02e7 */
[----:B------:R-:W-:Y:S01]  /*49c0*/  @!P0 IADD3 R221, -R221, RZ, RZ ;  /* 0x000000ffdddd8210 */ /* 0x000fe20007ffe1ff */
[----:B------:R-:W-:Y:S01]  /*49d0*/  @!P1 IMAD.MOV R223, RZ, RZ, -R223 ;  /* 0x000000ffffdf9224 */ /* 0x000fe200078e0adf */
[----:B------:R-:W-:Y:S01]  /*49e0*/  @!P4 IADD3 R227, R227, -R0, RZ ;  /* 0x80000000e3e3c210 */ /* 0x000fe20007ffe0ff */
[----:B------:R-:W-:Y:S01]  /*49f0*/  IMAD.HI.U32 R4, R3, R233, RZ ;  /* 0x000000e903047227 */ /* 0x000fe200078e00ff */
[----:B------:R-:W-:-:S02]  /*4a00*/  @!P6 IADD3 R225, -R225, RZ, RZ ;  /* 0x000000ffe1e1e210 */ /* 0x000fc40007ffe1ff */
[C---:B------:R-:W-:Y:S01]  /*4a10*/  ISETP.GT.U32.AND P6, PT, R0.reuse, R231, PT ;  /* 0x000000e70000720c */ /* 0x040fe20003fc4070 */
[----:B------:R-:W-:Y:S01]  /*4a20*/  IMAD.MOV R4, RZ, RZ, -R4 ;  /* 0x000000ffff047224 */ /* 0x000fe200078e0a04 */
[----:B------:R-:W-:Y:S01]  /*4a30*/  ISETP.GE.AND P4, PT, R5, RZ, PT ;  /* 0x000000ff0500720c */ /* 0x000fe20003f86270 */
[----:B------:R-:W-:Y:S01]  /*4a40*/  @!P5 IMAD.IADD R229, R229, 0x1, -R0 ;  /* 0x00000001e5e5d824 */ /* 0x000fe200078e0a00 */
[C---:B------:R-:W-:Y:S01]  /*4a50*/  ISETP.GT.U32.AND P5, PT, R0.reuse, R227, PT ;  /* 0x000000e30000720c */ /* 0x040fe20003fa4070 */
[C---:B------:R-:W-:Y:S01]  /*4a60*/  IMAD R233, R0.reuse, R4, R233 ;  /* 0x0000000400e97224 */ /* 0x040fe200078e02e9 */
[----:B------:R-:W-:Y:S01]  /*4a70*/  ISETP.GE.AND P0, PT, R9, RZ, PT ;  /* 0x000000ff0900720c */ /* 0x000fe20003f06270 */
[----:B------:R-:W-:Y:S01]  /*4a80*/  @!P3 IMAD.MOV R219, RZ, RZ, -R219 ;  /* 0x000000ffffdbb224 */ /* 0x000fe200078e0adb */
[----:B------:R-:W-:Y:S01]  /*4a90*/  ISETP.GT.U32.AND P1, PT, R0, R229, PT ;  /* 0x000000e50000720c */ /* 0x000fe20003f24070 */
[----:B------:R-:W-:Y:S01]  /*4aa0*/  IMAD.HI.U32 R5, R3, R237, RZ ;  /* 0x000000ed03057227 */ /* 0x000fe200078e00ff */
[----:B------:R-:W-:-:S02]  /*4ab0*/  ISETP.GE.AND P3, PT, R8, RZ, PT ;  /* 0x000000ff0800720c */ /* 0x000fc40003f66270 */
[----:B------:R-:W-:Y:S01]  /*4ac0*/  LOP3.LUT R8, R2, 0xbe, RZ, 0xfc, !PT ;  /* 0x000000be02087812 */ /* 0x000fe200078efcff */
[--C-:B------:R-:W-:Y:S01]  /*4ad0*/  @!P6 IMAD.IADD R231, R231, 0x1, -R0.reuse ;  /* 0x00000001e7e7e824 */ /* 0x100fe200078e0a00 */
[----:B------:R-:W-:Y:S01]  /*4ae0*/  IADD3 R5, -R5, RZ, RZ ;  /* 0x000000ff05057210 */ /* 0x000fe20007ffe1ff */
[----:B------:R-:W-:Y:S01]  /*4af0*/  IMAD.HI.U32 R4, R3, R235, RZ ;  /* 0x000000eb03047227 */ /* 0x000fe200078e00ff */
[----:B------:R-:W-:Y:S02]  /*4b00*/  IABS R239, R8 ;  /* 0x0000000800ef7213 */ /* 0x000fe40000000000 */
[----:B------:R-:W-:Y:S01]  /*4b10*/  ISETP.GE.AND P6, PT, R7, RZ, PT ;  /* 0x000000ff0700720c */ /* 0x000fe20003fc6270 */
[--C-:B------:R-:W-:Y:S01]  /*4b20*/  @!P5 IMAD.IADD R227, R227, 0x1, -R0.reuse ;  /* 0x00000001e3e3d824 */ /* 0x100fe200078e0a00 */
[----:B------:R-:W-:Y:S01]  /*4b30*/  ISETP.GT.U32.AND P5, PT, R0, R233, PT ;  /* 0x000000e90000720c */ /* 0x000fe20003fa4070 */
[----:B------:R-:W-:Y:S01]  /*4b40*/  @!P1 IMAD.IADD R229, R229, 0x1, -R0 ;  /* 0x00000001e5e59824 */ /* 0x000fe200078e0a00 */
[----:B------:R-:W-:Y:S01]  /*4b50*/  ISETP.GE.AND P1, PT, R6, RZ, PT ;  /* 0x000000ff0600720c */ /* 0x000fe20003f26270 */
[----:B------:R-:W-:Y:S01]  /*4b60*/  IMAD.MOV R6, RZ, RZ, -R4 ;  /* 0x000000ffff067224 */ /* 0x000fe200078e0a04 */
[----:B------:R-:W-:Y:S01]  /*4b70*/  @!P3 IADD3 R227, -R227, RZ, RZ ;  /* 0x000000ffe3e3b210 */ /* 0x000fe20007ffe1ff */
[----:B------:R-:W-:Y:S01]  /*4b80*/  IMAD.HI.U32 R4, R3, R239, RZ ;  /* 0x000000ef03047227 */ /* 0x000fe200078e00ff */
[----:B------:R-:W-:-:S02]  /*4b90*/  LOP3.LUT R7, R2, 0xc0, RZ, 0xfc, !PT ;  /* 0x000000c002077812 */ /* 0x000fc400078efcff */
[----:B------:R-:W-:Y:S01]  /*4ba0*/  LOP3.LUT R9, R2, 0xc2, RZ, 0xfc, !PT ;  /* 0x000000c202097812 */ /* 0x000fe200078efcff */
[C---:B------:R-:W-:Y:S01]  /*4bb0*/  IMAD R235, R0.reuse, R6, R235 ;  /* 0x0000000600eb7224 */ /* 0x040fe200078e02eb */
[----:B------:R-:W-:Y:S01]  /*4bc0*/  IABS R241, R7 ;  /* 0x0000000700f17213 */ /* 0x000fe20000000000 */
[----:B------:R-:W-:Y:S01]  /*4bd0*/  IMAD.MOV R4, RZ, RZ, -R4 ;  /* 0x000000ffff047224 */ /* 0x000fe200078e0a04 */
[----:B------:R-:W-:Y:S01]  /*4be0*/  IABS R243, R9 ;  /* 0x0000000900f37213 */ /* 0x000fe20000000000 */
[----:B------:R-:W-:Y:S01]  /*4bf0*/  @!P5 IMAD.IADD R233, R233, 0x1, -R0 ;  /* 0x00000001e9e9d824 */ /* 0x000fe200078e0a00 */
[C---:B------:R-:W-:Y:S01]  /*4c00*/  ISETP.GT.U32.AND P5, PT, R0.reuse, R231, PT ;  /* 0x000000e70000720c */ /* 0x040fe20003fa4070 */
[----:B------:R-:W-:Y:S01]  /*4c10*/  IMAD R237, R0, R5, R237 ;  /* 0x0000000500ed7224 */ /* 0x000fe200078e02ed */
[----:B------:R-:W-:Y:S01]  /*4c20*/  ISETP.GE.AND P2, PT, R10, RZ, PT ;  /* 0x000000ff0a00720c */ /* 0x000fe20003f46270 */
[C---:B------:R-:W-:Y:S01]  /*4c30*/  IMAD R239, R0.reuse, R4, R239 ;  /* 0x0000000400ef7224 */ /* 0x040fe200078e02ef */
[C---:B------:R-:W-:Y:S01]  /*4c40*/  ISETP.GT.U32.AND P3, PT, R0.reuse, R233, PT ;  /* 0x000000e90000720c */ /* 0x040fe20003f64070 */
[----:B------:R-:W-:Y:S01]  /*4c50*/  @!P0 IMAD.MOV R229, RZ, RZ, -R229 ;  /* 0x000000ffffe58224 */ /* 0x000fe200078e0ae5 */
[----:B------:R-:W-:Y:S01]  /*4c60*/  ISETP.GT.U32.AND P0, PT, R0, R235, PT ;  /* 0x000000eb0000720c */ /* 0x000fe20003f04070 */
[----:B------:R-:W-:Y:S01]  /*4c70*/  IMAD.HI.U32 R4, R3, R241, RZ ;  /* 0x000000f103047227 */ /* 0x000fe200078e00ff */
[----:B------:R-:W-:-:S03]  /*4c80*/  LOP3.LUT R10, R2, 0xc4, RZ, 0xfc, !PT ;  /* 0x000000c4020a7812 */ /* 0x000fc600078efcff */
[----:B------:R-:W-:Y:S01]  /*4c90*/  IMAD.HI.U32 R5, R3, R243, RZ ;  /* 0x000000f303057227 */ /* 0x000fe200078e00ff */
[----:B------:R-:W-:-:S03]  /*4ca0*/  IABS R245, R10 ;  /* 0x0000000a00f57213 */ /* 0x000fc60000000000 */
[--C-:B------:R-:W-:Y:S01]  /*4cb0*/  @!P5 IMAD.IADD R231, R231, 0x1, -R0.reuse ;  /* 0x00000001e7e7d824 */ /* 0x100fe200078e0a00 */
[C---:B------:R-:W-:Y:S01]  /*4cc0*/  ISETP.GT.U32.AND P5, PT, R0.reuse, R237, PT ;  /* 0x000000ed0000720c */ /* 0x040fe20003fa4070 */
[----:B------:R-:W-:Y:S01]  /*4cd0*/  @!P3 IMAD.IADD R233, R233, 0x1, -R0 ;  /* 0x00000001e9e9b824 */ /* 0x000fe200078e0a00 */
[C---:B------:R-:W-:Y:S01]  /*4ce0*/  ISETP.GT.U32.AND P3, PT, R0.reuse, R239, PT ;  /* 0x000000ef0000720c */ /* 0x040fe20003f64070 */
[----:B------:R-:W-:Y:S01]  /*4cf0*/  IMAD.MOV R4, RZ, RZ, -R4 ;  /* 0x000000ffff047224 */ /* 0x000fe200078e0a04 */
[----:B------:R-:W-:Y:S01]  /*4d00*/  @!P0 IADD3 R235, R235, -R0, RZ ;  /* 0x80000000ebeb8210 */ /* 0x000fe20007ffe0ff */
[----:B------:R-:W-:Y:S01]  /*4d10*/  IMAD.MOV R6, RZ, RZ, -R5 ;  /* 0x000000ffff067224 */ /* 0x000fe200078e0a05 */
[----:B------:R-:W-:Y:S01]  /*4d20*/  @!P2 IADD3 R231, -R231, RZ, RZ ;  /* 0x000000ffe7e7a210 */ /* 0x000fe20007ffe1ff */
[----:B------:R-:W-:Y:S01]  /*4d30*/  IMAD R241, R0, R4, R241 ;  /* 0x0000000400f17224 */ /* 0x000fe200078e02f1 */
[----:B------:R-:W-:Y:S01]  /*4d40*/  ISETP.GE.AND P0, PT, R8, RZ, PT ;  /* 0x000000ff0800720c */ /* 0x000fe20003f06270 */
[----:B------:R-:W-:Y:S01]  /*4d50*/  IMAD R243, R0, R6, R243 ;  /* 0x0000000600f37224 */ /* 0x000fe200078e02f3 */
[C---:B------:R-:W-:Y:S01]  /*4d60*/  LOP3.LUT R6, R2.reuse, 0xc8, RZ, 0xfc, !PT ;  /* 0x000000c802067812 */ /* 0x040fe200078efcff */
[----:B------:R-:W-:Y:S01]  /*4d70*/  IMAD.HI.U32 R4, R3, R245, RZ ;  /* 0x000000f503047227 */ /* 0x000fe200078e00ff */
[----:B------:R-:W-:-:S02]  /*4d80*/  LOP3.LUT R8, R2, 0xd2, RZ, 0xfc, !PT ;  /* 0x000000d202087812 */ /* 0x000fc400078efcff */
[----:B------:R-:W-:Y:S01]  /*4d90*/  IABS R249, R6 ;  /* 0x0000000600f97213 */ /* 0x000fe20000000000 */
[--C-:B------:R-:W-:Y:S01]  /*4da0*/  @!P5 IMAD.IADD R237, R237, 0x1, -R0.reuse ;  /* 0x00000001ededd824 */ /* 0x100fe200078e0a00 */
[----:B------:R-:W-:Y:S01]  /*4db0*/  ISETP.GT.U32.AND P5, PT, R0, R235, PT ;  /* 0x000000eb0000720c */ /* 0x000fe20003fa4070 */
[--C-:B------:R-:W-:Y:S01]  /*4dc0*/  @!P3 IMAD.IADD R239, R239, 0x1, -R0.reuse ;  /* 0x00000001efefb824 */ /* 0x100fe200078e0a00 */
[----:B------:R-:W-:Y:S01]  /*4dd0*/  IADD3 R4, -R4, RZ, RZ ;  /* 0x000000ff04047210 */ /* 0x000fe20007ffe1ff */
[----:B------:R-:W-:Y:S01]  /*4de0*/  IMAD.HI.U32 R5, R3, R247, RZ ;  /* 0x000000f703057227 */ /* 0x000fe200078e00ff */
[C---:B------:R-:W-:Y:S02]  /*4df0*/  ISETP.GT.U32.AND P3, PT, R0.reuse, R237, PT ;  /* 0x000000ed0000720c */ /* 0x040fe40003f64070 */
[C---:B------:R-:W-:Y:S01]  /*4e00*/  ISETP.GT.U32.AND P2, PT, R0.reuse, R239, PT ;  /* 0x000000ef0000720c */ /* 0x040fe20003f44070 */
[----:B------:R-:W-:Y:S01]  /*4e10*/  IMAD R245, R0, R4, R245 ;  /* 0x0000000400f57224 */ /* 0x000fe200078e02f5 */
[----:B------:R-:W-:Y:S01]  /*4e20*/  IABS R109, R8 ;  /* 0x00000008006d7213 */ /* 0x000fe20000000000 */
[----:B------:R-:W-:Y:S01]  /*4e30*/  @!P4 IMAD.MOV R233, RZ, RZ, -R233 ;  /* 0x000000ffffe9c224 */ /* 0x000fe200078e0ae9 */
[----:B------:R-:W-:Y:S01]  /*4e40*/  ISETP.GE.AND P4, PT, R7, RZ, PT ;  /* 0x000000ff0700720c */ /* 0x000fe20003f86270 */
        /* <DEDUP_REMOVED lines=8> */
[----:B------:R-:W-:-:S02]  /*4ed0*/  @!P1 IMAD.MOV R235, RZ, RZ, -R235 ;  /* 0x000000ffffeb9224 */ /* 0x000fc400078e0aeb */
[----:B------:R-:W-:Y:S01]  /*4ee0*/  @!P6 IMAD.MOV R237, RZ, RZ, -R237 ;  /* 0x000000ffffede224 */ /* 0x000fe200078e0aed */
[C---:B------:R-:W-:Y:S01]  /*4ef0*/  ISETP.GT.U32.AND P6, PT, R0.reuse, R247, PT ;  /* 0x000000f70000720c */ /* 0x040fe20003fc4070 */
[--C-:B------:R-:W-:Y:S01]  /*4f00*/  @!P2 IMAD.IADD R239, R239, 0x1, -R0.reuse ;  /* 0x00000001efefa824 */ /* 0x100fe200078e0a00 */
[----:B------:R-:W-:Y:S01]  /*4f10*/  ISETP.GE.AND P2, PT, R9, RZ, PT ;  /* 0x000000ff0900720c */ /* 0x000fe20003f46270 */
[----:B------:R-:W-:Y:S01]  /*4f20*/  IMAD.HI.U32 R5, R3, R251, RZ ;  /* 0x000000fb03057227 */ /* 0x000fe200078e00ff */
[----:B------:R-:W-:Y:S02]  /*4f30*/  IABS R9, R14 ;  /* 0x0000000e00097213 */ /* 0x000fe40000000000 */
[----:B------:R-:W-:Y:S01]  /*4f40*/  @!P5 IADD3 R241, R241, -R0, RZ ;  /* 0x80000000f1f1d210 */ /* 0x000fe20007ffe0ff */
[----:B------:R-:W-:Y:S01]  /*4f50*/  IMAD.HI.U32 R4, R3, R249, RZ ;  /* 0x000000f903047227 */ /* 0x000fe200078e00ff */
[C---:B------:R-:W-:Y:S02]  /*4f60*/  ISETP.GT.U32.AND P5, PT, R0.reuse, R245, PT ;  /* 0x000000f50000720c */ /* 0x040fe40003fa4070 */
[----:B------:R-:W-:Y:S01]  /*4f70*/  IADD3 R5, -R5, RZ, RZ ;  /* 0x000000ff05057210 */ /* 0x000fe20007ffe1ff */
[----:B------:R-:W-:Y:S01]  /*4f80*/  @!P3 IMAD.IADD R243, R243, 0x1, -R0 ;  /* 0x00000001f3f3b824 */ /* 0x000fe200078e0a00 */
[----:B------:R-:W-:Y:S01]  /*4f90*/  ISETP.GT.U32.AND P3, PT, R0, R241, PT ;  /* 0x000000f10000720c */ /* 0x000fe20003f64070 */
[----:B------:R-:W-:-:S02]  /*4fa0*/  IMAD.MOV R4, RZ, RZ, -R4 ;  /* 0x000000ffff047224 */ /* 0x000fc400078e0a04 */
[C---:B------:R-:W-:Y:S01]  /*4fb0*/  IMAD R251, R0.reuse, R5, R251 ;  /* 0x0000000500fb7224 */ /* 0x040fe200078e02fb */
[----:B------:R-:W-:Y:S01]  /*4fc0*/  ISETP.GT.U32.AND P1, PT, R0, R243, PT ;  /* 0x000000f30000720c */ /* 0x000fe20003f24070 */
[----:B------:R-:W-:Y:S01]  /*4fd0*/  @!P0 IMAD.MOV R239, RZ, RZ, -R239 ;  /* 0x000000ffffef8224 */ /* 0x000fe200078e0aef */
[----:B------:R-:W-:Y:S01]  /*4fe0*/  ISETP.GE.AND P0, PT, R10, RZ, PT ;  /* 0x000000ff0a00720c */ /* 0x000fe20003f06270 */
[--C-:B------:R-:W-:Y:S01]  /*4ff0*/  @!P6 IMAD.IADD R247, R247, 0x1, -R0.reuse ;  /* 0x00000001f7f7e824 */ /* 0x100fe200078e0a00 */
[----:B------:R-:W-:Y:S01]  /*5000*/  LOP3.LUT R10, R2, 0xda, RZ, 0xfc, !PT ;  /* 0x000000da020a7812 */ /* 0x000fe200078efcff */
[C---:B------:R-:W-:Y:S01]  /*5010*/  IMAD R249, R0.reuse, R4, R249 ;  /* 0x0000000400f97224 */ /* 0x040fe200078e02f9 */
[----:B------:R-:W-:Y:S02]  /*5020*/  @!P5 IADD3 R245, R245, -R0, RZ ;  /* 0x80000000f5f5d210 */ /* 0x000fe40007ffe0ff */
[C---:B------:R-:W-:Y:S01]  /*5030*/  ISETP.GT.U32.AND P6, PT, R0.reuse, R247, PT ;  /* 0x000000f70000720c */ /* 0x040fe20003fc4070 */
[----:B------:R-:W-:Y:S01]  /*5040*/  @!P3 IMAD.IADD R241, R241, 0x1, -R0 ;  /* 0x00000001f1f1b824 */ /* 0x000fe200078e0a00 */
[----:B------:R-:W-:-:S02]  /*5050*/  ISETP.GT.U32.AND P5, PT, R0, R245, PT ;  /* 0x000000f50000720c */ /* 0x000fc40003fa4070 */
[----:B------:R-:W-:Y:S01]  /*5060*/  LOP3.LUT R4, R2, 0xcc, RZ, 0xfc, !PT ;  /* 0x000000cc02047812 */ /* 0x000fe200078efcff */
[--C-:B------:R-:W-:Y:S01]  /*5070*/  @!P1 IMAD.IADD R243, R243, 0x1, -R0.reuse ;  /* 0x00000001f3f39824 */ /* 0x100fe200078e0a00 */
[----:B------:R-:W-:Y:S02]  /*5080*/  @!P4 IADD3 R241, -R241, RZ, RZ ;  /* 0x000000fff1f1c210 */ /* 0x000fe40007ffe1ff */
[C---:B------:R-:W-:Y:S01]  /*5090*/  ISETP.GT.U32.AND P4, PT, R0.reuse, R249, PT ;  /* 0x000000f90000720c */ /* 0x040fe20003f84070 */
[----:B------:R-:W-:Y:S01]  /*50a0*/  @!P2 IMAD.MOV R243, RZ, RZ, -R243 ;  /* 0x000000fffff3a224 */ /* 0x000fe200078e0af3 */
[----:B------:R-:W-:Y:S02]  /*50b0*/  ISETP.GT.U32.AND P2, PT, R0, R251, PT ;  /* 0x000000fb0000720c */ /* 0x000fe40003f44070 */
[----:B------:R-:W-:Y:S01]  /*50c0*/  ISETP.GE.AND P3, PT, R11, RZ, PT ;  /* 0x000000ff0b00720c */ /* 0x000fe20003f66270 */
[--C-:B------:R-:W-:Y:S01]  /*50d0*/  @!P6 IMAD.IADD R247, R247, 0x1, -R0.reuse ;  /* 0x00000001f7f7e824 */ /* 0x100fe200078e0a00 */
[----:B------:R-:W-:Y:S01]  /*50e0*/  IABS R26, R4 ;  /* 0x00000004001a7213 */ /* 0x000fe20000000000 */
[----:B------:R-:W-:Y:S01]  /*50f0*/  @!P5 IMAD.IADD R245, R245, 0x1, -R0 ;  /* 0x00000001f5f5d824 */ /* 0x000fe200078e0a00 */
[----:B------:R-:W-:-:S02]  /*5100*/  ISETP.GE.AND P1, PT, R6, RZ, PT ;  /* 0x000000ff0600720c */ /* 0x000fc40003f26270 */
[----:B------:R-:W-:Y:S01]  /*5110*/  ISETP.GE.AND P5, PT, R7, RZ, PT ;  /* 0x000000ff0700720c */ /* 0x000fe20003fa6270 */
[----:B------:R-:W-:Y:S01]  /*5120*/  @!P0 IMAD.MOV R245, RZ, RZ, -R245 ;  /* 0x000000fffff58224 */ /* 0x000fe200078e0af5 */
[----:B------:R-:W-:Y:S02]  /*5130*/  ISETP.GE.AND P0, PT, R4, RZ, PT ;  /* 0x000000ff0400720c */ /* 0x000fe40003f06270 */
[----:B------:R-:W-:Y:S01]  /*5140*/  LOP3.LUT R4, R2, 0xce, RZ, 0xfc, !PT ;  /* 0x000000ce02047812 */ /* 0x000fe200078efcff */
[----:B------:R-:W-:Y:S01]  /*5150*/  @!P2 IMAD.IADD R251, R251, 0x1, -R0 ;  /* 0x00000001fbfba824 */ /* 0x000fe200078e0a00 */
[----:B------:R-:W-:Y:S01]  /*5160*/  @!P4 IADD3 R249, R249, -R0, RZ ;  /* 0x80000000f9f9c210 */ /* 0x000fe20007ffe0ff */
[----:B------:R-:W-:Y:S01]  /*5170*/  @!P3 IMAD.MOV R247, RZ, RZ, -R247 ;  /* 0x000000fffff7b224 */ /* 0x000fe200078e0af7 */
[----:B------:R-:W-:Y:S02]  /*5180*/  ISETP.GE.AND P6, PT, R4, RZ, PT ;  /* 0x000000ff0400720c */ /* 0x000fe40003fc6270 */
[----:B------:R-:W-:Y:S01]  /*5190*/  IABS R6, R4 ;  /* 0x0000000400067213 */ /* 0x000fe20000000000 */
[----:B------:R-:W-:Y:S01]  /*51a0*/  IMAD.HI.U32 R4, R3, R26, RZ ;  /* 0x0000001a03047227 */ /* 0x000fe200078e00ff */
[----:B------:R-:W-:-:S02]  /*51b0*/  ISETP.GT.U32.AND P2, PT, R0, R251, PT ;  /* 0x000000fb0000720c */ /* 0x000fc40003f44070 */
[----:B------:R-:W-:Y:S01]  /*51c0*/  LOP3.LUT R7, R2, 0xd0, RZ, 0xfc, !PT ;  /* 0x000000d002077812 */ /* 0x000fe200078efcff */
[----:B------:R-:W-:Y:S01]  /*51d0*/  IMAD.MOV R5, RZ, RZ, -R4 ;  /* 0x000000ffff057224 */ /* 0x000fe200078e0a04 */
[C---:B------:R-:W-:Y:S01]  /*51e0*/  ISETP.GT.U32.AND P4, PT, R0.reuse, R249, PT ;  /* 0x000000f90000720c */ /* 0x040fe20003f84070 */
[----:B------:R-:W-:Y:S01]  /*51f0*/  IMAD.HI.U32 R4, R3, R6, RZ ;  /* 0x0000000603047227 */ /* 0x000fe200078e00ff */
[----:B------:R-:W-:Y:S02]  /*5200*/  IABS R24, R7 ;  /* 0x0000000700187213 */ /* 0x000fe40000000000 */
[----:B------:R-:W-:Y:S01]  /*5210*/  ISETP.GE.AND P3, PT, R7, RZ, PT ;  /* 0x000000ff0700720c */ /* 0x000fe20003f66270 */
[----:B------:R-:W-:Y:S01]  /*5220*/  IMAD.MOV R7, RZ, RZ, -R4 ;  /* 0x000000ffff077224 */ /* 0x000fe200078e0a04 */
[----:B---3--:R-:W-:Y:S01]  /*5230*/  IABS R15, R10 ;  /* 0x0000000a000f7213 */ /* 0x008fe20000000000 */
[----:B------:R-:W-:Y:S02]  /*5240*/  IMAD R26, R0, R5, R26 ;  /* 0x00000005001a7224 */ /* 0x000fe400078e021a */
[----:B------:R-:W-:Y:S01]  /*5250*/  @!P2 IMAD.IADD R251, R251, 0x1, -R0 ;  /* 0x00000001fbfba824 */ /* 0x000fe200078e0a00 */
[----:B------:R-:W-:Y:S01]  /*5260*/  ISETP.GE.AND P2, PT, R8, RZ, PT ;  /* 0x000000ff0800720c */ /* 0x000fe20003f46270 */
[----:B------:R-:W-:Y:S01]  /*5270*/  IMAD R6, R0, R7, R6 ;  /* 0x0000000700067224 */ /* 0x000fe200078e0206 */
[----:B------:R-:W-:Y:S01]  /*5280*/  LOP3.LUT R7, R2, 0xd6, RZ, 0xfc, !PT ;  /* 0x000000d602077812 */ /* 0x000fe200078efcff */
[----:B------:R-:W-:Y:S01]  /*5290*/  @!P5 IMAD.MOV R251, RZ, RZ, -R251 ;  /* 0x000000fffffbd224 */ /* 0x000fe200078e0afb */
[----:B------:R-:W-:Y:S01]  /*52a0*/  @!P4 IADD3 R249, R249, -R0, RZ ;  /* 0x80000000f9f9c210 */ /* 0x000fe20007ffe0ff */
[----:B------:R-:W-:Y:S01]  /*52b0*/  IMAD.HI.U32 R5, R3, R24, RZ ;  /* 0x0000001803057227 */ /* 0x000fe200078e00ff */
[----:B------:R-:W-:-:S02]  /*52c0*/  ISETP.GT.U32.AND P4, PT, R0, R26, PT ;  /* 0x0000001a0000720c */ /* 0x000fc40003f84070 */
[----:B------:R-:W-:Y:S01]  /*52d0*/  ISETP.GT.U32.AND P5, PT, R0, R6, PT ;  /* 0x000000060000720c */ /* 0x000fe20003fa4070 */
[----:B------:R-:W-:Y:S01]  /*52e0*/  IMAD.MOV R5, RZ, RZ, -R5 ;  /* 0x000000ffff057224 */ /* 0x000fe200078e0a05 */
[----:B------:R-:W-:Y:S01]  /*52f0*/  IABS R19, R7 ;  /* 0x0000000700137213 */ /* 0x000fe20000000000 */
[----:B------:R-:W-:Y:S01]  /*5300*/  IMAD.HI.U32 R4, R3, R109, RZ ;  /* 0x0000006d03047227 */ /* 0x000fe200078e00ff */
[----:B------:R-:W-:-:S03]  /*5310*/  LOP3.LUT R8, R2, 0xd8, RZ, 0xfc, !PT ;  /* 0x000000d802087812 */ /* 0x000fc600078efcff */
[----:B------:R-:W-:Y:S01]  /*5320*/  IMAD R24, R0, R5, R24 ;  /* 0x0000000500187224 */ /* 0x000fe200078e0218 */
[----:B------:R-:W-:Y:S01]  /*5330*/  LOP3.LUT R5, R2, 0xd4, RZ, 0xfc, !PT ;  /* 0x000000d402057812 */ /* 0x000fe200078efcff */
[----:B------:R-:W-:Y:S01]  /*5340*/  IMAD.MOV R4, RZ, RZ, -R4 ;  /* 0x000000ffff047224 */ /* 0x000fe200078e0a04 */
[----:B------:R-:W-:Y:S01]  /*5350*/  IABS R17, R8 ;  /* 0x0000000800117213 */ /* 0x000fe20000000000 */
[----:B------:R-:W-:Y:S01]  /*5360*/  @!P1 IMAD.MOV R249, RZ, RZ, -R249 ;  /* 0x000000fffff99224 */ /* 0x000fe200078e0af9 */
[----:B------:R-:W-:Y:S01]  /*5370*/  @!P4 IADD3 R26, R26, -R0, RZ ;  /* 0x800000001a1ac210 */ /* 0x000fe20007ffe0ff */
[----:B------:R-:W-:Y:S01]  /*5380*/  @!P5 IMAD.IADD R6, R6, 0x1, -R0 ;  /* 0x000000010606d824 */ /* 0x000fe200078e0a00 */
[----:B------:R-:W-:Y:S01]  /*5390*/  IABS R21, R5 ;  /* 0x0000000500157213 */ /* 0x000fe20000000000 */
[C---:B------:R-:W-:Y:S01]  /*53a0*/  IMAD R109, R0.reuse, R4, R109 ;  /* 0x00000004006d7224 */ /* 0x040fe200078e026d */
[C---:B------:R-:W-:Y:S02]  /*53b0*/  ISETP.GT.U32.AND P4, PT, R0.reuse, R26, PT ;  /* 0x0000001a0000720c */ /* 0x040fe40003f84070 */
[----:B------:R-:W-:Y:S01]  /*53c0*/  ISETP.GT.U32.AND P5, PT, R0, R6, PT ;  /* 0x000000060000720c */ /* 0x000fe20003fa4070 */
[----:B------:R-:W-:Y:S01]  /*53d0*/  IMAD.HI.U32 R4, R3, R21, RZ ;  /* 0x0000001503047227 */ /* 0x000fe200078e00ff */
[----:B------:R-:W-:-:S03]  /*53e0*/  ISETP.GE.AND P1, PT, R5, RZ, PT ;  /* 0x000000ff0500720c */ /* 0x000fc60003f26270 */
[----:B------:R-:W-:Y:S02]  /*53f0*/  IMAD.MOV R4, RZ, RZ, -R4 ;  /* 0x000000ffff047224 */ /* 0x000fe400078e0a04 */
[----:B------:R-:W-:-:S04]  /*5400*/  IMAD.HI.U32 R5, R3, R19, RZ ;  /* 0x0000001303057227 */ /* 0x000fc800078e00ff */
[----:B------:R-:W-:Y:S01]  /*5410*/  @!P4 IADD3 R26, R26, -R0, RZ ;  /* 0x800000001a1ac210 */ /* 0x000fe20007ffe0ff */
[C---:B------:R-:W-:Y:S01]  /*5420*/  IMAD R21, R0.reuse, R4, R21 ;  /* 0x0000000400157224 */ /* 0x040fe200078e0215 */
[----:B------:R-:W-:Y:S01]  /*5430*/  ISETP.GT.U32.AND P4, PT, R0, R24, PT ;  /* 0x000000180000720c */ /* 0x000fe20003f84070 */
[----:B------:R-:W-:Y:S01]  /*5440*/  @!P5 IMAD.IADD R6, R6, 0x1, -R0 ;  /* 0x000000010606d824 */ /* 0x000fe200078e0a00 */
[----:B------:R-:W-:Y:S01]  /*5450*/  ISETP.GT.U32.AND P5, PT, R0, R109, PT ;  /* 0x0000006d0000720c */ /* 0x000fe20003fa4070 */
[----:B------:R-:W-:Y:S01]  /*5460*/  IMAD.MOV R5, RZ, RZ, -R5 ;  /* 0x000000ffff057224 */ /* 0x000fe200078e0a05 */
[----:B------:R-:W-:Y:S01]  /*5470*/  @!P0 IADD3 R26, -R26, RZ, RZ ;  /* 0x000000ff1a1a8210 */ /* 0x000fe20007ffe1ff */
[----:B------:R-:W-:Y:S01]  /*5480*/  IMAD.HI.U32 R4, R3, R17, RZ ;  /* 0x0000001103047227 */ /* 0x000fe200078e00ff */
[----:B------:R-:W-:-:S03]  /*5490*/  ISETP.GT.U32.AND P0, PT, R0, R21, PT ;  /* 0x000000150000720c */ /* 0x000fc60003f04070 */
[----:B------:R-:W-:Y:S02]  /*54a0*/  IMAD R19, R0, R5, R19 ;  /* 0x0000000500137224 */ /* 0x000fe400078e0213 */
[----:B------:R-:W-:Y:S02]  /*54b0*/  IMAD.MOV R5, RZ, RZ, -R4 ;  /* 0x000000ffff057224 */ /* 0x000fe400078e0a04 */
[----:B------:R-:W-:Y:S01]  /*54c0*/  IMAD.HI.U32 R4, R3, R15, RZ ;  /* 0x0000000f03047227 */ /* 0x000fe200078e00ff */
[-C--:B------:R-:W-:Y:S02]  /*54d0*/  @!P4 IADD3 R24, R24, -R0.reuse, RZ ;  /* 0x800000001818c210 */ /* 0x080fe40007ffe0ff */
[----:B------:R-:W-:Y:S01]  /*54e0*/  @!P5 IADD3 R109, R109, -R0, RZ ;  /* 0x800000006d6dd210 */ /* 0x000fe20007ffe0ff */
[----:B------:R-:W-:Y:S01]  /*54f0*/  IMAD.MOV R4, RZ, RZ, -R4 ;  /* 0x000000ffff047224 */ /* 0x000fe200078e0a04 */
[C---:B------:R-:W-:Y:S01]  /*5500*/  ISETP.GT.U32.AND P4, PT, R0.reuse, R24, PT ;  /* 0x000000180000720c */ /* 0x040fe20003f84070 */
[----:B------:R-:W-:Y:S01]  /*5510*/  @!P0 IMAD.IADD R21, R21, 0x1, -R0 ;  /* 0x0000000115158824 */ /* 0x000fe200078e0a00 */
[C---:B------:R-:W-:Y:S01]  /*5520*/  ISETP.GT.U32.AND P0, PT, R0.reuse, R109, PT ;  /* 0x0000006d0000720c */ /* 0x040fe20003f04070 */
[----:B------:R-:W-:-:S02]  /*5530*/  IMAD R17, R0, R5, R17 ;  /* 0x0000000500117224 */ /* 0x000fc400078e0211 */
[C---:B------:R-:W-:Y:S02]  /*5540*/  IMAD R15, R0.reuse, R4, R15 ;  /* 0x00000004000f7224 */ /* 0x040fe400078e020f */
[----:B------:R-:W-:Y:S01]  /*5550*/  @!P6 IMAD.MOV R6, RZ, RZ, -R6 ;  /* 0x000000ffff06e224 */ /* 0x000fe200078e0a06 */
[C---:B------:R-:W-:Y:S01]  /*5560*/  ISETP.GT.U32.AND P6, PT, R0.reuse, R19, PT ;  /* 0x000000130000720c */ /* 0x040fe20003fc4070 */
[----:B------:R-:W-:Y:S01]  /*5570*/  IMAD.HI.U32 R5, R3, R13, RZ ;  /* 0x0000000d03057227 */ /* 0x000fe200078e00ff */
[----:B------:R-:W-:-:S03]  /*5580*/  ISETP.GT.U32.AND P5, PT, R0, R17, PT ;  /* 0x000000110000720c */ /* 0x000fc60003fa4070 */
[--C-:B------:R-:W-:Y:S01]  /*5590*/  @!P4 IMAD.IADD R24, R24, 0x1, -R0.reuse ;  /* 0x000000011818c824 */ /* 0x100fe200078e0a00 */
[----:B------:R-:W-:Y:S01]  /*55a0*/  ISETP.GE.AND P4, PT, R7, RZ, PT ;  /* 0x000000ff0700720c */ /* 0x000fe20003f86270 */
[--C-:B------:R-:W-:Y:S01]  /*55b0*/  @!P0 IMAD.IADD R109, R109, 0x1, -R0.reuse ;  /* 0x000000016d6d8824 */ /* 0x100fe200078e0a00 */
[----:B------:R-:W-:Y:S01]  /*55c0*/  ISETP.GT.U32.AND P0, PT, R0, R15, PT ;  /* 0x0000000f0000720c */ /* 0x000fe20003f04070 */
[----:B------:R-:W-:Y:S01]  /*55d0*/  IMAD.MOV R5, RZ, RZ, -R5 ;  /* 0x000000ffff057224 */ /* 0x000fe200078e0a05 */
[----:B------:R-:W-:Y:S01]  /*55e0*/  LOP3.LUT R7, R2, 0xde, RZ, 0xfc, !PT ;  /* 0x000000de02077812 */ /* 0x000fe200078efcff */
[----:B------:R-:W-:Y:S01]  /*55f0*/  @!P2 IMAD.MOV R109, RZ, RZ, -R109 ;  /* 0x000000ffff6da224 */ /* 0x000fe200078e0a6d */
[----:B------:R-:W-:Y:S01]  /*5600*/  @!P3 IADD3 R24, -R24, RZ, RZ ;  /* 0x000000ff1818b210 */ /* 0x000fe20007ffe1ff */
[--C-:B------:R-:W-:Y:S01]  /*5610*/  @!P6 IMAD.IADD R19, R19, 0x1, -R0.reuse ;  /* 0x000000011313e824 */ /* 0x100fe200078e0a00 */
[----:B------:R-:W-:Y:S01]  /*5620*/  IABS R11, R7 ;  /* 0x00000007000b7213 */ /* 0x000fe20000000000 */
[----:B------:R-:W-:Y:S01]  /*5630*/  @!P5 IMAD.IADD R17, R17, 0x1, -R0 ;  /* 0x000000011111d824 */ /* 0x000fe200078e0a00 */
[C---:B------:R-:W-:Y:S01]  /*5640*/  ISETP.GT.U32.AND P6, PT, R0.reuse, R21, PT ;  /* 0x000000150000720c */ /* 0x040fe20003fc4070 */
[C---:B------:R-:W-:Y:S01]  /*5650*/  IMAD R13, R0.reuse, R5, R13 ;  /* 0x00000005000d7224 */ /* 0x040fe200078e020d */
[C---:B------:R-:W-:Y:S01]  /*5660*/  ISETP.GT.U32.AND P5, PT, R0.reuse, R19, PT ;  /* 0x000000130000720c */ /* 0x040fe20003fa4070 */
[----:B------:R-:W-:Y:S01]  /*5670*/  IMAD.HI.U32 R4, R3, R11, RZ ;  /* 0x0000000b03047227 */ /* 0x000fe200078e00ff */
[----:B------:R-:W-:-:S03]  /*5680*/  ISETP.GT.U32.AND P3, PT, R0, R17, PT ;  /* 0x000000110000720c */ /* 0x000fc60003f64070 */
[----:B------:R-:W-:Y:S01]  /*5690*/  @!P0 IMAD.IADD R15, R15, 0x1, -R0 ;  /* 0x000000010f0f8824 */ /* 0x000fe200078e0a00 */
[----:B------:R-:W-:Y:S01]  /*56a0*/  ISETP.GE.AND P0, PT, R10, RZ, PT ;  /* 0x000000ff0a00720c */ /* 0x000fe20003f06270 */
[----:B------:R-:W-:Y:S01]  /*56b0*/  IMAD.HI.U32 R5, R3, R107, RZ ;  /* 0x0000006b03057227 */ /* 0x000fe200078e00ff */
[----:B------:R-:W-:Y:S02]  /*56c0*/  LOP3.LUT R10, R2, 0xee, RZ, 0xfc, !PT ;  /* 0x000000ee020a7812 */ /* 0x000fe400078efcff */
[C---:B------:R-:W-:Y:S01]  /*56d0*/  ISETP.GT.U32.AND P2, PT, R0.reuse, R15, PT ;  /* 0x0000000f0000720c */ /* 0x040fe20003f44070 */
[----:B------:R-:W-:Y:S01]  /*56e0*/  IMAD.MOV R4, RZ, RZ, -R4 ;  /* 0x000000ffff047224 */ /* 0x000fe200078e0a04 */
[----:B------:R-:W-:Y:S01]  /*56f0*/  IADD3 R5, -R5, RZ, RZ ;  /* 0x000000ff05057210 */ /* 0x000fe20007ffe1ff */
[----:B------:R-:W-:Y:S01]  /*5700*/  @!P6 IMAD.IADD R21, R21, 0x1, -R0 ;  /* 0x000000011515e824 */ /* 0x000fe200078e0a00 */
[C---:B------:R-:W-:Y:S01]  /*5710*/  ISETP.GT.U32.AND P6, PT, R0.reuse, R13, PT ;  /* 0x0000000d0000720c */ /* 0x040fe20003fc4070 */
[----:B------:R-:W-:Y:S01]  /*5720*/  IMAD R11, R0, R4, R11 ;  /* 0x00000004000b7224 */ /* 0x000fe200078e020b */
[----:B------:R-:W-:Y:S01]  /*5730*/  @!P5 IADD3 R19, R19, -R0, RZ ;  /* 0x800000001313d210 */ /* 0x000fe20007ffe0ff */
[----:B------:R-:W-:Y:S01]  /*5740*/  IMAD.HI.U32 R4, R3, R9, RZ ;  /* 0x0000000903047227 */ /* 0x000fe200078e00ff */
[----:B------:R-:W-:-:S02]  /*5750*/  ISETP.GE.AND P5, PT, R8, RZ, PT ;  /* 0x000000ff0800720c */ /* 0x000fc40003fa6270 */
[----:B------:R-:W-:Y:S01]  /*5760*/  LOP3.LUT R8, R2, 0xe4, RZ, 0xfc, !PT ;  /* 0x000000e402087812 */ /* 0x000fe200078efcff */
[----:B------:R-:W-:Y:S01]  /*5770*/  IMAD R107, R0, R5, R107 ;  /* 0x00000005006b7224 */ /* 0x000fe200078e026b */
[----:B------:R-:W-:Y:S01]  /*5780*/  LOP3.LUT R5, R2, 0xe6, RZ, 0xfc, !PT ;  /* 0x000000e602057812 */ /* 0x000fe200078efcff */
[----:B------:R-:W-:Y:S01]  /*5790*/  IMAD.MOV R4, RZ, RZ, -R4 ;  /* 0x000000ffff047224 */ /* 0x000fe200078e0a04 */
[----:B------:R-:W-:Y:S01]  /*57a0*/  IABS R105, R8 ;  /* 0x0000000800697213 */ /* 0x000fe20000000000 */
[--C-:B------:R-:W-:Y:S01]  /*57b0*/  @!P3 IMAD.IADD R17, R17, 0x1, -R0.reuse ;  /* 0x000000011111b824 */ /* 0x100fe200078e0a00 */
[C---:B------:R-:W-:Y:S01]  /*57c0*/  ISETP.GT.U32.AND P3, PT, R0.reuse, R11, PT ;  /* 0x0000000b0000720c */ /* 0x040fe20003f64070 */
[--C-:B------:R-:W-:Y:S01]  /*57d0*/  @!P2 IMAD.IADD R15, R15, 0x1, -R0.reuse ;  /* 0x000000010f0fa824 */ /* 0x100fe200078e0a00 */
[C---:B------:R-:W-:Y:S01]  /*57e0*/  ISETP.GT.U32.AND P2, PT, R0.reuse, R107, PT ;  /* 0x0000006b0000720c */ /* 0x040fe20003f44070 */
[C---:B------:R-:W-:Y:S01]  /*57f0*/  IMAD R9, R0.reuse, R4, R9 ;  /* 0x0000000400097224 */ /* 0x040fe200078e0209 */
[----:B------:R-:W-:Y:S01]  /*5800*/  IABS R103, R5 ;  /* 0x0000000500677213 */ /* 0x000fe20000000000 */
[----:B------:R-:W-:Y:S01]  /*5810*/  @!P4 IMAD.MOV R19, RZ, RZ, -R19 ;  /* 0x000000ffff13c224 */ /* 0x000fe200078e0a13 */
[----:B------:R-:W-:Y:S01]  /*5820*/  @!P1 IADD3 R21, -R21, RZ, RZ ;  /* 0x000000ff15159210 */ /* 0x000fe20007ffe1ff */
[----:B------:R-:W-:Y:S01]  /*5830*/  @!P6 IMAD.IADD R13, R13, 0x1, -R0 ;  /* 0x000000010d0de824 */ /* 0x000fe200078e0a00 */
[----:B------:R-:W-:Y:S01]  /*5840*/  ISETP.GT.U32.AND P4, PT, R0, R9, PT ;  /* 0x000000090000720c */ /* 0x000fe20003f84070 */
[----:B------:R-:W-:Y:S01]  /*5850*/  IMAD.HI.U32 R4, R3, R105, RZ ;  /* 0x0000006903047227 */ /* 0x000fe200078e00ff */
[----:B------:R-:W-:-:S02]  /*5860*/  ISETP.GE.AND P6, PT, R12, RZ, PT ;  /* 0x000000ff0c00720c */ /* 0x000fc40003fc6270 */
[----:B------:R-:W-:Y:S01]  /*5870*/  IABS R101, R10 ;  /* 0x0000000a00657213 */ /* 0x000fe20000000000 */
[----:B------:R-:W-:Y:S01]  /*5880*/  @!P3 IMAD.IADD R11, R11, 0x1, -R0 ;  /* 0x000000010b0bb824 */ /* 0x000fe200078e0a00 */
[C---:B------:R-:W-:Y:S01]  /*5890*/  ISETP.GT.U32.AND P3, PT, R0.reuse, R13, PT ;  /* 0x0000000d0000720c */ /* 0x040fe20003f64070 */
[----:B------:R-:W-:Y:S01]  /*58a0*/  IMAD.MOV R4, RZ, RZ, -R4 ;  /* 0x000000ffff047224 */ /* 0x000fe200078e0a04 */
[----:B------:R-:W-:Y:S01]  /*58b0*/  @!P2 IADD3 R107, R107, -R0, RZ ;  /* 0x800000006b6ba210 */ /* 0x000fe20007ffe0ff */
[----:B------:R-:W-:Y:S01]  /*58c0*/  @!P0 IMAD.MOV R15, RZ, RZ, -R15 ;  /* 0x000000ffff0f8224 */ /* 0x000fe200078e0a0f */
[C---:B------:R-:W-:Y:S01]  /*58d0*/  ISETP.GT.U32.AND P1, PT, R0.reuse, R11, PT ;  /* 0x0000000b0000720c */ /* 0x040fe20003f24070 */
[C---:B------:R-:W-:Y:S01]  /*58e0*/  IMAD R105, R0.reuse, R4, R105 ;  /* 0x0000000400697224 */ /* 0x040fe200078e0269 */
[----:B------:R-:W-:Y:S01]  /*58f0*/  ISETP.GT.U32.AND P0, PT, R0, R107, PT ;  /* 0x0000006b0000720c */ /* 0x000fe20003f04070 */
[----:B------:R-:W-:Y:S01]  /*5900*/  @!P5 IMAD.MOV R17, RZ, RZ, -R17 ;  /* 0x000000ffff11d224 */ /* 0x000fe200078e0a11 */
[----:B------:R-:W-:Y:S01]  /*5910*/  ISETP.GE.AND P5, PT, R7, RZ, PT ;  /* 0x000000ff0700720c */ /* 0x000fe20003fa6270 */
[----:B------:R-:W-:Y:S01]  /*5920*/  IMAD.HI.U32 R4, R3, R103, RZ ;  /* 0x0000006703047227 */ /* 0x000fe200078e00ff */
[----:B------:R-:W-:-:S02]  /*5930*/  LOP3.LUT R7, R2, 0xe8, RZ, 0xfc, !PT ;  /* 0x000000e802077812 */ /* 0x000fc400078efcff */
[----:B------:R-:W-:Y:S01]  /*5940*/  LOP3.LUT R12, R2, 0xfc, RZ, 0xfc, !PT ;  /* 0x000000fc020c7812 */ /* 0x000fe200078efcff */
[----:B------:R-:W-:Y:S01]  /*5950*/  @!P4 IMAD.IADD R9, R9, 0x1, -R0 ;  /* 0x000000010909c824 */ /* 0x000fe200078e0a00 */
[----:B------:R-:W-:Y:S01]  /*5960*/  IABS R23, R7 ;  /* 0x0000000700177213 */ /* 0x000fe20000000000 */
[----:B------:R-:W-:Y:S01]  /*5970*/  IMAD.MOV R4, RZ, RZ, -R4 ;  /* 0x000000ffff047224 */ /* 0x000fe200078e0a04 */
[----:B------:R-:W-:Y:S01]  /*5980*/  @!P3 IADD3 R13, R13, -R0, RZ ;  /* 0x800000000d0db210 */ /* 0x000fe20007ffe0ff */
[----:B------:R-:W-:Y:S01]  /*5990*/  @!P1 IMAD.IADD R11, R11, 0x1, -R0 ;  /* 0x000000010b0b9824 */ /* 0x000fe200078e0a00 */
[C---:B------:R-:W-:Y:S01]  /*59a0*/  ISETP.GT.U32.AND P2, PT, R0.reuse, R9, PT ;  /* 0x000000090000720c */ /* 0x040fe20003f44070 */
[----:B------:R-:W-:Y:S01]  /*59b0*/  IMAD R103, R0, R4, R103 ;  /* 0x0000000400677224 */ /* 0x000fe200078e0267 */
[----:B------:R-:W-:Y:S01]  /*59c0*/  ISETP.GE.AND P3, PT, R14, RZ, PT ;  /* 0x000000ff0e00720c */ /* 0x000fe20003f66270 */
[----:B------:R-:W-:Y:S01]  /*59d0*/  IMAD.HI.U32 R4, R3, R23, RZ ;  /* 0x0000001703047227 */ /* 0x000fe200078e00ff */
[----:B------:R-:W-:-:S02]  /*59e0*/  @!P5 IADD3 R11, -R11, RZ, RZ ;  /* 0x000000ff0b0bd210 */ /* 0x000fc40007ffe1ff */
[C---:B------:R-:W-:Y:S01]  /*59f0*/  ISETP.GT.U32.AND P5, PT, R0.reuse, R105, PT ;  /* 0x000000690000720c */ /* 0x040fe20003fa4070 */
[----:B------:R-:W-:Y:S01]  /*5a00*/  @!P0 IMAD.IADD R107, R107, 0x1, -R0 ;  /* 0x000000016b6b8824 */ /* 0x000fe200078e0a00 */
[----:B------:R-:W-:Y:S01]  /*5a10*/  ISETP.GT.U32.AND P0, PT, R0, R103, PT ;  /* 0x000000670000720c */ /* 0x000fe20003f04070 */
[----:B------:R-:W-:Y:S01]  /*5a20*/  IMAD.MOV R4, RZ, RZ, -R4 ;  /* 0x000000ffff047224 */ /* 0x000fe200078e0a04 */
[----:B------:R-:W-:Y:S01]  /*5a30*/  ISETP.GE.AND P1, PT, R16, RZ, PT ;  /* 0x000000ff1000720c */ /* 0x000fe20003f26270 */
[----:B------:R-:W-:Y:S01]  /*5a40*/  @!P6 IMAD.MOV R13, RZ, RZ, -R13 ;  /* 0x000000ffff0de224 */ /* 0x000fe200078e0a0d */
[----:B------:R-:W-:Y:S01]  /*5a50*/  ISETP.GE.AND P6, PT, R5, RZ, PT ;  /* 0x000000ff0500720c */ /* 0x000fe20003fc6270 */
[----:B------:R-:W-:Y:S01]  /*5a60*/  @!P2 IMAD.IADD R9, R9, 0x1, -R0 ;  /* 0x000000010909a824 */ /* 0x000fe200078e0a00 */
[----:B------:R-:W-:Y:S01]  /*5a70*/  LOP3.LUT R5, R2, 0xea, RZ, 0xfc, !PT ;  /* 0x000000ea02057812 */ /* 0x000fe200078efcff */
[----:B------:R-:W-:Y:S01]  /*5a80*/  IMAD R23, R0, R4, R23 ;  /* 0x0000000400177224 */ /* 0x000fe200078e0217 */
[----:B------:R-:W-:Y:S01]  /*5a90*/  ISETP.GE.AND P4, PT, R8, RZ, PT ;  /* 0x000000ff0800720c */ /* 0x000fe20003f86270 */
[----:B------:R-:W-:Y:S01]  /*5aa0*/  @!P3 IMAD.MOV R9, RZ, RZ, -R9 ;  /* 0x000000ffff09b224 */ /* 0x000fe200078e0a09 */
[----:B------:R-:W-:-:S02]  /*5ab0*/  IABS R97, R5 ;  /* 0x0000000500617213 */ /* 0x000fc40000000000 */
[----:B------:R-:W-:Y:S01]  /*5ac0*/  ISETP.GT.U32.AND P3, PT, R0, R23, PT ;  /* 0x000000170000720c */ /* 0x000fe20003f64070 */
[----:B------:R-:W-:Y:S01]  /*5ad0*/  @!P0 IMAD.IADD R103, R103, 0x1, -R0 ;  /* 0x0000000167678824 */ /* 0x000fe200078e0a00 */
[----:B------:R-:W-:Y:S01]  /*5ae0*/  ISETP.GE.AND P2, PT, R7, RZ, PT ;  /* 0x000000ff0700720c */ /* 0x000fe20003f46270 */
[----:B------:R-:W-:Y:S01]  /*5af0*/  IMAD.HI.U32 R4, R3, R97, RZ ;  /* 0x0000006103047227 */ /* 0x000fe200078e00ff */
[----:B------:R-:W-:Y:S02]  /*5b00*/  LOP3.LUT R8, R2, 0xec, RZ, 0xfc, !PT ;  /* 0x000000ec02087812 */ /* 0x000fe400078efcff */
[----:B------:R-:W-:Y:S01]  /*5b10*/  ISETP.GT.U32.AND P0, PT, R0, R103, PT ;  /* 0x000000670000720c */ /* 0x000fe20003f04070 */
[----:B------:R-:W-:Y:S01]  /*5b20*/  @!P1 IMAD.MOV R107, RZ, RZ, -R107 ;  /* 0x000000ffff6b9224 */ /* 0x000fe200078e0a6b */
[----:B------:R-:W-:Y:S02]  /*5b30*/  IADD3 R7, -R4, RZ, RZ ;  /* 0x000000ff04077210 */ /* 0x000fe40007ffe1ff */
[----:B------:R-:W-:-:S02]  /*5b40*/  IABS R99, R8 ;  /* 0x0000000800637213 */ /* 0x000fc40000000000 */
[-C--:B------:R-:W-:Y:S01]  /*5b50*/  @!P5 IADD3 R105, R105, -R0.reuse, RZ ;  /* 0x800000006969d210 */ /* 0x080fe20007ffe0ff */
[----:B------:R-:W-:Y:S01]  /*5b60*/  @!P3 IMAD.IADD R23, R23, 0x1, -R0 ;  /* 0x000000011717b824 */ /* 0x000fe200078e0a00 */
[----:B------:R-:W-:Y:S01]  /*5b70*/  ISETP.GE.AND P1, PT, R5, RZ, PT ;  /* 0x000000ff0500720c */ /* 0x000fe20003f26270 */
[C---:B------:R-:W-:Y:S01]  /*5b80*/  IMAD R97, R0.reuse, R7, R97 ;  /* 0x0000000700617224 */ /* 0x040fe200078e0261 */
[C---:B------:R-:W-:Y:S01]  /*5b90*/  ISETP.GT.U32.AND P5, PT, R0.reuse, R105, PT ;  /* 0x000000690000720c */ /* 0x040fe20003fa4070 */
[----:B------:R-:W-:Y:S01]  /*5ba0*/  IMAD.HI.U32 R4, R3, R99, RZ ;  /* 0x0000006303047227 */ /* 0x000fe200078e00ff */
[C---:B------:R-:W-:Y:S02]  /*5bb0*/  ISETP.GT.U32.AND P3, PT, R0.reuse, R23, PT ;  /* 0x000000170000720c */ /* 0x040fe40003f64070 */
[----:B------:R-:W-:Y:S01]  /*5bc0*/  @!P0 IADD3 R103, R103, -R0, RZ ;  /* 0x8000000067678210 */ /* 0x000fe20007ffe0ff */
[----:B------:R-:W-:Y:S01]  /*5bd0*/  IMAD.HI.U32 R5, R3, R101, RZ ;  /* 0x0000006503057227 */ /* 0x000fe200078e00ff */
[----:B------:R-:W-:-:S02]  /*5be0*/  ISETP.GT.U32.AND P0, PT, R0, R97, PT ;  /* 0x000000610000720c */ /* 0x000fc40003f04070 */
[C---:B------:R-:W-:Y:S01]  /*5bf0*/  LOP3.LUT R14, R2.reuse, 0xf4, RZ, 0xfc, !PT ;  /* 0x000000f4020e7812 */ /* 0x040fe200078efcff */
[----:B------:R-:W-:Y:S01]  /*5c00*/  IMAD.MOV R4, RZ, RZ, -R4 ;  /* 0x000000ffff047224 */ /* 0x000fe200078e0a04 */
[----:B------:R-:W-:Y:S01]  /*5c10*/  LOP3.LUT R16, R2, 0xf6, RZ, 0xfc, !PT ;  /* 0x000000f602107812 */ /* 0x000fe200078efcff */
[----:B------:R-:W-:Y:S02]  /*5c20*/  IMAD.MOV R5, RZ, RZ, -R5 ;  /* 0x000000ffff057224 */ /* 0x000fe400078e0a05 */
[----:B------:R-:W-:Y:S01]  /*5c30*/  IMAD R99, R0, R4, R99 ;  /* 0x0000000400637224 */ /* 0x000fe200078e0263 */
[----:B------:R-:W-:Y:S01]  /*5c40*/  LOP3.LUT R4, R2, 0xf0, RZ, 0xfc, !PT ;  /* 0x000000f002047812 */ /* 0x000fe200078efcff */
[C---:B------:R-:W-:Y:S01]  /*5c50*/  IMAD R101, R0.reuse, R5, R101 ;  /* 0x0000000500657224 */ /* 0x040fe200078e0265 */
[----:B------:R-:W-:Y:S01]  /*5c60*/  IABS R91, R16 ;  /* 0x00000010005b7213 */ /* 0x000fe20000000000 */
[--C-:B------:R-:W-:Y:S01]  /*5c70*/  @!P3 IMAD.IADD R23, R23, 0x1, -R0.reuse ;  /* 0x000000011717b824 */ /* 0x100fe200078e0a00 */
[C---:B------:R-:W-:Y:S01]  /*5c80*/  ISETP.GT.U32.AND P3, PT, R0.reuse, R99, PT ;  /* 0x000000630000720c */ /* 0x040fe20003f64070 */
[----:B------:R-:W-:Y:S01]  /*5c90*/  @!P5 IMAD.IADD R105, R105, 0x1, -R0 ;  /* 0x000000016969d824 */ /* 0x000fe200078e0a00 */
[----:B------:R-:W-:Y:S01]  /*5ca0*/  @!P0 IADD3 R97, R97, -R0, RZ ;  /* 0x8000000061618210 */ /* 0x000fe20007ffe0ff */
[----:B------:R-:W-:Y:S01]  /*5cb0*/  @!P2 IMAD.MOV R23, RZ, RZ, -R23 ;  /* 0x000000ffff17a224 */ /* 0x000fe200078e0a17 */
[C---:B------:R-:W-:Y:S01]  /*5cc0*/  ISETP.GT.U32.AND P2, PT, R0.reuse, R101, PT ;  /* 0x000000650000720c */ /* 0x040fe20003f44070 */
[----:B------:R-:W-:Y:S01]  /*5cd0*/  @!P4 IMAD.MOV R105, RZ, RZ, -R105 ;  /* 0x000000ffff69c224 */ /* 0x000fe200078e0a69 */
[----:B------:R-:W-:Y:S01]  /*5ce0*/  IABS R95, R4 ;  /* 0x00000004005f7213 */ /* 0x000fe20000000000 */
[----:B------:R-:W-:Y:S01]  /*5cf0*/  @!P6 IMAD.MOV R103, RZ, RZ, -R103 ;  /* 0x000000ffff67e224 */ /* 0x000fe200078e0a67 */
[----:B------:R-:W-:-:S02]  /*5d00*/  ISETP.GT.U32.AND P0, PT, R0, R97, PT ;  /* 0x000000610000720c */ /* 0x000fc40003f04070 */
[----:B------:R-:W-:Y:S02]  /*5d10*/  ISETP.GE.AND P4, PT, R10, RZ, PT ;  /* 0x000000ff0a00720c */ /* 0x000fe40003f86270 */
[----:B------:R-:W-:Y:S01]  /*5d20*/  LOP3.LUT R10, R2, 0xf2, RZ, 0xfc, !PT ;  /* 0x000000f2020a7812 */ /* 0x000fe200078efcff */
[----:B------:R-:W-:Y:S01]  /*5d30*/  @!P3 IMAD.IADD R99, R99, 0x1, -R0 ;  /* 0x000000016363b824 */ /* 0x000fe200078e0a00 */
[----:B------:R-:W-:Y:S01]  /*5d40*/  ISETP.GE.AND P6, PT, R4, RZ, PT ;  /* 0x000000ff0400720c */ /* 0x000fe20003fc6270 */
[C---:B------:R-:W-:Y:S01]  /*5d50*/  IMAD.HI.U32 R4, R3.reuse, R95, RZ ;  /* 0x0000005f03047227 */ /* 0x040fe200078e00ff */
[----:B------:R-:W-:Y:S02]  /*5d60*/  IABS R93, R10 ;  /* 0x0000000a005d7213 */ /* 0x000fe40000000000 */
[----:B------:R-:W-:Y:S01]  /*5d70*/  ISETP.GE.AND P5, PT, R8, RZ, PT ;  /* 0x000000ff0800720c */ /* 0x000fe20003fa6270 */
[----:B------:R-:W-:Y:S01]  /*5d80*/  IMAD.MOV R4, RZ, RZ, -R4 ;  /* 0x000000ffff047224 */ /* 0x000fe200078e0a04 */
[----:B------:R-:W-:Y:S01]  /*5d90*/  IABS R8, R14 ;  /* 0x0000000e00087213 */ /* 0x000fe20000000000 */
[----:B------:R-:W-:Y:S01]  /*5da0*/  IMAD.HI.U32 R5, R3, R93, RZ ;  /* 0x0000005d03057227 */ /* 0x000fe200078e00ff */
[----:B------:R-:W-:-:S02]  /*5db0*/  @!P2 IADD3 R101, R101, -R0, RZ ;  /* 0x800000006565a210 */ /* 0x000fc40007ffe0ff */
[C---:B------:R-:W-:Y:S01]  /*5dc0*/  ISETP.GT.U32.AND P3, PT, R0.reuse, R99, PT ;  /* 0x000000630000720c */ /* 0x040fe20003f64070 */
[----:B------:R-:W-:Y:S01]  /*5dd0*/  @!P0 IMAD.IADD R97, R97, 0x1, -R0 ;  /* 0x0000000161618824 */ /* 0x000fe200078e0a00 */
[C---:B------:R-:W-:Y:S01]  /*5de0*/  ISETP.GT.U32.AND P2, PT, R0.reuse, R101, PT ;  /* 0x000000650000720c */ /* 0x040fe20003f44070 */
[----:B------:R-:W-:Y:S01]  /*5df0*/  IMAD R95, R0, R4, R95 ;  /* 0x00000004005f7224 */ /* 0x000fe200078e025f */
[----:B------:R-:W-:Y:S01]  /*5e00*/  IADD3 R5, -R5, RZ, RZ ;  /* 0x000000ff05057210 */ /* 0x000fe20007ffe1ff */
[----:B------:R-:W-:Y:S01]  /*5e10*/  IMAD.HI.U32 R7, R3, R8, RZ ;  /* 0x0000000803077227 */ /* 0x000fe200078e00ff */
[----:B------:R-:W-:Y:S02]  /*5e20*/  ISETP.GE.AND P0, PT, R10, RZ, PT ;  /* 0x000000ff0a00720c */ /* 0x000fe40003f06270 */
[----:B------:R-:W-:Y:S01]  /*5e30*/  IABS R10, R12 ;  /* 0x0000000c000a7213 */ /* 0x000fe20000000000 */
[----:B------:R-:W-:Y:S01]  /*5e40*/  @!P1 IMAD.MOV R97, RZ, RZ, -R97 ;  /* 0x000000ffff619224 */ /* 0x000fe200078e0a61 */
[----:B------:R-:W-:Y:S01]  /*5e50*/  ISETP.GT.U32.AND P1, PT, R0, R95, PT ;  /* 0x0000005f0000720c */ /* 0x000fe20003f24070 */
[----:B------:R-:W-:-:S02]  /*5e60*/  IMAD.MOV R7, RZ, RZ, -R7 ;  /* 0x000000ffff077224 */ /* 0x000fc400078e0a07 */
[C---:B------:R-:W-:Y:S02]  /*5e70*/  IMAD R93, R0.reuse, R5, R93 ;  /* 0x00000005005d7224 */ /* 0x040fe400078e025d */
[C---:B------:R-:W-:Y:S01]  /*5e80*/  IMAD R5, R0.reuse, R7, R8 ;  /* 0x0000000700057224 */ /* 0x040fe200078e0208 */
[----:B------:R-:W-:Y:S01]  /*5e90*/  @!P2 IADD3 R101, R101, -R0, RZ ;  /* 0x800000006565a210 */ /* 0x000fe20007ffe0ff */
[--C-:B------:R-:W-:Y:S01]  /*5ea0*/  @!P3 IMAD.IADD R99, R99, 0x1, -R0.reuse ;  /* 0x000000016363b824 */ /* 0x100fe200078e0a00 */
[C---:B------:R-:W-:Y:S01]  /*5eb0*/  ISETP.GT.U32.AND P3, PT, R0.reuse, R93, PT ;  /* 0x0000005d0000720c */ /* 0x040fe20003f64070 */
[----:B------:R-:W-:Y:S01]  /*5ec0*/  IMAD.HI.U32 R2, R3, R91, RZ ;  /* 0x0000005b03027227 */ /* 0x000fe200078e00ff */
[----:B------:R-:W-:Y:S02]  /*5ed0*/  ISETP.GT.U32.AND P2, PT, R0, R5, PT ;  /* 0x000000050000720c */ /* 0x000fe40003f44070 */
[----:B------:R-:W-:Y:S01]  /*5ee0*/  IABS R7, R18 ;  /* 0x0000001200077213 */ /* 0x000fe20000000000 */
[----:B------:R-:W-:-:S02]  /*5ef0*/  @!P1 IMAD.IADD R95, R95, 0x1, -R0 ;  /* 0x000000015f5f9824 */ /* 0x000fc400078e0a00 */
[----:B------:R-:W-:Y:S02]  /*5f00*/  IMAD.MOV R2, RZ, RZ, -R2 ;  /* 0x000000ffff027224 */ /* 0x000fe400078e0a02 */
[----:B------:R-:W-:Y:S01]  /*5f10*/  IMAD.HI.U32 R4, R3, R89, RZ ;  /* 0x0000005903047227 */ /* 0x000fe200078e00ff */
[----:B------:R-:W-:-:S03]  /*5f20*/  ISETP.GT.U32.AND P1, PT, R0, R95, PT ;  /* 0x0000005f0000720c */ /* 0x000fc60003f24070 */
[----:B------:R-:W-:Y:S02]  /*5f30*/  IMAD R91, R0, R2, R91 ;  /* 0x00000002005b7224 */ /* 0x000fe400078e025b */
[----:B------:R-:W-:Y:S01]  /*5f40*/  IMAD.HI.U32 R2, R3, R7, RZ ;  /* 0x0000000703027227 */ /* 0x000fe200078e00ff */
[----:B------:R-:W-:-:S03]  /*5f50*/  @!P2 IADD3 R5, R5, -R0, RZ ;  /* 0x800000000505a210 */ /* 0x000fc60007ffe0ff */
[----:B------:R-:W-:Y:S01]  /*5f60*/  @!P3 IMAD.IADD R93, R93, 0x1, -R0 ;  /* 0x000000015d5db824 */ /* 0x000fe200078e0a00 */
[C---:B------:R-:W-:Y:S01]  /*5f70*/  ISETP.GT.U32.AND P3, PT, R0.reuse, R91, PT ;  /* 0x0000005b0000720c */ /* 0x040fe20003f64070 */
[----:B------:R-:W-:Y:S02]  /*5f80*/  IMAD.MOV R8, RZ, RZ, -R2 ;  /* 0x000000ffff087224 */ /* 0x000fe400078e0a02 */
[----:B------:R-:W-:Y:S01]  /*5f90*/  IMAD.HI.U32 R2, R3, R10, RZ ;  /* 0x0000000a03027227 */ /* 0x000fe200078e00ff */
[C---:B------:R-:W-:Y:S02]  /*5fa0*/  ISETP.GT.U32.AND P2, PT, R0.reuse, R93, PT ;  /* 0x0000005d0000720c */ /* 0x040fe40003f44070 */
[----:B------:R-:W-:Y:S01]  /*5fb0*/  @!P1 IADD3 R95, R95, -R0, RZ ;  /* 0x800000005f5f9210 */ /* 0x000fe20007ffe0ff */
[----:B------:R-:W-:Y:S01]  /*5fc0*/  @!P5 IMAD.MOV R99, RZ, RZ, -R99 ;  /* 0x000000ffff63d224 */ /* 0x000fe200078e0a63 */
[C---:B------:R-:W-:Y:S01]  /*5fd0*/  ISETP.GT.U32.AND P5, PT, R0.reuse, R5, PT ;  /* 0x000000050000720c */ /* 0x040fe20003fa4070 */
[----:B------:R-:W-:-:S02]  /*5fe0*/  IMAD R3, R0, R8, R7 ;  /* 0x0000000800037224 */ /* 0x000fc400078e0207 */
[----:B------:R-:W-:Y:S02]  /*5ff0*/  IMAD.MOV R4, RZ, RZ, -R4 ;  /* 0x000000ffff047224 */ /* 0x000fe400078e0a04 */
[----:B------:R-:W-:Y:S01]  /*6000*/  IMAD.MOV R7, RZ, RZ, -R2 ;  /* 0x000000ffff077224 */ /* 0x000fe200078e0a02 */
[----:B------:R-:W-:Y:S01]  /*6010*/  ISETP.GT.U32.AND P1, PT, R0, R3, PT ;  /* 0x000000030000720c */ /* 0x000fe20003f24070 */
[----:B------:R-:W-:Y:S01]  /*6020*/  @!P3 IMAD.IADD R91, R91, 0x1, -R0 ;  /* 0x000000015b5bb824 */ /* 0x000fe200078e0a00 */
[----:B------:R-:W-:Y:S01]  /*6030*/  IADD3 R2, R28, -0x1, RZ ;  /* 0xffffffff1c027810 */ /* 0x000fe20007ffe0ff */
[----:B------:R-:W-:Y:S01]  /*6040*/  IMAD R89, R0, R4, R89 ;  /* 0x0000000400597224 */ /* 0x000fe200078e0259 */
[----:B------:R-:W-:Y:S01]  /*6050*/  IADD3 R4, R28, -0x9, RZ ;  /* 0xfffffff71c047810 */ /* 0x000fe20007ffe0ff */
[C---:B------:R-:W-:Y:S01]  /*6060*/  IMAD R7, R0.reuse, R7, R10 ;  /* 0x0000000700077224 */ /* 0x040fe200078e020a */
[C---:B------:R-:W-:Y:S01]  /*6070*/  ISETP.GT.U32.AND P3, PT, R0.reuse, R91, PT ;  /* 0x0000005b0000720c */ /* 0x040fe20003f64070 */
[--C-:B------:R-:W-:Y:S01]  /*6080*/  @!P2 IMAD.IADD R93, R93, 0x1, -R0.reuse ;  /* 0x000000015d5da824 */ /* 0x100fe200078e0a00 */
[C---:B------:R-:W-:Y:S01]  /*6090*/  ISETP.GT.U32.AND P2, PT, R0.reuse, R89, PT ;  /* 0x000000590000720c */ /* 0x040fe20003f44070 */
[----:B------:R-:W-:Y:S01]  /*60a0*/  @!P4 IMAD.MOV R101, RZ, RZ, -R101 ;  /* 0x000000ffff65c224 */ /* 0x000fe200078e0a65 */
[----:B------:R-:W-:Y:S01]  /*60b0*/  @!P5 IADD3 R5, R5, -R0, RZ ;  /* 0x800000000505d210 */ /* 0x000fe20007ffe0ff */
[----:B------:R-:W-:Y:S01]  /*60c0*/  @!P0 IMAD.MOV R93, RZ, RZ, -R93 ;  /* 0x000000ffff5d8224 */ /* 0x000fe200078e0a5d */
[----:B------:R-:W-:Y:S01]  /*60d0*/  ISETP.GT.U32.AND P5, PT, R0, R7, PT ;  /* 0x000000070000720c */ /* 0x000fe20003fa4070 */
[----:B------:R-:W-:Y:S01]  /*60e0*/  @!P1 IMAD.IADD R3, R3, 0x1, -R0 ;  /* 0x0000000103039824 */ /* 0x000fe200078e0a00 */
[----:B------:R-:W-:Y:S01]  /*60f0*/  ISETP.GE.U32.AND P1, PT, R2, 0x7fffffc0, PT ;  /* 0x7fffffc00200780c */ /* 0x000fe20003f26070 */
[----:B------:R-:W-:Y:S01]  /*6100*/  @!P6 IMAD.MOV R95, RZ, RZ, -R95 ;  /* 0x000000ffff5fe224 */ /* 0x000fe200078e0a5f */
[----:B------:R-:W-:-:S02]  /*6110*/  ISETP.GE.AND P6, PT, R14, RZ, PT ;  /* 0x000000ff0e00720c */ /* 0x000fc40003fc6270 */
[----:B------:R-:W-:Y:S02]  /*6120*/  ISETP.GT.U32.AND P4, PT, R0, R3, PT ;  /* 0x000000030000720c */ /* 0x000fe40003f84070 */
[----:B------:R-:W-:Y:S01]  /*6130*/  @!P3 IADD3 R91, R91, -R0, RZ ;  /* 0x800000005b5bb210 */ /* 0x000fe20007ffe0ff */
[--C-:B------:R-:W-:Y:S01]  /*6140*/  @!P2 IMAD.IADD R89, R89, 0x1, -R0.reuse ;  /* 0x000000015959a824 */ /* 0x100fe200078e0a00 */
[----:B------:R-:W-:Y:S02]  /*6150*/  ISETP.GE.AND P3, PT, R16, RZ, PT ;  /* 0x000000ff1000720c */ /* 0x000fe40003f66270 */
[----:B------:R-:W-:Y:S01]  /*6160*/  ISETP.GE.AND P2, PT, R18, RZ, PT ;  /* 0x000000ff1200720c */ /* 0x000fe20003f46270 */
[----:B------:R-:W-:Y:S01]  /*6170*/  @!P5 IMAD.IADD R7, R7, 0x1, -R0 ;  /* 0x000000010707d824 */ /* 0x000fe200078e0a00 */
[----:B------:R-:W-:Y:S02]  /*6180*/  ISETP.GT.U32.AND P5, PT, R0, R89, PT ;  /* 0x000000590000720c */ /* 0x000fe40003fa4070 */
[----:B------:R-:W-:Y:S01]  /*6190*/  IADD3 R2, R28, -0x5, RZ ;  /* 0xfffffffb1c027810 */ /* 0x000fe20007ffe0ff */
[----:B------:R-:W-:Y:S01]  /*61a0*/  @!P6 IMAD.MOV R5, RZ, RZ, -R5 ;  /* 0x000000ffff05e224 */ /* 0x000fe200078e0a05 */
[----:B------:R-:W-:-:S02]  /*61b0*/  ISETP.GT.U32.AND P0, PT, R0, R7, PT ;  /* 0x000000070000720c */ /* 0x000fc40003f04070 */
[-C--:B------:R-:W-:Y:S02]  /*61c0*/  @!P4 IADD3 R3, R3, -R0.reuse, RZ ;  /* 0x800000000303c210 */ /* 0x080fe40007ffe0ff */
[----:B------:R-:W-:Y:S01]  /*61d0*/  ISETP.GE.U32.AND P4, PT, R2, 0x7fffffbc, PT ;  /* 0x7fffffbc0200780c */ /* 0x000fe20003f86070 */
[----:B------:R-:W-:Y:S01]  /*61e0*/  @!P3 IMAD.MOV R91, RZ, RZ, -R91 ;  /* 0x000000ffff5bb224 */ /* 0x000fe200078e0a5b */
[----:B------:R-:W-:Y:S01]  /*61f0*/  ISETP.GE.AND P3, PT, R20, RZ, PT ;  /* 0x000000ff1400720c */ /* 0x000fe20003f66270 */
[----:B------:R-:W-:Y:S01]  /*6200*/  @!P2 IMAD.MOV R3, RZ, RZ, -R3 ;  /* 0x000000ffff03a224 */ /* 0x000fe200078e0a03 */
[----:B------:R-:W-:Y:S02]  /*6210*/  ISETP.GE.AND P2, PT, R12, RZ, PT ;  /* 0x000000ff0c00720c */ /* 0x000fe40003f46270 */
[----:B------:R-:W-:Y:S02]  /*6220*/  IADD3 R2, R28, -0xd, RZ ;  /* 0xfffffff31c027810 */ /* 0x000fe40007ffe0ff */
[----:B------:R-:W-:Y:S01]  /*6230*/  @!P5 IADD3 R89, R89, -R0, RZ ;  /* 0x800000005959d210 */ /* 0x000fe20007ffe0ff */
[----:B------:R-:W-:Y:S01]  /*6240*/  @!P0 IMAD.IADD R7, R7, 0x1, -R0 ;  /* 0x0000000107078824 */ /* 0x000fe200078e0a00 */
[----:B------:R-:W-:Y:S01]  /*6250*/  ISETP.NE.AND P0, PT, RZ, c[0x0][0x17c], PT ;  /* 0x00005f00ff007a0c */ /* 0x000fe20003f05270 */
[----:B------:R-:W-:Y:S01]  /*6260*/  IMAD R0, R22, c[0x0][0x18c], RZ ;  /* 0x0000630016007a24 */ /* 0x000fe200078e02ff */
[----:B------:R-:W-:-:S02]  /*6270*/  ISETP.GE.U32.AND P5, PT, R2, 0x7fffffb4, PT ;  /* 0x7fffffb40200780c */ /* 0x000fc40003fa6070 */
[----:B------:R-:W-:Y:S01]  /*6280*/  SEL R40, R42, R29, !P0 ;  /* 0x0000001d2a287207 */ /* 0x000fe20004000000 */
[----:B------:R-:W-:Y:S01]  /*6290*/  @!P3 IMAD.MOV R89, RZ, RZ, -R89 ;  /* 0x000000ffff59b224 */ /* 0x000fe200078e0a59 */
[----:B------:R-:W-:Y:S01]  /*62a0*/  IADD3 R2, R28, -0x11, RZ ;  /* 0xffffffef1c027810 */ /* 0x000fe20007ffe0ff */
[----:B------:R-:W-:Y:S01]  /*62b0*/  @!P2 IMAD.MOV R7, RZ, RZ, -R7 ;  /* 0x000000ffff07a224 */ /* 0x000fe200078e0a07 */
[----:B------:R-:W-:Y:S01]  /*62c0*/  SEL R12, R42, R95, !P0 ;  /* 0x0000005f2a0c7207 */ /* 0x000fe20004000000 */
[----:B------:R-:W-:Y:S01]  /*62d0*/  IMAD R95, R40, c[0x0][0x190], RZ ;  /* 0x00006400285f7a24 */ /* 0x000fe200078e02ff */
[----:B------:R-:W-:Y:S02]  /*62e0*/  ISETP.GE.U32.AND P6, PT, R4, 0x7fffffb8, PT ;  /* 0x7fffffb80400780c */ /* 0x000fe40003fc6070 */
[----:B------:R-:W-:Y:S01]  /*62f0*/  LEA R4, P2, R0, c[0x0][0x168], 0x2 ;  /* 0x00005a0000047a11 */ /* 0x000fe200078410ff */
[----:B------:R-:W-:Y:S01]  /*6300*/  IMAD R12, R12, c[0x0][0x190], RZ ;  /* 0x000064000c0c7a24 */ /* 0x000fe200078e02ff */
[----:B------:R-:W-:-:S02]  /*6310*/  SEL R38, R42, R25, !P0 ;  /* 0x000000192a267207 */ /* 0x000fc40004000000 */
[----:B------:R-:W-:Y:S02]  /*6320*/  ISETP.GE.U32.AND P3, PT, R2, 0x7fffffb0, PT ;  /* 0x7fffffb00200780c */ /* 0x000fe40003f66070 */
[C---:B------:R-:W-:Y:S02]  /*6330*/  SEL R44, R42.reuse, R31, !P0 ;  /* 0x0000001f2a2c7207 */ /* 0x040fe40004000000 */
[C---:B------:R-:W-:Y:S02]  /*6340*/  SEL R46, R42.reuse, R27, !P0 ;  /* 0x0000001b2a2e7207 */ /* 0x040fe40004000000 */
[C---:B------:R-:W-:Y:S02]  /*6350*/  SEL R48, R42.reuse, R33, !P0 ;  /* 0x000000212a307207 */ /* 0x040fe40004000000 */
[C---:B------:R-:W-:Y:S02]  /*6360*/  SEL R52, R42.reuse, R41, !P0 ;  /* 0x000000292a347207 */ /* 0x040fe40004000000 */
[----:B------:R-:W-:-:S02]  /*6370*/  SEL R54, R42, R37, !P0 ;  /* 0x000000252a367207 */ /* 0x000fc40004000000 */
[C---:B------:R-:W-:Y:S02]  /*6380*/  SEL R56, R42.reuse, R39, !P0 ;  /* 0x000000272a387207 */ /* 0x040fe40004000000 */
        /* <DEDUP_REMOVED lines=28> */
[C---:B------:R-:W-:Y:S01]  /*6550*/  SEL R113, R42.reuse, R113, !P0 ;  /* 0x000000712a717207 */ /* 0x040fe20004000000 */
[----:B------:R-:W-:Y:S01]  /*6560*/  IMAD R25, R25, c[0x0][0x190], RZ ;  /* 0x0000640019197a24 */ /* 0x000fe200078e02ff */
[----:B------:R-:W-:-:S02]  /*6570*/  SEL R125, R42, R125, !P0 ;  /* 0x0000007d2a7d7207 */ /* 0x000fc40004000000 */
[C---:B------:R-:W-:Y:S02]  /*6580*/  SEL R159, R42.reuse, R159, !P0 ;  /* 0x0000009f2a9f7207 */ /* 0x040fe40004000000 */
[C---:B------:R-:W-:Y:S02]  /*6590*/  SEL R157, R42.reuse, R157, !P0 ;  /* 0x0000009d2a9d7207 */ /* 0x040fe40004000000 */
[C---:B------:R-:W-:Y:S01]  /*65a0*/  SEL R155, R42.reuse, R155, !P0 ;  /* 0x0000009b2a9b7207 */ /* 0x040fe20004000000 */
[----:B------:R-:W-:Y:S01]  /*65b0*/  IMAD R159, R159, c[0x0][0x190], RZ ;  /* 0x000064009f9f7a24 */ /* 0x000fe200078e02ff */
        /* <DEDUP_REMOVED lines=34> */
[----:B------:R-:W-:Y:S01]  /*67e0*/  SEL R115, R42, R161, !P0 ;  /* 0x000000a12a737207 */ /* 0x000fe20004000000 */
        /* <DEDUP_REMOVED lines=13> */
[C---:B------:R-:W-:Y:S01]  /*68c0*/  SEL R94, R42.reuse, R173, !P0 ;  /* 0x000000ad2a5e7207 */ /* 0x040fe20004000000 */
        /* <DEDUP_REMOVED lines=123> */
[----:B------:R-:W-:Y:S01]  /*7080*/  LEA.HI.X.SX32 R0, R0, c[0x0][0x16c], 0x2, P2 ;  /* 0x00005b0000007a11 */ /* 0x000fe200010f16ff */
[----:B------:R-:W-:Y:S01]  /*7090*/  IMAD R45, R45, c[0x0][0x190], RZ ;  /* 0x000064002d2d7a24 */ /* 0x000fe200078e02ff */
[----:B------:R-:W-:Y:S01]  /*70a0*/  LEA R242, P0, R95, R4, 0x2 ;  /* 0x000000045ff27211 */ /* 0x000fe200078010ff */
[----:B------:R-:W-:Y:S01]  /*70b0*/  IMAD R43, R43, c[0x0][0x190], RZ ;  /* 0x000064002b2b7a24 */ /* 0x000fe200078e02ff */
[----:B------:R-:W-:Y:S01]  /*70c0*/  LEA R244, P2, R36, c[0x0][0x160], 0x2 ;  /* 0x0000580024f47a11 */ /* 0x000fe200078410ff */
[----:B------:R-:W-:Y:S01]  /*70d0*/  IMAD R41, R41, c[0x0][0x190], RZ ;  /* 0x0000640029297a24 */ /* 0x000fe200078e02ff */
[----:B------:R-:W-:Y:S01]  /*70e0*/  LEA.HI.X.SX32 R243, R95, R0, 0x2, P0 ;  /* 0x000000005ff37211 */ /* 0x000fe200000f16ff */
[----:B------:R-:W-:Y:S01]  /*70f0*/  IMAD R95, R80, c[0x0][0x190], RZ ;  /* 0x00006400505f7a24 */ /* 0x000fe200078e02ff */
[----:B------:R-:W-:Y:S01]  /*7100*/  LEA R246, P0, R30, c[0x0][0x160], 0x2 ;  /* 0x000058001ef67a11 */ /* 0x000fe200078010ff */
[----:B------:R-:W-:Y:S01]  /*7110*/  IMAD R39, R39, c[0x0][0x190], RZ ;  /* 0x0000640027277a24 */ /* 0x000fe200078e02ff */
[----:B------:R-:W-:Y:S01]  /*7120*/  LEA.HI.X.SX32 R245, R36, c[0x0][0x164], 0x2, P2 ;  /* 0x0000590024f57a11 */ /* 0x000fe200010f16ff */
[----:B------:R-:W-:Y:S01]  /*7130*/  STL.64 [R1+0x21e0], R242 ;  /* 0x0021e0f201007387 */ /* 0x000fe20000100a00 */
[----:B------:R-:W-:Y:S01]  /*7140*/  LEA R248, P2, R34, c[0x0][0x160], 0x2 ;  /* 0x0000580022f87a11 */ /* 0x000fe200078410ff */
[----:B------:R-:W-:Y:S01]  /*7150*/  IMAD R37, R37, c[0x0][0x190], RZ ;  /* 0x0000640025257a24 */ /* 0x000fe200078e02ff */
[----:B------:R-:W-:Y:S01]  /*7160*/  LEA.HI.X.SX32 R247, R30, c[0x0][0x164], 0x2, P0 ;  /* 0x000059001ef77a11 */ /* 0x000fe200000f16ff */
[----:B------:R-:W-:Y:S01]  /*7170*/  IMAD R35, R35, c[0x0][0x190], RZ ;  /* 0x0000640023237a24 */ /* 0x000fe200078e02ff */
[----:B------:R-:W-:Y:S01]  /*7180*/  LEA R250, P0, R32, c[0x0][0x160], 0x2 ;  /* 0x0000580020fa7a11 */ /* 0x000fe200078010ff */
[----:B------:R-:W-:Y:S01]  /*7190*/  IMAD R33, R33, c[0x0][0x190], RZ ;  /* 0x0000640021217a24 */ /* 0x000fe200078e02ff */
[----:B------:R-:W-:Y:S01]  /*71a0*/  LEA.HI.X.SX32 R249, R34, c[0x0][0x164], 0x2, P2 ;  /* 0x0000590022f97a11 */ /* 0x000fe200010f16ff */
[----:B------:R-:W-:Y:S01]  /*71b0*/  IMAD R31, R31, c[0x0][0x190], RZ ;  /* 0x000064001f1f7a24 */ /* 0x000fe200078e02ff */
[-C--:B------:R-:W-:Y:S01]  /*71c0*/  LEA R224, P2, R89, R4.reuse, 0x2 ;  /* 0x0000000459e07211 */ /* 0x080fe200078410ff */
[----:B------:R-:W-:Y:S01]  /*71d0*/  IMAD R29, R29, c[0x0][0x190], RZ ;  /* 0x000064001d1d7a24 */ /* 0x000fe200078e02ff */
[----:B------:R-:W-:Y:S01]  /*71e0*/  LEA.HI.X.SX32 R251, R32, c[0x0][0x164], 0x2, P0 ;  /* 0x0000590020fb7a11 */ /* 0x000fe200000f16ff */
[----:B------:R-:W-:Y:S01]  /*71f0*/  IMAD R28, R28, c[0x0][0x190], RZ ;  /* 0x000064001c1c7a24 */ /* 0x000fe200078e02ff */
[----:B------:R-:W-:Y:S01]  /*7200*/  LEA R222, P0, R91, R4, 0x2 ;  /* 0x000000045bde7211 */ /* 0x000fe200078010ff */
[----:B------:R-:W-:Y:S01]  /*7210*/  IMAD R27, R27, c[0x0][0x190], RZ ;  /* 0x000064001b1b7a24 */ /* 0x000fe200078e02ff */
[-C--:B------:R-:W-:Y:S01]  /*7220*/  LEA.HI.X.SX32 R225, R89, R0.reuse, 0x2, P2 ;  /* 0x0000000059e17211 */ /* 0x080fe200010f16ff */
[----:B------:R-:W-:Y:S01]  /*7230*/  IMAD R26, R26, c[0x0][0x190], RZ ;  /* 0x000064001a1a7a24 */ /* 0x000fe200078e02ff */
[----:B------:R-:W-:Y:S01]  /*7240*/  LEA.HI.X.SX32 R223, R91, R0, 0x2, P0 ;  /* 0x000000005bdf7211 */ /* 0x000fe200000f16ff */
[----:B------:R-:W-:-:S02]  /*7250*/  IMAD R24, R24, c[0x0][0x190], RZ ;  /* 0x0000640018187a24 */ /* 0x000fc400078e02ff */
[----:B------:R1:W-:Y:S01]  /*7260*/  STL.64 [R1+0x38], R224 ;  /* 0x000038e001007387 */ /* 0x0003e20000100a00 */
[----:B------:R-:W-:Y:S02]  /*7270*/  IMAD R22, R22, c[0x0][0x190], RZ ;  /* 0x0000640016167a24 */ /* 0x000fe400078e02ff */
[----:B------:R-:W-:Y:S01]  /*7280*/  IMAD R21, R21, c[0x0][0x190], RZ ;  /* 0x0000640015157a24 */ /* 0x000fe200078e02ff */
[----:B------:R2:W-:Y:S01]  /*7290*/  STL.64 [R1+0x30], R222 ;  /* 0x000030de01007387 */ /* 0x0005e20000100a00 */
[----:B------:R-:W-:Y:S02]  /*72a0*/  IMAD R19, R19, c[0x0][0x190], RZ ;  /* 0x0000640013137a24 */ /* 0x000fe400078e02ff */
[----:B------:R-:W-:Y:S02]  /*72b0*/  IMAD R17, R17, c[0x0][0x190], RZ ;  /* 0x0000640011117a24 */ /* 0x000fe400078e02ff */
[----:B------:R-:W-:Y:S02]  /*72c0*/  IMAD R15, R15, c[0x0][0x190], RZ ;  /* 0x000064000f0f7a24 */ /* 0x000fe400078e02ff */
[----:B------:R-:W-:Y:S01]  /*72d0*/  IMAD R13, R13, c[0x0][0x190], RZ ;  /* 0x000064000d0d7a24 */ /* 0x000fe200078e02ff */
[----:B-1----:R-:W-:Y:S01]  /*72e0*/  LEA R224, P2, R93, R4, 0x2 ;  /* 0x000000045de07211 */ /* 0x002fe200078410ff */
[----:B------:R-:W-:-:S02]  /*72f0*/  IMAD R11, R11, c[0x0][0x190], RZ ;  /* 0x000064000b0b7a24 */ /* 0x000fc400078e02ff */
[----:B------:R-:W-:Y:S01]  /*7300*/  IMAD R9, R9, c[0x0][0x190], RZ ;  /* 0x0000640009097a24 */ /* 0x000fe200078e02ff */
[----:B--2---:R-:W-:Y:S01]  /*7310*/  LEA R222, P0, R193, R4, 0x2 ;  /* 0x00000004c1de7211 */ /* 0x004fe200078010ff */
[----:B------:R-:W-:Y:S01]  /*7320*/  IMAD R10, R10, c[0x0][0x190], RZ ;  /* 0x000064000a0a7a24 */ /* 0x000fe200078e02ff */
[----:B------:R-:W-:Y:S01]  /*7330*/  LEA.HI.X.SX32 R225, R93, R0, 0x2, P2 ;  /* 0x000000005de17211 */ /* 0x000fe200010f16ff */
[----:B------:R-:W-:Y:S01]  /*7340*/  IMAD R93, R70, c[0x0][0x190], RZ ;  /* 0x00006400465d7a24 */ /* 0x000fe200078e02ff */
[----:B------:R-:W-:Y:S01]  /*7350*/  LEA R88, P2, R195, R4, 0x2 ;  /* 0x00000004c3587211 */ /* 0x000fe200078410ff */
[----:B------:R-:W-:Y:S01]  /*7360*/  IMAD R14, R14, c[0x0][0x190], RZ ;  /* 0x000064000e0e7a24 */ /* 0x000fe200078e02ff */
[-C--:B------:R-:W-:Y:S01]  /*7370*/  LEA.HI.X.SX32 R223, R193, R0.reuse, 0x2, P0 ;  /* 0x00000000c1df7211 */ /* 0x080fe200000f16ff */
[----:B------:R-:W-:Y:S01]  /*7380*/  STL.64 [R1+0x28], R224 ;  /* 0x000028e001007387 */ /* 0x000fe20000100a00 */
[----:B------:R-:W-:Y:S01]  /*7390*/  LEA.HI.X.SX32 R89, R195, R0, 0x2, P2 ;  /* 0x00000000c3597211 */ /* 0x000fe200010f16ff */
[----:B------:R-:W-:Y:S01]  /*73a0*/  IMAD R18, R18, c[0x0][0x190], RZ ;  /* 0x0000640012127a24 */ /* 0x000fe200078e02ff */
[----:B------:R-:W-:Y:S01]  /*73b0*/  LEA R90, P0, R197, R4, 0x2 ;  /* 0x00000004c55a7211 */ /* 0x000fe200078010ff */
[----:B------:R-:W-:Y:S01]  /*73c0*/  STL.64 [R1+0x20], R222 ;  /* 0x000020de01007387 */ /* 0x000fe20000100a00 */
[----:B------:R-:W-:-:S02]  /*73d0*/  IMAD R23, R23, c[0x0][0x190], RZ ;  /* 0x0000640017177a24 */ /* 0x000fc400078e02ff */
[----:B------:R-:W-:Y:S01]  /*73e0*/  LEA.HI.X.SX32 R91, R197, R0, 0x2, P0 ;  /* 0x00000000c55b7211 */ /* 0x000fe200000f16ff */
[----:B------:R1:W-:Y:S01]  /*73f0*/  STL.64 [R1+0x18], R88 ;  /* 0x0000185801007387 */ /* 0x0003e20000100a00 */
[C---:B------:R-:W-:Y:S01]  /*7400*/  LEA R242, P0, R201.reuse, R4, 0x2 ;  /* 0x00000004c9f27211 */ /* 0x040fe200078010ff */
[----:B------:R-:W-:Y:S02]  /*7410*/  IMAD R252, R252, c[0x0][0x190], RZ ;  /* 0x00006400fcfc7a24 */ /* 0x000fe400078e02ff */
[----:B------:R2:W-:Y:S01]  /*7420*/  STL.64 [R1+0x10], R90 ;  /* 0x0000105a01007387 */ /* 0x0005e20000100a00 */
[----:B------:R-:W-:Y:S01]  /*7430*/  LEA.HI.X.SX32 R243, R201, R0, 0x2, P0 ;  /* 0x00000000c9f37211 */ /* 0x000fe200000f16ff */
[----:B------:R-:W-:Y:S01]  /*7440*/  IMAD R2, R2, c[0x0][0x190], RZ ;  /* 0x0000640002027a24 */ /* 0x000fe200078e02ff */
[----:B------:R-:W-:-:S04]  /*7450*/  LEA R238, P0, R205, R4, 0x2 ;  /* 0x00000004cdee7211 */ /* 0x000fc800078010ff */
[----:B------:R-:W-:Y:S02]  /*7460*/  LEA.HI.X.SX32 R239, R205, R0, 0x2, P0 ;  /* 0x00000000cdef7211 */ /* 0x000fe400000f16ff */
[-C--:B-1----:R-:W-:Y:S02]  /*7470*/  LEA R88, P2, R199, R4.reuse, 0x2 ;  /* 0x00000004c7587211 */ /* 0x082fe400078410ff */
[----:B------:R-:W-:Y:S01]  /*7480*/  LEA R234, P0, R209, R4, 0x2 ;  /* 0x00000004d1ea7211 */ /* 0x000fe200078010ff */
[----:B--2---:R-:W-:Y:S01]  /*7490*/  IMAD R91, R60, c[0x0][0x190], RZ ;  /* 0x000064003c5b7a24 */ /* 0x004fe200078e02ff */
[----:B------:R-:W-:Y:S02]  /*74a0*/  LEA.HI.X.SX32 R89, R199, R0, 0x2, P2 ;  /* 0x00000000c7597211 */ /* 0x000fe400010f16ff */
[----:B------:R-:W-:Y:S02]  /*74b0*/  LEA R240, P2, R203, R4, 0x2 ;  /* 0x00000004cbf07211 */ /* 0x000fe400078410ff */
[-C--:B------:R-:W-:Y:S01]  /*74c0*/  LEA.HI.X.SX32 R235, R209, R0.reuse, 0x2, P0 ;  /* 0x00000000d1eb7211 */ /* 0x080fe200000f16ff */
[----:B------:R1:W-:Y:S01]  /*74d0*/  STL.64 [R1+0x8], R88 ;  /* 0x0000085801007387 */ /* 0x0003e20000100a00 */
[----:B------:R-:W-:-:S02]  /*74e0*/  LEA.HI.X.SX32 R241, R203, R0, 0x2, P2 ;  /* 0x00000000cbf17211 */ /* 0x000fc400010f16ff */
[-C--:B------:R-:W-:Y:S02]  /*74f0*/  LEA R236, P2, R207, R4.reuse, 0x2 ;  /* 0x00000004cfec7211 */ /* 0x080fe400078410ff */
[----:B------:R-:W-:Y:S01]  /*7500*/  LEA R230, P0, R213, R4, 0x2 ;  /* 0x00000004d5e67211 */ /* 0x000fe200078010ff */
[----:B------:R2:W-:Y:S01]  /*7510*/  STL.64 [R1+0x21e8], R240 ;  /* 0x0021e8f001007387 */ /* 0x0005e20000100a00 */
[----:B------:R-:W-:Y:S02]  /*7520*/  LEA.HI.X.SX32 R237, R207, R0, 0x2, P2 ;  /* 0x00000000cfed7211 */ /* 0x000fe400010f16ff */
[----:B------:R-:W-:Y:S01]  /*7530*/  LEA R232, P2, R211, R4, 0x2 ;  /* 0x00000004d3e87211 */ /* 0x000fe200078410ff */
[----:B------:R-:W-:Y:S01]  /*7540*/  STL.64 [R1], R242 ;  /* 0x000000f201007387 */ /* 0x000fe20000100a00 */
[-C--:B------:R-:W-:Y:S01]  /*7550*/  LEA.HI.X.SX32 R231, R213, R0.reuse, 0x2, P0 ;  /* 0x00000000d5e77211 */ /* 0x080fe200000f16ff */
[----:B-1----:R-:W-:Y:S01]  /*7560*/  IMAD R89, R50, c[0x0][0x190], RZ ;  /* 0x0000640032597a24 */ /* 0x002fe200078e02ff */
[----:B------:R-:W-:Y:S01]  /*7570*/  LEA.HI.X.SX32 R233, R211, R0, 0x2, P2 ;  /* 0x00000000d3e97211 */ /* 0x000fe200010f16ff */
[----:B------:R-:W-:Y:S01]  /*7580*/  STL.64 [R1+0x21f0], R242 ;  /* 0x0021f0f201007387 */ /* 0x000fe20000100a00 */
[----:B------:R-:W-:-:S02]  /*7590*/  LEA R228, P2, R215, R4, 0x2 ;  /* 0x00000004d7e47211 */ /* 0x000fc400078410ff */
[----:B------:R-:W-:Y:S01]  /*75a0*/  LEA R226, P0, R217, R4, 0x2 ;  /* 0x00000004d9e27211 */ /* 0x000fe200078010ff */
[----:B--2---:R-:W-:Y:S01]  /*75b0*/  IMAD.MOV.U32 R240, RZ, RZ, c[0x0][0x180] ;  /* 0x00006000fff07624 */ /* 0x004fe200078e00ff */
[----:B------:R-:W-:Y:S01]  /*75c0*/  LEA.HI.X.SX32 R229, R215, R0, 0x2, P2 ;  /* 0x00000000d7e57211 */ /* 0x000fe200010f16ff */
[----:B------:R-:W-:Y:S01]  /*75d0*/  IMAD R241, R20, c[0x0][0x190], RZ ;  /* 0x0000640014f17a24 */ /* 0x000fe200078e02ff */
[----:B------:R-:W-:Y:S01]  /*75e0*/  LEA R224, P2, R219, R4, 0x2 ;  /* 0x00000004dbe07211 */ /* 0x000fe200078410ff */
[----:B------:R-:W-:Y:S01]  /*75f0*/  STL.64 [R1+0x21f8], R238 ;  /* 0x0021f8ee01007387 */ /* 0x000fe20000100a00 */
[----:B------:R-:W-:Y:S02]  /*7600*/  LEA.HI.X.SX32 R227, R217, R0, 0x2, P0 ;  /* 0x00000000d9e37211 */ /* 0x000fe400000f16ff */
[----:B------:R-:W-:Y:S01]  /*7610*/  LEA R222, P0, R221, R4, 0x2 ;  /* 0x00000004ddde7211 */ /* 0x000fe200078010ff */
[----:B------:R-:W-:Y:S01]  /*7620*/  STL.64 [R1+0x2200], R236 ;  /* 0x002200ec01007387 */ /* 0x000fe20000100a00 */
[----:B------:R-:W-:-:S02]  /*7630*/  LEA.HI.X.SX32 R225, R219, R0, 0x2, P2 ;  /* 0x00000000dbe17211 */ /* 0x000fc400010f16ff */
[----:B------:R-:W-:Y:S01]  /*7640*/  LEA R220, P2, R191, R4, 0x2 ;  /* 0x00000004bfdc7211 */ /* 0x000fe200078410ff */
[----:B------:R-:W-:Y:S01]  /*7650*/  STL.64 [R1+0x2208], R234 ;  /* 0x002208ea01007387 */ /* 0x000fe20000100a00 */
[----:B------:R-:W-:Y:S02]  /*7660*/  LEA.HI.X.SX32 R223, R221, R0, 0x2, P0 ;  /* 0x00000000dddf7211 */ /* 0x000fe400000f16ff */
[----:B------:R-:W-:Y:S01]  /*7670*/  LEA R218, P0, R189, R4, 0x2 ;  /* 0x00000004bdda7211 */ /* 0x000fe200078010ff */
[----:B------:R-:W-:Y:S01]  /*7680*/  STL.64 [R1+0x2210], R232 ;  /* 0x002210e801007387 */ /* 0x000fe20000100a00 */
[----:B------:R-:W-:Y:S02]  /*7690*/  LEA.HI.X.SX32 R221, R191, R0, 0x2, P2 ;  /* 0x00000000bfdd7211 */ /* 0x000fe400010f16ff */
[----:B------:R-:W-:Y:S01]  /*76a0*/  LEA R216, P2, R187, R4, 0x2 ;  /* 0x00000004bbd87211 */ /* 0x000fe200078410ff */
[----:B------:R1:W-:Y:S01]  /*76b0*/  STL.64 [R1+0x2218], R230 ;  /* 0x002218e601007387 */ /* 0x0003e20000100a00 */
        /* <DEDUP_REMOVED lines=8> */
[----:B------:R-:W-:Y:S01]  /*7740*/  STL.64 [R1+0x2230], R224 ;  /* 0x002230e001007387 */ /* 0x000fe20000100a00 */
[----:B------:R-:W-:-:S02]  /*7750*/  LEA.HI.X.SX32 R213, R183, R0, 0x2, P2 ;  /* 0x00000000b7d57211 */ /* 0x000fc400010f16ff */
[----:B------:R-:W-:Y:S01]  /*7760*/  LEA R208, P2, R179, R4, 0x2 ;  /* 0x00000004b3d07211 */ /* 0x000fe200078410ff */
[----:B------:R2:W-:Y:S01]  /*7770*/  STL.64 [R1+0x2238], R222 ;  /* 0x002238de01007387 */ /* 0x0005e20000100a00 */
[----:B------:R-:W-:Y:S02]  /*7780*/  LEA.HI.X.SX32 R211, R181, R0, 0x2, P0 ;  /* 0x00000000b5d37211 */ /* 0x000fe400000f16ff */
[----:B------:R-:W-:Y:S02]  /*7790*/  LEA R206, P0, R177, R4, 0x2 ;  /* 0x00000004b1ce7211 */ /* 0x000fe400078010ff */
[----:B------:R-:W-:Y:S02]  /*77a0*/  LEA.HI.X.SX32 R209, R179, R0, 0x2, P2 ;  /* 0x00000000b3d17211 */ /* 0x000fe400010f16ff */
[----:B------:R-:W-:Y:S02]  /*77b0*/  LEA R204, P2, R175, R4, 0x2 ;  /* 0x00000004afcc7211 */ /* 0x000fe400078410ff */
[----:B------:R-:W-:-:S02]  /*77c0*/  LEA.HI.X.SX32 R207, R177, R0, 0x2, P0 ;  /* 0x00000000b1cf7211 */ /* 0x000fc400000f16ff */
[----:B------:R-:W-:Y:S02]  /*77d0*/  LEA R202, P0, R173, R4, 0x2 ;  /* 0x00000004adca7211 */ /* 0x000fe400078010ff */
        /* <DEDUP_REMOVED lines=145> */
[C---:B------:R-:W-:Y:S02]  /*80f0*/  LEA R56, P2, R28.reuse, R4, 0x2 ;  /* 0x000000041c387211 */ /* 0x040fe400078410ff */
[----:B------:R-:W-:Y:S02]  /*8100*/  LEA.HI.X.SX32 R59, R29, R0, 0x2, P0 ;  /* 0x000000001d3b7211 */ /* 0x000fe400000f16ff */
[----:B------:R-:W-:Y:S02]  /*8110*/  LEA R54, P0, R27, R4, 0x2 ;  /* 0x000000041b367211 */ /* 0x000fe400078010ff */
[----:B------:R-:W-:-:S02]  /*8120*/  LEA.HI.X.SX32 R57, R28, R0, 0x2, P2 ;  /* 0x000000001c397211 */ /* 0x000fc400010f16ff */
[C---:B------:R-:W-:Y:S02]  /*8130*/  LEA R52, P2, R26.reuse, R4, 0x2 ;  /* 0x000000041a347211 */ /* 0x040fe400078410ff */
[----:B------:R-:W-:Y:S02]  /*8140*/  LEA.HI.X.SX32 R55, R27, R0, 0x2, P0 ;  /* 0x000000001b377211 */ /* 0x000fe400000f16ff */
[C---:B------:R-:W-:Y:S02]  /*8150*/  LEA R50, P0, R25.reuse, R4, 0x2 ;  /* 0x0000000419327211 */ /* 0x040fe400078010ff */
        /* <DEDUP_REMOVED lines=10> */
[----:B------:R-:W-:Y:S01]  /*8200*/  LEA.HI.X.SX32 R43, R19, R0, 0x2, P0 ;  /* 0x00000000132b7211 */ /* 0x000fe200000f16ff */
[----:B------:R-:W-:Y:S01]  /*8210*/  IMAD R19, R16, c[0x0][0x190], RZ ;  /* 0x0000640010137a24 */ /* 0x000fe200078e02ff */
[----:B------:R-:W-:Y:S02]  /*8220*/  LEA R38, P0, R15, R4, 0x2 ;  /* 0x000000040f267211 */ /* 0x000fe400078010ff */
[----:B------:R-:W-:Y:S02]  /*8230*/  LEA.HI.X.SX32 R41, R17, R0, 0x2, P2 ;  /* 0x0000000011297211 */ /* 0x000fe400010f16ff */
[----:B------:R-:W-:Y:S02]  /*8240*/  LEA R36, P2, R13, R4, 0x2 ;  /* 0x000000040d247211 */ /* 0x000fe400078410ff */
[----:B------:R-:W-:-:S02]  /*8250*/  LEA.HI.X.SX32 R39, R15, R0, 0x2, P0 ;  /* 0x000000000f277211 */ /* 0x000fc400000f16ff */
[----:B------:R-:W-:Y:S02]  /*8260*/  LEA R34, P0, R11, R4, 0x2 ;  /* 0x000000040b227211 */ /* 0x000fe400078010ff */
[----:B------:R-:W-:Y:S02]  /*8270*/  LEA.HI.X.SX32 R37, R13, R0, 0x2, P2 ;  /* 0x000000000d257211 */ /* 0x000fe400010f16ff */
[----:B------:R-:W-:Y:S02]  /*8280*/  LEA R32, P2, R9, R4, 0x2 ;  /* 0x0000000409207211 */ /* 0x000fe400078410ff */
[----:B------:R-:W-:Y:S01]  /*8290*/  LEA.HI.X.SX32 R35, R11, R0, 0x2, P0 ;  /* 0x000000000b237211 */ /* 0x000fe200000f16ff */
[----:B------:R-:W-:Y:S01]  /*82a0*/  IMAD R11, R8, c[0x0][0x190], RZ ;  /* 0x00006400080b7a24 */ /* 0x000fe200078e02ff */
[----:B------:R-:W-:Y:S01]  /*82b0*/  LEA R30, P0, R10, R4, 0x2 ;  /* 0x000000040a1e7211 */ /* 0x000fe200078010ff */
[----:B------:R-:W-:Y:S01]  /*82c0*/  IMAD R8, R5, c[0x0][0x190], RZ ;  /* 0x0000640005087a24 */ /* 0x000fe200078e02ff */
[----:B------:R-:W-:Y:S01]  /*82d0*/  LEA.HI.X.SX32 R33, R9, R0, 0x2, P2 ;  /* 0x0000000009217211 */ /* 0x000fe200010f16ff */
[----:B------:R-:W-:Y:S01]  /*82e0*/  IMAD R5, R3, c[0x0][0x190], RZ ;  /* 0x0000640003057a24 */ /* 0x000fe200078e02ff */
[----:B------:R-:W-:Y:S01]  /*82f0*/  LEA R28, P2, R14, R4, 0x2 ;  /* 0x000000040e1c7211 */ /* 0x000fe200078410ff */
[----:B------:R-:W-:Y:S01]  /*8300*/  IMAD R3, R7, c[0x0][0x190], RZ ;  /* 0x0000640007037a24 */ /* 0x000fe200078e02ff */
[----:B------:R-:W-:-:S02]  /*8310*/  LEA.HI.X.SX32 R31, R10, R0, 0x2, P0 ;  /* 0x000000000a1f7211 */ /* 0x000fc400000f16ff */
[----:B------:R-:W-:Y:S02]  /*8320*/  LEA R26, P0, R18, R4, 0x2 ;  /* 0x00000004121a7211 */ /* 0x000fe400078010ff */
[----:B------:R-:W-:Y:S02]  /*8330*/  LEA.HI.X.SX32 R29, R14, R0, 0x2, P2 ;  /* 0x000000000e1d7211 */ /* 0x000fe400010f16ff */
[C---:B------:R-:W-:Y:S02]  /*8340*/  LEA R24, P2, R23.reuse, R4, 0x2 ;  /* 0x0000000417187211 */ /* 0x040fe400078410ff */
[----:B------:R-:W-:Y:S02]  /*8350*/  LEA.HI.X.SX32 R27, R18, R0, 0x2, P0 ;  /* 0x00000000121b7211 */ /* 0x000fe400000f16ff */
[----:B------:R-:W-:Y:S02]  /*8360*/  LEA R22, P0, R252, R4, 0x2 ;  /* 0x00000004fc167211 */ /* 0x000fe400078010ff */
[----:B------:R-:W-:-:S02]  /*8370*/  LEA.HI.X.SX32 R25, R23, R0, 0x2, P2 ;  /* 0x0000000017197211 */ /* 0x000fc400010f16ff */
[----:B------:R-:W-:Y:S01]  /*8380*/  LEA.HI.X.SX32 R23, R252, R0, 0x2, P0 ;  /* 0x00000000fc177211 */ /* 0x000fe200000f16ff */
[----:B------:R-:W-:Y:S01]  /*8390*/  IMAD R252, R6, c[0x0][0x190], RZ ;  /* 0x0000640006fc7a24 */ /* 0x000fe200078e02ff */
[C---:B------:R-:W-:Y:S02]  /*83a0*/  LEA R18, P0, R19.reuse, R4, 0x2 ;  /* 0x0000000413127211 */ /* 0x040fe400078010ff */
[----:B------:R-:W-:Y:S02]  /*83b0*/  IADD3 R240, R240, -0x15, RZ ;  /* 0xffffffebf0f07810 */ /* 0x000fe40007ffe0ff */
[----:B------:R-:W-:Y:S02]  /*83c0*/  LEA.HI.X.SX32 R19, R19, R0, 0x2, P0 ;  /* 0x0000000013137211 */ /* 0x000fe400000f16ff */
[-C--:B------:R-:W-:Y:S02]  /*83d0*/  LEA R14, P0, R11, R4.reuse, 0x2 ;  /* 0x000000040b0e7211 */ /* 0x080fe400078010ff */
[----:B------:R-:W-:-:S02]  /*83e0*/  LEA R20, P2, R241, R4, 0x2 ;  /* 0x00000004f1147211 */ /* 0x000fc400078410ff */
[----:B------:R-:W-:Y:S02]  /*83f0*/  LEA.HI.X.SX32 R15, R11, R0, 0x2, P0 ;  /* 0x000000000b0f7211 */ /* 0x000fe400000f16ff */
[C---:B------:R-:W-:Y:S02]  /*8400*/  LEA R10, P0, R2.reuse, R4, 0x2 ;  /* 0x00000004020a7211 */ /* 0x040fe400078010ff */
[-C--:B------:R-:W-:Y:S02]  /*8410*/  LEA.HI.X.SX32 R21, R241, R0.reuse, 0x2, P2 ;  /* 0x00000000f1157211 */ /* 0x080fe400010f16ff */
[----:B------:R-:W-:Y:S01]  /*8420*/  LEA.HI.X.SX32 R11, R2, R0, 0x2, P0 ;  /* 0x00000000020b7211 */ /* 0x000fe200000f16ff */
[----:B------:R-:W-:Y:S01]  /*8430*/  IMAD.MOV.U32 R2, RZ, RZ, c[0x0][0x188] ;  /* 0x00006200ff027624 */ /* 0x000fe200078e00ff */
[-C--:B------:R-:W-:Y:S02]  /*8440*/  LEA R6, P0, R252, R4.reuse, 0x2 ;  /* 0x00000004fc067211 */ /* 0x080fe400078010ff */
[----:B------:R-:W-:Y:S01]  /*8450*/  LEA R16, P2, R12, R4, 0x2 ;  /* 0x000000040c107211 */ /* 0x000fe200078410ff */
[----:B-1----:R-:W-:Y:S01]  /*8460*/  IMAD.WIDE R230, R2, 0x4, R244 ;  /* 0x0000000402e67825 */ /* 0x002fe200078e02f4 */
[----:B------:R-:W-:-:S02]  /*8470*/  LEA.HI.X.SX32 R7, R252, R0, 0x2, P0 ;  /* 0x00000000fc077211 */ /* 0x000fc400000f16ff */
[----:B------:R-:W-:Y:S01]  /*8480*/  ISETP.GE.U32.AND P0, PT, R240, 0x7fffffac, PT ;  /* 0x7fffffacf000780c */ /* 0x000fe20003f06070 */
[----:B------:R-:W-:Y:S01]  /*8490*/  IMAD R252, R2, 0x2b, RZ ;  /* 0x0000002b02fc7824 */ /* 0x000fe200078e02ff */
[----:B------:R-:W1:Y:S01]  /*84a0*/  S2R R240, SR_TID.X ;  /* 0x0000000000f07919 */ /* 0x000e620000002100 */
[----:B------:R-:W-:Y:S02]  /*84b0*/  LEA.HI.X.SX32 R17, R12, R0, 0x2, P2 ;  /* 0x000000000c117211 */ /* 0x000fe400010f16ff */
[C---:B------:R-:W-:Y:S02]  /*84c0*/  LEA R12, P2, R8.reuse, R4, 0x2 ;  /* 0x00000004080c7211 */ /* 0x040fe400078410ff */
[----:B------:R-:W-:Y:S02]  /*84d0*/  MOV R241, c[0x0][0x180] ;  /* 0x0000600000f17a02 */ /* 0x000fe40000000f00 */
[----:B------:R-:W-:Y:S02]  /*84e0*/  LEA.HI.X.SX32 R13, R8, R0, 0x2, P2 ;  /* 0x00000000080d7211 */ /* 0x000fe400010f16ff */
[----:B------:R-:W-:-:S02]  /*84f0*/  LEA R8, P2, R5, R4, 0x2 ;  /* 0x0000000405087211 */ /* 0x000fc400078410ff */
[----:B--2---:R-:W-:Y:S02]  /*8500*/  IADD3 R222, R241, -0x19, RZ ;  /* 0xffffffe7f1de7810 */ /* 0x004fe40007ffe0ff */
[----:B------:R-:W-:Y:S02]  /*8510*/  LEA.HI.X.SX32 R9, R5, R0, 0x2, P2 ;  /* 0x0000000005097211 */ /* 0x000fe400010f16ff */
[----:B------:R-:W-:-:S04]  /*8520*/  LEA R4, P2, R3, R4, 0x2 ;  /* 0x0000000403047211 */ /* 0x000fc800078410ff */
[----:B------:R-:W-:Y:S01]  /*8530*/  LEA.HI.X.SX32 R5, R3, R0, 0x2, P2 ;  /* 0x0000000003057211 */ /* 0x000fe200010f16ff */
[----:B------:R-:W-:Y:S01]  /*8540*/  IMAD.SHL.U32 R0, R2, 0x4, RZ ;  /* 0x0000000402007824 */ /* 0x000fe200078e00ff */
[----:B------:R-:W-:Y:S02]  /*8550*/  IADD3 R3, R241, -0x1d, RZ ;  /* 0xffffffe3f1037810 */ /* 0x000fe40007ffe0ff */
[----:B------:R-:W-:Y:S01]  /*8560*/  ISETP.GE.U32.AND P2, PT, R222, 0x7fffffa8, PT ;  /* 0x7fffffa8de00780c */ /* 0x000fe20003f46070 */
[----:B------:R-:W-:Y:S01]  /*8570*/  IMAD.WIDE R228, R0, 0x4, R244 ;  /* 0x0000000400e47825 */ /* 0x000fe200078e02f4 */
[----:B-1----:R-:W-:-:S03]  /*8580*/  LOP3.LUT R240, R240, 0x7f, RZ, 0xc0, !PT ;  /* 0x0000007ff0f07812 */ /* 0x002fc600078ec0ff */
[----:B------:R-:W-:Y:S01]  /*8590*/  IMAD.WIDE R226, R0, 0x4, R246 ;  /* 0x0000000400e27825 */ /* 0x000fe200078e02f6 */
[----:B------:R-:W-:Y:S01]  /*85a0*/  SHF.L.U32 R234, R240, 0x2, RZ ;  /* 0x00000002f0ea7819 */ /* 0x000fe200000006ff */
[----:B------:R1:W-:Y:S02]  /*85b0*/  STL.64 [R1+0x7a8], R228 ;  /* 0x0007a8e401007387 */ /* 0x0003e40000100a00 */
[----:B------:R-:W-:Y:S01]  /*85c0*/  IMAD.WIDE R224, R0, 0x4, R248 ;  /* 0x0000000400e07825 */ /* 0x000fe200078e02f8 */
[----:B------:R-:W-:Y:S01]  /*85d0*/  LOP3.LUT R235, R234, 0x60, RZ, 0x3c, !PT ;  /* 0x00000060eaeb7812 */ /* 0x000fe200078e3cff */
[----:B------:R2:W-:Y:S02]  /*85e0*/  LDGSTS.E [R234], [R244.64], !P1 ;  /* 0x00000000f4ea7fae */ /* 0x0005e4000c921844 */
[----:B------:R-:W-:Y:S01]  /*85f0*/  IMAD.WIDE R222, R0, 0x4, R250 ;  /* 0x0000000400de7825 */ /* 0x000fe200078e02fa */
[----:B------:R-:W-:Y:S01]  /*8600*/  IADD3 R0, R241, -0x21, RZ ;  /* 0xffffffdff1007810 */ /* 0x000fe20007ffe0ff */
[----:B------:R2:W-:Y:S04]  /*8610*/  LDGSTS.E [R234+0x200], [R246.64], !P1 ;  /* 0x00200000f6ea7fae */ /* 0x0005e8000c921844 */
[----:B------:R2:W-:Y:S04]  /*8620*/  LDGSTS.E [R234+0x400], [R248.64], !P1 ;  /* 0x00400000f8ea7fae */ /* 0x0005e8000c921844 */
[----:B------:R2:W-:Y:S01]  /*8630*/  LDGSTS.E [R234+0x600], [R250.64], !P1 ;  /* 0x00600000faea7fae */ /* 0x0005e2000c921844 */
[----:B------:R-:W-:Y:S01]  /*8640*/  ISETP.GE.U32.AND P1, PT, R3, 0x7fffffa4, PT ;  /* 0x7fffffa40300780c */ /* 0x000fe20003f26070 */
[----:B------:R-:W-:-:S02]  /*8650*/  IMAD.SHL.U32 R3, R2, 0x8, RZ ;  /* 0x0000000802037824 */ /* 0x000fc400078e00ff */
[----:B------:R1:W-:Y:S04]  /*8660*/  LDGSTS.E [R234+0x2000], [R228.64], !P4 ;  /* 0x02000000e4ea7fae */ /* 0x0003e8000e121844 */
[----:B------:R3:W-:Y:S04]  /*8670*/  LDGSTS.E [R234+0x2200], [R226.64], !P4 ;  /* 0x02200000e2ea7fae */ /* 0x0007e8000e121844 */
[----:B------:R4:W-:Y:S04]  /*8680*/  LDGSTS.E [R234+0x2400], [R224.64], !P4 ;  /* 0x02400000e0ea7fae */ /* 0x0009e8000e121844 */
[----:B------:R3:W-:Y:S01]  /*8690*/  STL.64 [R1+0x7a0], R226 ;  /* 0x0007a0e201007387 */ /* 0x0007e20000100a00 */
[----:B-1----:R-:W-:-:S03]  /*86a0*/  IMAD.WIDE R228, R3, 0x4, R244 ;  /* 0x0000000403e47825 */ /* 0x002fc600078e02f4 */
[----:B------:R1:W-:Y:S01]  /*86b0*/  LDGSTS.E [R234+0x2600], [R222.64], !P4 ;  /* 0x02600000deea7fae */ /* 0x0003e2000e121844 */
[----:B------:R-:W-:Y:S01]  /*86c0*/  ISETP.GE.U32.AND P4, PT, R0, 0x7fffffa0, PT ;  /* 0x7fffffa00000780c */ /* 0x000fe20003f86070 */
[----:B------:R-:W-:Y:S02]  /*86d0*/  IMAD R0, R2, 0xc, RZ ;  /* 0x0000000c02007824 */ /* 0x000fe400078e02ff */
[----:B------:R4:W-:Y:S01]  /*86e0*/  STL.64 [R1+0x798], R224 ;  /* 0x000798e001007387 */ /* 0x0009e20000100a00 */
[----:B---3--:R-:W-:-:S03]  /*86f0*/  IMAD.WIDE R226, R3, 0x4, R246 ;  /* 0x0000000403e27825 */ /* 0x008fc600078e02f6 */
[----:B------:R1:W-:Y:S04]  /*8700*/  STL.64 [R1+0x790], R222 ;  /* 0x000790de01007387 */ /* 0x0003e80000100a00 */
[----:B------:R3:W-:Y:S01]  /*8710*/  STL.64 [R1+0x728], R228 ;  /* 0x000728e401007387 */ /* 0x0007e20000100a00 */
[----:B----4-:R-:W-:-:S03]  /*8720*/  IMAD.WIDE R224, R3, 0x4, R248 ;  /* 0x0000000403e07825 */ /* 0x010fc600078e02f8 */
[----:B------:R3:W-:Y:S01]  /*8730*/  LDGSTS.E [R234+0x4000], [R228.64], !P6 ;  /* 0x04000000e4ea7fae */ /* 0x0007e2000f121844 */
[----:B-1----:R-:W-:Y:S01]  /*8740*/  IMAD.WIDE R222, R3, 0x4, R250 ;  /* 0x0000000403de7825 */ /* 0x002fe200078e02fa */
[----:B------:R-:W-:Y:S02]  /*8750*/  IADD3 R3, R241, -0x25, RZ ;  /* 0xffffffdbf1037810 */ /* 0x000fe40007ffe0ff */
[----:B------:R1:W-:Y:S04]  /*8760*/  STL.64 [R1+0x720], R226 ;  /* 0x000720e201007387 */ /* 0x0003e80000100a00 */
[----:B------:R1:W-:Y:S01]  /*8770*/  LDGSTS.E [R234+0x4200], [R226.64], !P6 ;  /* 0x04200000e2ea7fae */ /* 0x0003e2000f121844 */
[----:B---3--:R-:W-:-:S03]  /*8780*/  IMAD.WIDE R228, R0, 0x4, R244 ;  /* 0x0000000400e47825 */ /* 0x008fc600078e02f4 */
[----:B------:R3:W-:Y:S04]  /*8790*/  STL.64 [R1+0x718], R224 ;  /* 0x000718e001007387 */ /* 0x0007e80000100a00 */
[----:B------:R3:W-:Y:S01]  /*87a0*/  LDGSTS.E [R234+0x4400], [R224.64], !P6 ;  /* 0x04400000e0ea7fae */ /* 0x0007e2000f121844 */
[----:B-1----:R-:W-:-:S03]  /*87b0*/  IMAD.WIDE R226, R0, 0x4, R246 ;  /* 0x0000000400e27825 */ /* 0x002fc600078e02f6 */
[----:B------:R1:W-:Y:S04]  /*87c0*/  STL.64 [R1+0x710], R222 ;  /* 0x000710de01007387 */ /* 0x0003e80000100a00 */
[----:B------:R1:W-:Y:S01]  /*87d0*/  LDGSTS.E [R234+0x4600], [R222.64], !P6 ;  /* 0x04600000deea7fae */ /* 0x0003e2000f121844 */
[----:B------:R-:W-:Y:S01]  /*87e0*/  ISETP.GE.U32.AND P6, PT, R3, 0x7fffff9c, PT ;  /* 0x7fffff9c0300780c */ /* 0x000fe20003fc6070 */
[----:B------:R-:W-:Y:S02]  /*87f0*/  IMAD.SHL.U32 R3, R2, 0x10, RZ ;  /* 0x0000001002037824 */ /* 0x000fe400078e00ff */
[C---:B---3--:R-:W-:Y:S01]  /*8800*/  IMAD.WIDE R224, R0.reuse, 0x4, R248 ;  /* 0x0000000400e07825 */ /* 0x048fe200078e02f8 */
[----:B------:R3:W-:Y:S04]  /*8810*/  LDGSTS.E [R234+0x6000], [R228.64], !P5 ;  /* 0x06000000e4ea7fae */ /* 0x0007e8000e921844 */
[----:B------:R4:W-:Y:S01]  /*8820*/  LDGSTS.E [R234+0x6200], [R226.64], !P5 ;  /* 0x06200000e2ea7fae */ /* 0x0009e2000e921844 */
[----:B-1----:R-:W-:Y:S01]  /*8830*/  IMAD.WIDE R222, R0, 0x4, R250 ;  /* 0x0000000400de7825 */ /* 0x002fe200078e02fa */
[----:B------:R-:W-:-:S02]  /*8840*/  IADD3 R0, R241, -0x29, RZ ;  /* 0xffffffd7f1007810 */ /* 0x000fc40007ffe0ff */
[----:B------:R3:W-:Y:S04]  /*8850*/  STL.64 [R1+0x6a8], R228 ;  /* 0x0006a8e401007387 */ /* 0x0007e80000100a00 */
[----:B------:R1:W-:Y:S04]  /*8860*/  LDGSTS.E [R234+0x6400], [R224.64], !P5 ;  /* 0x06400000e0ea7fae */ /* 0x0003e8000e921844 */
[----:B------:R4:W-:Y:S04]  /*8870*/  STL.64 [R1+0x6a0], R226 ;  /* 0x0006a0e201007387 */ /* 0x0009e80000100a00 */
[----:B------:R5:W-:Y:S01]  /*8880*/  LDGSTS.E [R234+0x6600], [R222.64], !P5 ;  /* 0x06600000deea7fae */ /* 0x000be2000e921844 */
[----:B---3--:R-:W-:Y:S01]  /*8890*/  IMAD.WIDE R228, R3, 0x4, R244 ;  /* 0x0000000403e47825 */ /* 0x008fe200078e02f4 */
[----:B------:R-:W-:-:S02]  /*88a0*/  ISETP.GE.U32.AND P5, PT, R0, 0x7fffff98, PT ;  /* 0x7fffff980000780c */ /* 0x000fc40003fa6070 */
[----:B------:R1:W-:Y:S01]  /*88b0*/  STL.64 [R1+0x698], R224 ;  /* 0x000698e001007387 */ /* 0x0003e20000100a00 */
[----:B------:R-:W-:Y:S02]  /*88c0*/  IMAD R0, R2, 0x14, RZ ;  /* 0x0000001402007824 */ /* 0x000fe400078e02ff */
[C---:B----4-:R-:W-:Y:S01]  /*88d0*/  IMAD.WIDE R226, R3.reuse, 0x4, R246 ;  /* 0x0000000403e27825 */ /* 0x050fe200078e02f6 */
[----:B------:R5:W-:Y:S04]  /*88e0*/  STL.64 [R1+0x690], R222 ;  /* 0x000690de01007387 */ /* 0x000be80000100a00 */
[----:B------:R3:W-:Y:S01]  /*88f0*/  STL.64 [R1+0x628], R228 ;  /* 0x000628e401007387 */ /* 0x0007e20000100a00 */
[----:B-1----:R-:W-:-:S03]  /*8900*/  IMAD.WIDE R224, R3, 0x4, R248 ;  /* 0x0000000403e07825 */ /* 0x002fc600078e02f8 */
[----:B------:R3:W-:Y:S01]  /*8910*/  LDGSTS.E [R234+0x8000], [R228.64], !P3 ;  /* 0x08000000e4ea7fae */ /* 0x0007e2000d921844 */
[----:B-----5:R-:W-:Y:S01]  /*8920*/  IMAD.WIDE R222, R3, 0x4, R250 ;  /* 0x0000000403de7825 */ /* 0x020fe200078e02fa */
        /* <DEDUP_REMOVED lines=10> */
[----:B------:R-:W-:Y:S02]  /*89d0*/  IMAD R3, R2, 0x18, RZ ;  /* 0x0000001802037824 */ /* 0x000fe400078e02ff */
        /* <DEDUP_REMOVED lines=138> */
[----:B-----5:R-:W-:-:S03]  /*9280*/  IMAD.WIDE R222, R3, 0x4, R250 ;  /* 0x0000000403de7825 */ /* 0x020fc600078e02fa */
[----:B------:R1:W-:Y:S01]  /*9290*/  STL.64 [R1+0x120], R226 ;  /* 0x000120e201007387 */ /* 0x0003e20000100a00 */
[----:B------:R-:W-:-:S03]  /*92a0*/  IADD3 R3, R241, -0x16, RZ ;  /* 0xffffffeaf1037810 */ /* 0x000fc60007ffe0ff */
        /* <DEDUP_REMOVED lines=8> */
[----:B---3--:R-:W-:Y:S02]  /*9330*/  IMAD.WIDE R224, R0, 0x4, R248 ;  /* 0x0000000400e07825 */ /* 0x008fe400078e02f8 */
[----:B------:R3:W-:Y:S01]  /*9340*/  STL.64 [R1+0xa8], R228 ;  /* 0x0000a8e401007387 */ /* 0x0007e20000100a00 */
[----:B------:R-:W-:-:S03]  /*9350*/  IADD3 R3, R241, -0x1e, RZ ;  /* 0xffffffe2f1037810 */ /* 0x000fc60007ffe0ff */
[----:B------:R3:W-:Y:S01]  /*9360*/  LDGSTS.E [R234+0x1e000], [R228.64], !P4 ;  /* 0x1e000000e4ea7fae */ /* 0x0007e2000e121844 */
[----:B-1----:R-:W-:Y:S01]  /*9370*/  IMAD.WIDE R222, R0, 0x4, R250 ;  /* 0x0000000400de7825 */ /* 0x002fe200078e02fa */
[----:B------:R-:W-:Y:S02]  /*9380*/  IADD3 R0, R241, -0x1a, RZ ;  /* 0xffffffe6f1007810 */ /* 0x000fe40007ffe0ff */
[----:B------:R1:W-:Y:S04]  /*9390*/  STL.64 [R1+0xa0], R226 ;  /* 0x0000a0e201007387 */ /* 0x0003e80000100a00 */
[----:B------:R1:W-:Y:S01]  /*93a0*/  LDGSTS.E [R234+0x1e200], [R226.64], !P4 ;  /* 0x1e200000e2ea7fae */ /* 0x0003e2000e121844 */
[----:B---3--:R-:W-:-:S03]  /*93b0*/  IMAD.WIDE R228, R2, 0x4, R246 ;  /* 0x0000000402e47825 */ /* 0x008fc600078e02f6 */
[----:B------:R3:W-:Y:S04]  /*93c0*/  STL.64 [R1+0x98], R224 ;  /* 0x000098e001007387 */ /* 0x0007e80000100a00 */
[----:B------:R3:W-:Y:S04]  /*93d0*/  LDGSTS.E [R234+0x1e400], [R224.64], !P4 ;  /* 0x1e400000e0ea7fae */ /* 0x0007e8000e121844 */
[----:B------:R4:W-:Y:S01]  /*93e0*/  STL.64 [R1+0x90], R222 ;  /* 0x000090de01007387 */ /* 0x0009e20000100a00 */
[----:B-1----:R-:W-:-:S03]  /*93f0*/  IMAD.WIDE R226, R2, 0x4, R248 ;  /* 0x0000000402e27825 */ /* 0x002fc600078e02f8 */
[----:B------:R4:W-:Y:S01]  /*9400*/  LDGSTS.E [R234+0x1e600], [R222.64], !P4 ;  /* 0x1e600000deea7fae */ /* 0x0009e2000e121844 */
[----:B------:R-:W-:Y:S01]  /*9410*/  ISETP.GE.U32.AND P4, PT, R0, 0x7fffffa7, PT ;  /* 0x7fffffa70000780c */ /* 0x000fe20003f86070 */
[C---:B------:R-:W-:Y:S02]  /*9420*/  IMAD R0, R2.reuse, 0x5, RZ ;  /* 0x0000000502007824 */ /* 0x040fe400078e02ff */
[----:B---3--:R-:W-:Y:S01]  /*9430*/  IMAD.WIDE R224, R2, 0x4, R250 ;  /* 0x0000000402e07825 */ /* 0x008fe200078e02fa */
[----:B------:R1:W-:Y:S04]  /*9440*/  STL.64 [R1+0x808], R230 ;  /* 0x000808e601007387 */ /* 0x0003e80000100a00 */
[----:B------:R3:W-:Y:S01]  /*9450*/  STL.64 [R1+0x800], R228 ;  /* 0x000800e401007387 */ /* 0x0007e20000100a00 */
[----:B----4-:R-:W-:-:S03]  /*9460*/  LOP3.LUT R222, R234, 0x20, RZ, 0x3c, !PT ;  /* 0x00000020eade7812 */ /* 0x010fc600078e3cff */
[----:B------:R4:W-:Y:S04]  /*9470*/  STL.64 [R1+0x7f8], R226 ;  /* 0x0007f8e201007387 */ /* 0x0009e80000100a00 */
[----:B------:R1:W-:Y:S04]  /*9480*/  LDGSTS.E [R222+0x800], [R230.64], !P6 ;  /* 0x00800000e6de7fae */ /* 0x0003e8000f121844 */
[----:B------:R3:W-:Y:S04]  /*9490*/  LDGSTS.E [R222+0xa00], [R228.64], !P6 ;  /* 0x00a00000e4de7fae */ /* 0x0007e8000f121844 */
[----:B------:R4:W-:Y:S01]  /*94a0*/  LDGSTS.E [R222+0xc00], [R226.64], !P6 ;  /* 0x00c00000e2de7fae */ /* 0x0009e2000f121844 */
[----:B-1----:R-:W-:-:S03]  /*94b0*/  IMAD.WIDE R230, R0, 0x4, R244 ;  /* 0x0000000400e67825 */ /* 0x002fc600078e02f4 */
[----:B------:R1:W-:Y:S01]  /*94c0*/  STL.64 [R1+0x7f0], R224 ;  /* 0x0007f0e001007387 */ /* 0x0003e20000100a00 */
[----:B---3--:R-:W-:-:S03]  /*94d0*/  IMAD.WIDE R228, R0, 0x4, R246 ;  /* 0x0000000400e47825 */ /* 0x008fc600078e02f6 */
[----:B------:R1:W-:Y:S01]  /*94e0*/  LDGSTS.E [R222+0xe00], [R224.64], !P6 ;  /* 0x00e00000e0de7fae */ /* 0x0003e2000f121844 */
[----:B------:R-:W-:Y:S01]  /*94f0*/  ISETP.GE.U32.AND P6, PT, R3, 0x7fffffa3, PT ;  /* 0x7fffffa30300780c */ /* 0x000fe20003fc6070 */
[----:B----4-:R-:W-:Y:S02]  /*9500*/  IMAD.WIDE R226, R0, 0x4, R248 ;  /* 0x0000000400e27825 */ /* 0x010fe400078e02f8 */
[----:B------:R3:W-:Y:S02]  /*9510*/  LDGSTS.E [R222+0x2800], [R230.64], !P5 ;  /* 0x02800000e6de7fae */ /* 0x0007e4000e921844 */
[----:B------:R-:W-:Y:S02]  /*9520*/  IMAD R3, R2, 0x9, RZ ;  /* 0x0000000902037824 */ /* 0x000fe400078e02ff */
        /* <DEDUP_REMOVED lines=207> */
[----:B---3--:R-:W-:Y:S01]  /*a220*/  IMAD.WIDE R226, R0, 0x4, R248 ;  /* 0x0000000400e27825 */ /* 0x008fe200078e02f8 */
[----:B------:R-:W-:Y:S01]  /*a230*/  SHF.L.U32 R3, R2, 0x1, RZ ;  /* 0x0000000102037819 */ /* 0x000fe200000006ff */
[----:B------:R3:W-:Y:S04]  /*a240*/  LDGSTS.E [R222+0x1e800], [R230.64], !P5 ;  /* 0x1e800000e6de7fae */ /* 0x0007e8000e921844 */
[----:B------:R4:W-:Y:S01]  /*a250*/  LDGSTS.E [R222+0x1ea00], [R228.64], !P5 ;  /* 0x1ea00000e4de7fae */ /* 0x0009e2000e921844 */
[----:B-1----:R-:W-:Y:S01]  /*a260*/  IMAD.WIDE R224, R0, 0x4, R250 ;  /* 0x0000000400e07825 */ /* 0x002fe200078e02fa */
[----:B------:R-:W-:-:S02]  /*a270*/  IADD3 R0, R241, -0x1b, RZ ;  /* 0xffffffe5f1007810 */ /* 0x000fc40007ffe0ff */
[----:B------:R4:W-:Y:S04]  /*a280*/  LDGSTS.E [R222+0x1ec00], [R226.64], !P5 ;  /* 0x1ec00000e2de7fae */ /* 0x0009e8000e921844 */
[----:B------:R3:W-:Y:S04]  /*a290*/  STL.64 [R1+0x88], R230 ;  /* 0x000088e601007387 */ /* 0x0007e80000100a00 */
[----:B------:R4:W-:Y:S01]  /*a2a0*/  LDGSTS.E [R222+0x1ee00], [R224.64], !P5 ;  /* 0x1ee00000e0de7fae */ /* 0x0009e2000e921844 */
[----:B------:R-:W-:Y:S01]  /*a2b0*/  ISETP.GE.U32.AND P5, PT, R0, 0x7fffffa6, PT ;  /* 0x7fffffa60000780c */ /* 0x000fe20003fa6070 */
[----:B------:R-:W-:-:S02]  /*a2c0*/  IMAD R0, R2, 0x6, RZ ;  /* 0x0000000602007824 */ /* 0x000fc400078e02ff */
[----:B------:R1:W-:Y:S01]  /*a2d0*/  STL.64 [R1+0x80], R228 ;  /* 0x000080e401007387 */ /* 0x0003e20000100a00 */
[----:B---3--:R-:W-:-:S03]  /*a2e0*/  IMAD.WIDE R230, R3, 0x4, R244 ;  /* 0x0000000403e67825 */ /* 0x008fc600078e02f4 */
[----:B------:R3:W-:Y:S01]  /*a2f0*/  STL.64 [R1+0x78], R226 ;  /* 0x000078e201007387 */ /* 0x0007e20000100a00 */
[----:B----4-:R-:W-:-:S03]  /*a300*/  LOP3.LUT R222, R234, 0x40, RZ, 0x3c, !PT ;  /* 0x00000040eade7812 */ /* 0x010fc600078e3cff */
[----:B------:R4:W-:Y:S01]  /*a310*/  STL.64 [R1+0x70], R224 ;  /* 0x000070e001007387 */ /* 0x0009e20000100a00 */
[----:B-1----:R-:W-:-:S03]  /*a320*/  IMAD.WIDE R228, R3, 0x4, R246 ;  /* 0x0000000403e47825 */ /* 0x002fc600078e02f6 */
[----:B------:R1:W-:Y:S01]  /*a330*/  STL.64 [R1+0x7e8], R230 ;  /* 0x0007e8e601007387 */ /* 0x0003e20000100a00 */
[----:B---3--:R-:W-:-:S03]  /*a340*/  IMAD.WIDE R226, R3, 0x4, R248 ;  /* 0x0000000403e27825 */ /* 0x008fc600078e02f8 */
[----:B------:R1:W-:Y:S01]  /*a350*/  LDGSTS.E [R222+0x1000], [R230.64], !P3 ;  /* 0x01000000e6de7fae */ /* 0x0003e2000d921844 */
[----:B----4-:R-:W-:Y:S01]  /*a360*/  IMAD.WIDE R224, R3, 0x4, R250 ;  /* 0x0000000403e07825 */ /* 0x010fe200078e02fa */
[----:B------:R-:W-:Y:S02]  /*a370*/  IADD3 R3, R241, -0x1f, RZ ;  /* 0xffffffe1f1037810 */ /* 0x000fe40007ffe0ff */
[----:B------:R3:W-:Y:S04]  /*a380*/  STL.64 [R1+0x7e0], R228 ;  /* 0x0007e0e401007387 */ /* 0x0007e80000100a00 */
[----:B------:R3:W-:Y:S01]  /*a390*/  LDGSTS.E [R222+0x1200], [R228.64], !P3 ;  /* 0x01200000e4de7fae */ /* 0x0007e2000d921844 */
[----:B-1----:R-:W-:-:S03]  /*a3a0*/  IMAD.WIDE R230, R0, 0x4, R244 ;  /* 0x0000000400e67825 */ /* 0x002fc600078e02f4 */
[----:B------:R1:W-:Y:S04]  /*a3b0*/  STL.64 [R1+0x7d8], R226 ;  /* 0x0007d8e201007387 */ /* 0x0003e80000100a00 */
[----:B------:R1:W-:Y:S01]  /*a3c0*/  LDGSTS.E [R222+0x1400], [R226.64], !P3 ;  /* 0x01400000e2de7fae */ /* 0x0003e2000d921844 */
[----:B---3--:R-:W-:-:S03]  /*a3d0*/  IMAD.WIDE R228, R0, 0x4, R246 ;  /* 0x0000000400e47825 */ /* 0x008fc600078e02f6 */
[----:B------:R3:W-:Y:S04]  /*a3e0*/  STL.64 [R1+0x7d0], R224 ;  /* 0x0007d0e001007387 */ /* 0x0007e80000100a00 */
[----:B------:R3:W-:Y:S01]  /*a3f0*/  LDGSTS.E [R222+0x1600], [R224.64], !P3 ;  /* 0x01600000e0de7fae */ /* 0x0007e2000d921844 */
[----:B------:R-:W-:Y:S01]  /*a400*/  ISETP.GE.U32.AND P3, PT, R3, 0x7fffffa2, PT ;  /* 0x7fffffa20300780c */ /* 0x000fe20003f66070 */
[----:B------:R-:W-:Y:S02]  /*a410*/  IMAD R3, R2, 0xa, RZ ;  /* 0x0000000a02037824 */ /* 0x000fe400078e02ff */
[C---:B-1----:R-:W-:Y:S01]  /*a420*/  IMAD.WIDE R226, R0.reuse, 0x4, R248 ;  /* 0x0000000400e27825 */ /* 0x042fe200078e02f8 */
[----:B------:R1:W-:Y:S04]  /*a430*/  LDGSTS.E [R222+0x3000], [R230.64], !P0 ;  /* 0x03000000e6de7fae */ /* 0x0003e8000c121844 */
[----:B------:R4:W-:Y:S01]  /*a440*/  LDGSTS.E [R222+0x3200], [R228.64], !P0 ;  /* 0x03200000e4de7fae */ /* 0x0009e2000c121844 */
[----:B---3--:R-:W-:Y:S01]  /*a450*/  IMAD.WIDE R224, R0, 0x4, R250 ;  /* 0x0000000400e07825 */ /* 0x008fe200078e02fa */
[----:B------:R-:W-:-:S02]  /*a460*/  IADD3 R0, R241, -0x23, RZ ;  /* 0xffffffddf1007810 */ /* 0x000fc40007ffe0ff */
[----:B------:R1:W-:Y:S04]  /*a470*/  STL.64 [R1+0x768], R230 ;  /* 0x000768e601007387 */ /* 0x0003e80000100a00 */
[----:B------:R3:W-:Y:S04]  /*a480*/  LDGSTS.E [R222+0x3400], [R226.64], !P0 ;  /* 0x03400000e2de7fae */ /* 0x0007e8000c121844 */
[----:B------:R4:W-:Y:S04]  /*a490*/  STL.64 [R1+0x760], R228 ;  /* 0x000760e401007387 */ /* 0x0009e80000100a00 */
[----:B------:R5:W-:Y:S01]  /*a4a0*/  LDGSTS.E [R222+0x3600], [R224.64], !P0 ;  /* 0x03600000e0de7fae */ /* 0x000be2000c121844 */
[----:B-1----:R-:W-:Y:S01]  /*a4b0*/  IMAD.WIDE R230, R3, 0x4, R244 ;  /* 0x0000000403e67825 */ /* 0x002fe200078e02f4 */
[----:B------:R-:W-:-:S02]  /*a4c0*/  ISETP.GE.U32.AND P0, PT, R0, 0x7fffff9e, PT ;  /* 0x7fffff9e0000780c */ /* 0x000fc40003f06070 */
[----:B------:R3:W-:Y:S01]  /*a4d0*/  STL.64 [R1+0x758], R226 ;  /* 0x000758e201007387 */ /* 0x0007e20000100a00 */
[----:B------:R-:W-:Y:S02]  /*a4e0*/  IMAD R0, R2, 0xe, RZ ;  /* 0x0000000e02007824 */ /* 0x000fe400078e02ff */
[C---:B----4-:R-:W-:Y:S01]  /*a4f0*/  IMAD.WIDE R228, R3.reuse, 0x4, R246 ;  /* 0x0000000403e47825 */ /* 0x050fe200078e02f6 */
[----:B------:R5:W-:Y:S04]  /*a500*/  STL.64 [R1+0x750], R224 ;  /* 0x000750e001007387 */ /* 0x000be80000100a00 */
[----:B------:R1:W-:Y:S01]  /*a510*/  STL.64 [R1+0x6e8], R230 ;  /* 0x0006e8e601007387 */ /* 0x0003e20000100a00 */
[----:B---3--:R-:W-:-:S03]  /*a520*/  IMAD.WIDE R226, R3, 0x4, R248 ;  /* 0x0000000403e27825 */ /* 0x008fc600078e02f8 */
[----:B------:R1:W-:Y:S01]  /*a530*/  LDGSTS.E [R222+0x5000], [R230.64], !P2 ;  /* 0x05000000e6de7fae */ /* 0x0003e2000d121844 */
[----:B-----5:R-:W-:Y:S01]  /*a540*/  IMAD.WIDE R224, R3, 0x4, R250 ;  /* 0x0000000403e07825 */ /* 0x020fe200078e02fa */
        /* <DEDUP_REMOVED lines=193> */
[----:B------:R-:W-:Y:S01]  /*b160*/  STL.64 [R1+0x68], R230 ;  /* 0x000068e601007387 */ /* 0x000fe20000100a00 */
[----:B---3--:R-:W-:Y:S01]  /*b170*/  IMAD.WIDE R224, R0, 0x4, R250 ;  /* 0x0000000400e07825 */ /* 0x008fe200078e02fa */
[----:B------:R-:W-:-:S02]  /*b180*/  IADD3 R0, R241, -0x1c, RZ ;  /* 0xffffffe4f1007810 */ /* 0x000fc40007ffe0ff */
[----:B------:R3:W-:Y:S04]  /*b190*/  LDGSTS.E [R222+0x1f200], [R228.64], !P0 ;  /* 0x1f200000e4de7fae */ /* 0x0007e8000c121844 */
        /* <DEDUP_REMOVED lines=9> */
[----:B------:R4:W-:Y:S03]  /*b230*/  STL.64 [R1+0x7c8], R228 ;  /* 0x0007c8e401007387 */ /* 0x0009e60000100a00 */
[C---:B-1----:R-:W-:Y:S01]  /*b240*/  IMAD.WIDE R222, R3.reuse, 0x4, R250 ;  /* 0x0000000403de7825 */ /* 0x042fe200078e02fa */
[----:B------:R4:W-:Y:S03]  /*b250*/  LDGSTS.E [R235+0x1800], [R228.64], !P2 ;  /* 0x01800000e4eb7fae */ /* 0x0009e6000d121844 */
[----:B---3--:R-:W-:Y:S01]  /*b260*/  IMAD.WIDE R224, R3, 0x4, R248 ;  /* 0x0000000403e07825 */ /* 0x008fe200078e02f8 */
[----:B------:R-:W-:Y:S01]  /*b270*/  IADD3 R3, R241, -0x20, RZ ;  /* 0xffffffe0f1037810 */ /* 0x000fe20007ffe0ff */
[----:B------:R1:W-:Y:S04]  /*b280*/  STL.64 [R1+0x7c0], R226 ;  /* 0x0007c0e201007387 */ /* 0x0003e80000100a00 */
[----:B------:R1:W-:Y:S01]  /*b290*/  LDGSTS.E [R235+0x1a00], [R226.64], !P2 ;  /* 0x01a00000e2eb7fae */ /* 0x0003e2000d121844 */
[----:B----4-:R-:W-:-:S03]  /*b2a0*/  IMAD.WIDE R228, R0, 0x4, R244 ;  /* 0x0000000400e47825 */ /* 0x010fc600078e02f4 */
        /* <DEDUP_REMOVED lines=98> */
[----:B------:R3:W-:Y:S03]  /*b8d0*/  LDGSTS.E [R235+0xf800], [R228.64], !P2 ;  /* 0x0f800000e4eb7fae */ /* 0x0007e6000d121844 */
[----:B------:R-:W-:Y:S01]  /*b8e0*/  IMAD.WIDE R242, R3, 0x4, R244 ;  /* 0x0000000403f27825 */ /* 0x000fe200078e02f4 */
[----:B------:R4:W-:Y:S03]  /*b8f0*/  LDGSTS.E [R235+0xfa00], [R226.64], !P2 ;  /* 0x0fa00000e2eb7fae */ /* 0x0009e6000d121844 */
[----:B-1----:R-:W-:Y:S01]  /*b900*/  IMAD.WIDE R222, R0, 0x4, R250 ;  /* 0x0000000400de7825 */ /* 0x002fe200078e02fa */
[----:B------:R-:W-:Y:S01]  /*b910*/  IADD3 R0, R241, -0x3c, RZ ;  /* 0xffffffc4f1007810 */ /* 0x000fe20007ffe0ff */
[----:B------:R1:W-:Y:S02]  /*b920*/  LDGSTS.E [R235+0xfc00], [R224.64], !P2 ;  /* 0x0fc00000e0eb7fae */ /* 0x0003e4000d121844 */
[----:B------:R-:W-:-:S02]  /*b930*/  IMAD.WIDE R236, R3, 0x4, R246 ;  /* 0x0000000403ec7825 */ /* 0x000fc400078e02f6 */
[----:B------:R5:W-:Y:S01]  /*b940*/  LDGSTS.E [R235+0xfe00], [R222.64], !P2 ;  /* 0x0fe00000deeb7fae */ /* 0x000be2000d121844 */
[----:B------:R-:W-:Y:S01]  /*b950*/  ISETP.GE.U32.AND P2, PT, R0, 0x7fffff85, PT ;  /* 0x7fffff850000780c */ /* 0x000fe20003f46070 */
[----:B------:R-:W-:Y:S02]  /*b960*/  IMAD R0, R2, 0x23, RZ ;  /* 0x0000002302007824 */ /* 0x000fe400078e02ff */
[----:B------:R3:W-:Y:S01]  /*b970*/  STL.64 [R1+0x448], R228 ;  /* 0x000448e401007387 */ /* 0x0007e20000100a00 */
[----:B------:R-:W-:-:S03]  /*b980*/  IMAD.WIDE R232, R3, 0x4, R248 ;  /* 0x0000000403e87825 */ /* 0x000fc600078e02f8 */
[----:B------:R4:W-:Y:S01]  /*b990*/  STL.64 [R1+0x440], R226 ;  /* 0x000440e201007387 */ /* 0x0009e20000100a00 */
[----:B------:R-:W-:-:S03]  /*b9a0*/  IMAD.WIDE R238, R0, 0x4, R248 ;  /* 0x0000000400ee7825 */ /* 0x000fc600078e02f8 */
[----:B------:R1:W-:Y:S01]  /*b9b0*/  STL.64 [R1+0x438], R224 ;  /* 0x000438e001007387 */ /* 0x0003e20000100a00 */
[----:B------:R-:W-:-:S03]  /*b9c0*/  IMAD.WIDE R230, R3, 0x4, R250 ;  /* 0x0000000403e67825 */ /* 0x000fc600078e02fa */
[----:B------:R5:W-:Y:S01]  /*b9d0*/  STL.64 [R1+0x430], R222 ;  /* 0x000430de01007387 */ /* 0x000be20000100a00 */
[----:B---3--:R-:W-:Y:S01]  /*b9e0*/  IMAD.MOV.U32 R228, RZ, RZ, 0x3f ;  /* 0x0000003fffe47424 */ /* 0x008fe200078e00ff */
[----:B------:R-:W-:Y:S01]  /*b9f0*/  IADD3 R229, R241, -0x40, RZ ;  /* 0xffffffc0f1e57810 */ /* 0x000fe20007ffe0ff */
[----:B----4-:R-:W-:-:S04]  /*ba00*/  IMAD.WIDE R226, R0, 0x4, R250 ;  /* 0x0000000400e27825 */ /* 0x010fc800078e02fa */
[----:B-1----:R-:W-:-:S04]  /*ba10*/  IMAD.WIDE R224, R0, 0x4, R246 ;  /* 0x0000000400e07825 */ /* 0x002fc800078e02f6 */
[----:B-----5:R-:W-:-:S05]  /*ba20*/  IMAD.WIDE R222, R0, 0x4, R244 ;  /* 0x0000000400de7825 */ /* 0x020fca00078e02f4 */
[----:B------:R-:W-:Y:S04]  /*ba30*/  STL.64 [R1+0x3c8], R222 ;  /* 0x0003c8de01007387 */ /* 0x000fe80000100a00 */
[----:B------:R-:W-:Y:S04]  /*ba40*/  STL.64 [R1+0x348], R242 ;  /* 0x000348f201007387 */ /* 0x000fe80000100a00 */
[----:B------:R1:W-:Y:S04]  /*ba50*/  LDGSTS.E [R235+0x11800], [R222.64], !P1 ;  /* 0x11800000deeb7fae */ /* 0x0003e8000c921844 */
[----:B------:R-:W-:Y:S04]  /*ba60*/  STL.64 [R1+0x3c0], R224 ;  /* 0x0003c0e001007387 */ /* 0x000fe80000100a00 */
[----:B------:R3:W-:Y:S04]  /*ba70*/  LDGSTS.E [R235+0x11a00], [R224.64], !P1 ;  /* 0x11a00000e0eb7fae */ /* 0x0007e8000c921844 */
[----:B------:R4:W-:Y:S04]  /*ba80*/  STL.64 [R1+0x3b8], R238 ;  /* 0x0003b8ee01007387 */ /* 0x0009e80000100a00 */
[----:B------:R4:W-:Y:S04]  /*ba90*/  LDGSTS.E [R235+0x11c00], [R238.64], !P1 ;  /* 0x11c00000eeeb7fae */ /* 0x0009e8000c921844 */
[----:B------:R2:W-:Y:S04]  /*baa0*/  LDGSTS.E [R235+0x11e00], [R226.64], !P1 ;  /* 0x11e00000e2eb7fae */ /* 0x0005e8000c921844 */
[----:B------:R1:W-:Y:S04]  /*bab0*/  LDGSTS.E [R235+0x13800], [R242.64], !P4 ;  /* 0x13800000f2eb7fae */ /* 0x0003e8000e121844 */
[----:B----4-:R-:W4:Y:S01]  /*bac0*/  S2R R238, SR_TID.X ;  /* 0x0000000000ee7919 */ /* 0x010f220000002100 */
[----:B------:R-:W-:-:S03]  /*bad0*/  ISETP.GE.U32.AND P1, PT, R229, 0x7fffff81, PT ;  /* 0x7fffff81e500780c */ /* 0x000fc60003f26070 */
[----:B------:R2:W-:Y:S01]  /*bae0*/  LDGSTS.E [R235+0x13a00], [R236.64], !P4 ;  /* 0x13a00000eceb7fae */ /* 0x0005e2000e121844 */
[----:B------:R-:W-:-:S03]  /*baf0*/  IADD3 R3, R228, c[0x0][0x180], RZ ;  /* 0x00006000e4037a10 */ /* 0x000fc60007ffe0ff */
[----:B------:R2:W-:Y:S01]  /*bb00*/  LDGSTS.E [R235+0x13c00], [R232.64], !P4 ;  /* 0x13c00000e8eb7fae */ /* 0x0005e2000e121844 */
[----:B-1----:R-:W-:-:S03]  /*bb10*/  IMAD.WIDE R242, R252, 0x4, R246 ;  /* 0x00000004fcf27825 */ /* 0x002fc600078e02f6 */
[----:B------:R-:W-:Y:S04]  /*bb20*/  STL.64 [R1+0x3b0], R226 ;  /* 0x0003b0e201007387 */ /* 0x000fe80000100a00 */
[----:B------:R1:W-:Y:S04]  /*bb30*/  LDGSTS.E [R235+0x13e00], [R230.64], !P4 ;  /* 0x13e00000e6eb7fae */ /* 0x0003e8000e121844 */
[----:B------:R-:W5:Y:S01]  /*bb40*/  LDL.LU.64 R222, [R1+0x2238] ;  /* 0x0022380001de7983 */ /* 0x000f620000300a00 */
[----:B----4-:R-:W-:-:S03]  /*bb50*/  LOP3.LUT R239, R238, 0x3f, RZ, 0xc0, !PT ;  /* 0x0000003feeef7812 */ /* 0x010fc600078ec0ff */
[----:B------:R2:W-:Y:S01]  /*bb60*/  STL.64 [R1+0x340], R236 ;  /* 0x000340ec01007387 */ /* 0x0005e20000100a00 */
[----:B------:R-:W-:Y:S01]  /*bb70*/  ISETP.GE.AND P4, PT, R239, R229, PT ;  /* 0x000000e5ef00720c */ /* 0x000fe20003f86270 */
[----:B------:R-:W-:Y:S02]  /*bb80*/  IMAD.WIDE R228, R252, 0x4, R244 ;  /* 0x00000004fce47825 */ /* 0x000fe400078e02f4 */
[----:B---3--:R-:W3:Y:S04]  /*bb90*/  LDL.LU.64 R224, [R1+0x2230] ;  /* 0x0022300001e07983 */ /* 0x008ee80000300a00 */
[----:B------:R4:W-:Y:S01]  /*bba0*/  STL.64 [R1+0x338], R232 ;  /* 0x000338e801007387 */ /* 0x0009e20000100a00 */
[----:B------:R-:W-:Y:S02]  /*bbb0*/  IMAD R0, R2, 0x2f, RZ ;  /* 0x0000002f02007824 */ /* 0x000fe400078e02ff */
[----:B--2---:R-:W-:Y:S01]  /*bbc0*/  IMAD.WIDE R236, R252, 0x4, R248 ;  /* 0x00000004fcec7825 */ /* 0x004fe200078e02f8 */
[----:B------:R1:W-:Y:S04]  /*bbd0*/  STL.64 [R1+0x330], R230 ;  /* 0x000330e601007387 */ /* 0x0003e80000100a00 */
[----:B------:R-:W2:Y:S04]  /*bbe0*/  LDL.LU.64 R226, [R1+0x2228] ;  /* 0x0022280001e27983 */ /* 0x000ea80000300a00 */
[----:B------:R1:W-:Y:S01]  /*bbf0*/  STL.64 [R1+0x2c8], R228 ;  /* 0x0002c8e401007387 */ /* 0x0003e20000100a00 */
[----:B----4-:R-:W-:-:S03]  /*bc00*/  IMAD.WIDE R232, R0, 0x4, R244 ;  /* 0x0000000400e87825 */ /* 0x010fc600078e02f4 */
[----:B------:R-:W-:Y:S01]  /*bc10*/  STL.64 [R1+0x2c0], R242 ;  /* 0x0002c0f201007387 */ /* 0x000fe20000100a00 */
[----:B-1----:R-:W-:-:S03]  /*bc20*/  IMAD.WIDE R230, R252, 0x4, R250 ;  /* 0x00000004fce67825 */ /* 0x002fc600078e02fa */
[----:B------:R1:W-:Y:S04]  /*bc30*/  LDGSTS.E [R235+0x15800], [R228.64], !P6 ;  /* 0x15800000e4eb7fae */ /* 0x0003e8000f121844 */
[----:B------:R4:W-:Y:S04]  /*bc40*/  LDGSTS.E [R235+0x15a00], [R242.64], !P6 ;  /* 0x15a00000f2eb7fae */ /* 0x0009e8000f121844 */
[----:B------:R4:W-:Y:S04]  /*bc50*/  LDGSTS.E [R235+0x15c00], [R236.64], !P6 ;  /* 0x15c00000eceb7fae */ /* 0x0009e8000f121844 */
[----:B-1----:R-:W2:Y:S04]  /*bc60*/  LDL.LU.64 R228, [R1+0x2220] ;  /* 0x0022200001e47983 */ /* 0x002ea80000300a00 */
[----:B------:R-:W-:Y:S04]  /*bc70*/  STL.64 [R1+0x2b8], R236 ;  /* 0x0002b8ec01007387 */ /* 0x000fe80000100a00 */
[----:B------:R1:W-:Y:S04]  /*bc80*/  STL.64 [R1+0x2b0], R230 ;  /* 0x0002b0e601007387 */ /* 0x0003e80000100a00 */
[----:B------:R1:W-:Y:S01]  /*bc90*/  LDGSTS.E [R235+0x15e00], [R230.64], !P6 ;  /* 0x15e00000e6eb7fae */ /* 0x0003e2000f121844 */
[----:B------:R-:W-:-:S03]  /*bca0*/  ISETP.GT.AND P6, PT, R3, 0x3f, PT ;  /* 0x0000003f0300780c */ /* 0x000fc60003fc4270 */
[----:B------:R4:W-:Y:S04]  /*bcb0*/  STL.64 [R1+0x248], R232 ;  /* 0x000248e801007387 */ /* 0x0009e80000100a00 */
[----:B------:R4:W-:Y:S01]  /*bcc0*/  LDGSTS.E [R235+0x17800], [R232.64], !P5 ;  /* 0x17800000e8eb7fae */ /* 0x0009e2000e921844 */
[----:B-1----:R-:W-:-:S05]  /*bcd0*/  IMAD.WIDE R230, R0, 0x4, R246 ;  /* 0x0000000400e67825 */ /* 0x002fca00078e02f6 */
[----:B------:R1:W-:Y:S01]  /*bce0*/  STL.64 [R1+0x240], R230 ;  /* 0x000240e601007387 */ /* 0x0003e20000100a00 */
[----:B----4-:R-:W-:-:S03]  /*bcf0*/  IMAD.WIDE R232, R0, 0x4, R248 ;  /* 0x0000000400e87825 */ /* 0x010fc600078e02f8 */
[----:B------:R1:W-:Y:S04]  /*bd00*/  LDGSTS.E [R235+0x17a00], [R230.64], !P5 ;  /* 0x17a00000e6eb7fae */ /* 0x0003e8000e921844 */
[----:B------:R4:W-:Y:S04]  /*bd10*/  STL.64 [R1+0x238], R232 ;  /* 0x000238e801007387 */ /* 0x0009e80000100a00 */
[----:B------:R4:W-:Y:S01]  /*bd20*/  LDGSTS.E [R235+0x17c00], [R232.64], !P5 ;  /* 0x17c00000e8eb7fae */ /* 0x0009e2000e921844 */
[----:B-1----:R-:W-:-:S04]  /*bd30*/  IMAD.WIDE R230, R0, 0x4, R250 ;  /* 0x0000000400e67825 */ /* 0x002fc800078e02fa */
[----:B------:R-:W-:Y:S01]  /*bd40*/  IMAD R0, R2, 0x33, RZ ;  /* 0x0000003302007824 */ /* 0x000fe200078e02ff */
[----:B------:R1:W-:Y:S03]  /*bd50*/  STL.64 [R1+0x230], R230 ;  /* 0x000230e601007387 */ /* 0x0003e60000100a00 */
[C---:B------:R-:W-:Y:S01]  /*bd60*/  IMAD.WIDE R242, R0.reuse, 0x4, R246 ;  /* 0x0000000400f27825 */ /* 0x040fe200078e02f6 */
[----:B------:R1:W-:Y:S01]  /*bd70*/  LDGSTS.E [R235+0x17e00], [R230.64], !P5 ;  /* 0x17e00000e6eb7fae */ /* 0x0003e2000e921844 */
[----:B------:R-:W-:Y:S02]  /*bd80*/  IADD3 R252, R241, -0x80, RZ ;  /* 0xffffff80f1fc7810 */ /* 0x000fe40007ffe0ff */
[----:B------:R-:W-:Y:S01]  /*bd90*/  IMAD.WIDE R236, R0, 0x4, R248 ;  /* 0x0000000400ec7825 */ /* 0x000fe200078e02f8 */
[----:B------:R-:W-:-:S03]  /*bda0*/  ISETP.GE.AND P5, PT, R239, c[0x0][0x180], PT ;  /* 0x00006000ef007a0c */ /* 0x000fc60003fa6270 */
[----:B----4-:R-:W-:-:S04]  /*bdb0*/  IMAD.WIDE R232, R0, 0x4, R250 ;  /* 0x0000000400e87825 */ /* 0x010fc800078e02fa */
[----:B-1----:R-:W-:-:S04]  /*bdc0*/  IMAD.WIDE R230, R0, 0x4, R244 ;  /* 0x0000000400e67825 */ /* 0x002fc800078e02f4 */
[----:B------:R-:W-:Y:S01]  /*bdd0*/  IMAD R3, R2, 0x37, RZ ;  /* 0x0000003702037824 */ /* 0x000fe200078e02ff */
[----:B------:R1:W-:Y:S04]  /*bde0*/  STL.64 [R1+0x1c8], R230 ;  /* 0x0001c8e601007387 */ /* 0x0003e80000100a00 */
[----:B------:R1:W-:Y:S04]  /*bdf0*/  LDGSTS.E [R235+0x19800], [R230.64], !P3 ;  /* 0x19800000e6eb7fae */ /* 0x0003e8000d921844 */
[----:B------:R4:W-:Y:S04]  /*be00*/  LDGSTS.E [R235+0x19a00], [R242.64], !P3 ;  /* 0x19a00000f2eb7fae */ /* 0x0009e8000d921844 */
[----:B------:R4:W-:Y:S04]  /*be10*/  LDGSTS.E [R235+0x19c00], [R236.64], !P3 ;  /* 0x19c00000eceb7fae */ /* 0x0009e8000d921844 */
[----:B-1----:R-:W2:Y:S01]  /*be20*/  LDL.LU.64 R230, [R1+0x2218] ;  /* 0x0022180001e67983 */ /* 0x002ea20000300a00 */
[----:B------:R-:W-:Y:S01]  /*be30*/  IMAD.WIDE R240, R3, 0x4, R248 ;  /* 0x0000000403f07825 */ /* 0x000fe200078e02f8 */
[----:B------:R-:W-:-:S02]  /*be40*/  SEL R0, RZ, 0x4, !P6 ;  /* 0x00000004ff007807 */ /* 0x000fc40007000000 */
[----:B------:R4:W-:Y:S02]  /*be50*/  STL.64 [R1+0x1c0], R242 ;  /* 0x0001c0f201007387 */ /* 0x0009e40000100a00 */
[----:B------:R-:W-:Y:S02]  /*be60*/  SEL R0, R0, RZ, !P5 ;  /* 0x000000ff00007207 */ /* 0x000fe40006800000 */
[----:B------:R1:W-:Y:S04]  /*be70*/  STL.64 [R1+0x1b8], R236 ;  /* 0x0001b8ec01007387 */ /* 0x0003e80000100a00 */
[----:B------:R1:W-:Y:S04]  /*be80*/  STL.64 [R1+0x1b0], R232 ;  /* 0x0001b0e801007387 */ /* 0x0003e80000100a00 */
[----:B------:R1:W-:Y:S01]  /*be90*/  LDGSTS.E [R235+0x19e00], [R232.64], !P3 ;  /* 0x19e00000e8eb7fae */ /* 0x0003e2000d921844 */
[----:B----4-:R-:W-:Y:S01]  /*bea0*/  IMAD.WIDE R242, R3, 0x4, R246 ;  /* 0x0000000403f27825 */ /* 0x010fe200078e02f6 */
[----:B------:R-:W-:-:S03]  /*beb0*/  ISETP.GE.U32.AND P3, PT, R252, 0x7fffff41, PT ;  /* 0x7fffff41fc00780c */ /* 0x000fc60003f66070 */
[----:B-1----:R-:W-:-:S04]  /*bec0*/  IMAD.WIDE R236, R3, 0x4, R250 ;  /* 0x0000000403ec7825 */ /* 0x002fc800078e02fa */
[----:B------:R-:W-:-:S05]  /*bed0*/  IMAD.WIDE R232, R3, 0x4, R244 ;  /* 0x0000000403e87825 */ /* 0x000fca00078e02f4 */
[----:B------:R1:W-:Y:S04]  /*bee0*/  STL.64 [R1+0x148], R232 ;  /* 0x000148e801007387 */ /* 0x0003e80000100a00 */
[----:B------:R1:W-:Y:S04]  /*bef0*/  LDGSTS.E [R235+0x1b800], [R232.64], !P0 ;  /* 0x1b800000e8eb7fae */ /* 0x0003e8000c121844 */
[----:B------:R4:W-:Y:S04]  /*bf00*/  LDGSTS.E [R235+0x1ba00], [R242.64], !P0 ;  /* 0x1ba00000f2eb7fae */ /* 0x0009e8000c121844 */
[----:B------:R4:W-:Y:S04]  /*bf10*/  LDGSTS.E [R235+0x1bc00], [R240.64], !P0 ;  /* 0x1bc00000f0eb7fae */ /* 0x0009e8000c121844 */
[----:B-1----:R-:W2:Y:S04]  /*bf20*/  LDL.LU.64 R232, [R1+0x2210] ;  /* 0x0022100001e87983 */ /* 0x002ea80000300a00 */
[----:B------:R4:W-:Y:S04]  /*bf30*/  STL.64 [R1+0x140], R242 ;  /* 0x000140f201007387 */ /* 0x0009e80000100a00 */
[----:B------:R1:W-:Y:S04]  /*bf40*/  STL.64 [R1+0x138], R240 ;  /* 0x000138f001007387 */ /* 0x0003e80000100a00 */
[----:B------:R1:W-:Y:S04]  /*bf50*/  STL.64 [R1+0x130], R236 ;  /* 0x000130ec01007387 */ /* 0x0003e80000100a00 */
[----:B----4-:R-:W4:Y:S04]  /*bf60*/  LDL.64 R242, [R1+0x38] ;  /* 0x0000380001f27983 */ /* 0x010f280000100a00 */
[----:B-1----:R-:W2:Y:S04]  /*bf70*/  LDL.64 R240, [R1+0x18] ;  /* 0x0000180001f07983 */ /* 0x002ea80000100a00 */
[----:B------:R1:W-:Y:S01]  /*bf80*/  LDGSTS.E [R235+0x1be00], [R236.64], !P0 ;  /* 0x1be00000eceb7fae */ /* 0x0003e2000c121844 */
[----:B------:R-:W-:Y:S01]  /*bf90*/  ISETP.NE.U32.AND P0, PT, R0, RZ, PT ;  /* 0x000000ff0000720c */ /* 0x000fe20003f05070 */
[----:B------:R-:W-:Y:S01]  /*bfa0*/  IMAD R0, R2, 0x3b, RZ ;  /* 0x0000003b02007824 */ /* 0x000fe200078e02ff */
[----:B------:R-:W-:-:S02]  /*bfb0*/  ISETP.GE.AND P5, PT, R239, R252, PT ;  /* 0x000000fcef00720c */ /* 0x000fc40003fa6270 */
[----:B------:R-:W-:Y:S01]  /*bfc0*/  LOP3.LUT R252, R234, 0x60, RZ, 0x3c, !PT ;  /* 0x00000060eafc7812 */ /* 0x000fe200078e3cff */
[----:B------:R-:W-:Y:S02]  /*bfd0*/  IMAD.MOV.U32 R3, RZ, RZ, c[0x0][0x180] ;  /* 0x00006000ff037624 */ /* 0x000fe400078e00ff */
[----:B-1----:R-:W-:-:S04]  /*bfe0*/  IMAD.WIDE R236, R0, 0x4, R244 ;  /* 0x0000000400ec7825 */ /* 0x002fc800078e02f4 */
[C---:B------:R-:W-:Y:S01]  /*bff0*/  IMAD.WIDE R234, R0.reuse, 0x4, R246 ;  /* 0x0000000400ea7825 */ /* 0x040fe200078e02f6 */
[----:B------:R1:W-:Y:S04]  /*c000*/  STL.64 [R1+0xc8], R236 ;  /* 0x0000c8ec01007387 */ /* 0x0003e80000100a00 */
[----:B------:R1:W-:Y:S04]  /*c010*/  LDGSTS.E [R252+0x1d800], [R236.64], !P2 ;  /* 0x1d800000ecfc7fae */ /* 0x0003e8000d121844 */
[----:B------:R1:W-:Y:S04]  /*c020*/  STL.64 [R1+0xc0], R234 ;  /* 0x0000c0ea01007387 */ /* 0x0003e80000100a00 */
[----:B------:R1:W-:Y:S02]  /*c030*/  LDGSTS.E [R252+0x1da00], [R234.64], !P2 ;  /* 0x1da00000eafc7fae */ /* 0x0003e4000d121844 */
[----:B-1----:R-:W-:-:S04]  /*c040*/  IMAD.WIDE R236, R0, 0x4, R250 ;  /* 0x0000000400ec7825 */ /* 0x002fc800078e02fa */
[----:B------:R-:W-:Y:S01]  /*c050*/  IMAD.WIDE R234, R0, 0x4, R248 ;  /* 0x0000000400ea7825 */ /* 0x000fe200078e02f8 */
[----:B------:R-:W-:Y:S02]  /*c060*/  IADD3 R0, R3, -0x41, RZ ;  /* 0xffffffbf03007810 */ /* 0x000fe40007ffe0ff */
[----:B------:R-:W-:Y:S02]  /*c070*/  SHF.R.S32.HI R3, RZ, 0x6, R238 ;  /* 0x00000006ff037819 */ /* 0x000fe400000114ee */
[----:B------:R1:W-:Y:S04]  /*c080*/  LDGSTS.E [R252+0x1dc00], [R234.64], !P2 ;  /* 0x1dc00000eafc7fae */ /* 0x0003e8000d121844 */
[----:B------:R1:W-:Y:S01]  /*c090*/  LDGSTS.E [R252+0x1de00], [R236.64], !P2 ;  /* 0x1de00000ecfc7fae */ /* 0x0003e2000d121844 */
[----:B------:R-:W-:Y:S01]  /*c0a0*/  ISETP.GE.U32.AND P2, PT, R0, 0x7fffff80, PT ;  /* 0x7fffff800000780c */ /* 0x000fe20003f46070 */
[----:B------:R-:W-:Y:S01]  /*c0b0*/  IMAD.SHL.U32 R0, R239, 0x4, RZ ;  /* 0x00000004ef007824 */ /* 0x000fe200078e00ff */
[----:B------:R-:W-:Y:S01]  /*c0c0*/  SGXT R3, R3, 0x1 ;  /* 0x000000010303781a */ /* 0x000fe20000000200 */
[----:B------:R1:W-:Y:S03]  /*c0d0*/  STL.64 [R1+0xb8], R234 ;  /* 0x0000b8ea01007387 */ /* 0x0003e60000100a00 */
[----:B------:R-:W-:Y:S01]  /*c0e0*/  LOP3.LUT R3, R0, 0x110, R3, 0x78, !PT ;  /* 0x0000011000037812 */ /* 0x000fe200078e7803 */
[----:B------:R-:W-:-:S04]  /*c0f0*/  IMAD R0, R2, 0x3f, RZ ;  /* 0x0000003f02007824 */ /* 0x000fc800078e02ff */
[C---:B------:R-:W-:Y:S01]  /*c100*/  IMAD.WIDE R238, R0.reuse, 0x4, R244 ;  /* 0x0000000400ee7825 */ /* 0x040fe200078e02f4 */
[----:B-1----:R-:W3:Y:S04]  /*c110*/  LDL.LU.64 R234, [R1+0x2208] ;  /* 0x0022080001ea7983 */ /* 0x002ee80000300a00 */
[----:B------:R1:W-:Y:S04]  /*c120*/  STL.64 [R1+0xb0], R236 ;  /* 0x0000b0ec01007387 */ /* 0x0003e80000100a00 */
[----:B------:R-:W-:Y:S04]  /*c130*/  STL [R1+0x1520], R3 ;  /* 0x0015200301007387 */ /* 0x000fe80000100800 */
[----:B------:R5:W-:Y:S01]  /*c140*/  STL.64 [R1+0x48], R238 ;  /* 0x000048ee01007387 */ /* 0x000be20000100a00 */
[----:B-1----:R-:W-:-:S03]  /*c150*/  IMAD.WIDE R236, R0, 0x4, R246 ;  /* 0x0000000400ec7825 */ /* 0x002fc600078e02f6 */
[----:B------:R5:W-:Y:S04]  /*c160*/  LDGSTS.E [R252+0x1f800], [R238.64], !P1 ;  /* 0x1f800000eefc7fae */ /* 0x000be8000c921844 */
[----:B------:R1:W-:Y:S04]  /*c170*/  STL.64 [R1+0x40], R236 ;  /* 0x000040ec01007387 */ /* 0x0003e80000100a00 */
[----:B------:R1:W-:Y:S01]  /*c180*/  LDGSTS.E [R252+0x1fa00], [R236.64], !P1 ;  /* 0x1fa00000ecfc7fae */ /* 0x0003e2000c921844 */
[----:B-----5:R-:W-:-:S04]  /*c190*/  IMAD.WIDE R238, R0, 0x4, R250 ;  /* 0x0000000400ee7825 */ /* 0x020fc800078e02fa */
[----:B-1----:R-:W-:Y:S01]  /*c1a0*/  IMAD.WIDE R236, R0, 0x4, R248 ;  /* 0x0000000400ec7825 */ /* 0x002fe200078e02f8 */
[----:B------:R-:W-:-:S04]  /*c1b0*/  MOV R0, c[0x0][0x180] ;  /* 0x0000600000007a02 */ /* 0x000fc80000000f00 */
[----:B------:R-:W-:Y:S01]  /*c1c0*/  IADD3 R0, R0, -0x45, RZ ;  /* 0xffffffbb00007810 */ /* 0x000fe20007ffe0ff */
[----:B------:R1:W-:Y:S04]  /*c1d0*/  LDGSTS.E [R252+0x1fc00], [R236.64], !P1 ;  /* 0x1fc00000ecfc7fae */ /* 0x0003e8000c921844 */
[----:B------:R5:W-:Y:S01]  /*c1e0*/  LDGSTS.E [R252+0x1fe00], [R238.64], !P1 ;  /* 0x1fe00000eefc7fae */ /* 0x000be2000c921844 */
[----:B------:R-:W-:Y:S02]  /*c1f0*/  ISETP.GE.U32.AND P1, PT, R0, 0x7fffff7c, PT ;  /* 0x7fffff7c0000780c */ /* 0x000fe40003f26070 */
[----:B------:R-:W-:Y:S01]  /*c200*/  IADD3 R0, R3, 0x100000, RZ ;  /* 0x0010000003007810 */ /* 0x000fe20007ffe0ff */
[----:B------:R1:W-:Y:S04]  /*c210*/  STL.64 [R1+0x818], R236 ;  /* 0x000818ec01007387 */ /* 0x0003e80000100a00 */
[----:B------:R-:W0:Y:S04]  /*c220*/  LDGDEPBAR ;  /* 0x00000000000079af */ /* 0x000e280000000000 */
[----:B-1----:R-:W3:Y:S04]  /*c230*/  LDL.LU.64 R236, [R1+0x2200] ;  /* 0x0022000001ec7983 */ /* 0x002ee80000300a00 */
[----:B------:R5:W-:Y:S04]  /*c240*/  STL.64 [R1+0x810], R238 ;  /* 0x000810ee01007387 */ /* 0x000be80000100a00 */
[----:B-----5:R-:W5:Y:S04]  /*c250*/  LDL.LU.64 R238, [R1+0x21f8] ;  /* 0x0021f80001ee7983 */ /* 0x020f680000300a00 */
[----:B----4-:R1:W-:Y:S04]  /*c260*/  LDGSTS.E [R0+-0x80000], [R242.64], P0 ;  /* 0x80000000f2007fae */ /* 0x0103e80008121844 */
[----:B--2---:R2:W-:Y:S04]  /*c270*/  LDGSTS.E [R0+-0x7f800], [R240.64], P0 ;  /* 0x80800000f0007fae */ /* 0x0045e80008121844 */
[----:B-1----:R-:W4:Y:S04]  /*c280*/  LDL.LU.64 R242, [R1+0x21f0] ;  /* 0x0021f00001f27983 */ /* 0x002f280000300a00 */
[----:B--2---:R-:W2:Y:S04]  /*c290*/  LDL.LU.64 R240, [R1+0x21e8] ;  /* 0x0021e80001f07983 */ /* 0x004ea80000300a00 */
[----:B--2---:R1:W-:Y:S04]  /*c2a0*/  LDGSTS.E [R0+-0x7f000], [R240.64], P0 ;  /* 0x81000000f0007fae */ /* 0x0043e80008121844 */
[----:B------:R1:W-:Y:S04]  /*c2b0*/  STL.64 [R1+0x2180], R240 ;  /* 0x002180f001007387 */ /* 0x0003e80000100a00 */
[----:B------:R2:W-:Y:S04]  /*c2c0*/  LDGSTS.E [R0+-0x7e800], [R232.64], P0 ;  /* 0x81800000e8007fae */ /* 0x0005e80008121844 */
[----:B-1----:R-:W4:Y:S04]  /*c2d0*/  LDL.64 R240, [R1+0x10] ;  /* 0x0000100001f07983 */ /* 0x002f280000100a00 */
[----:B------:R2:W-:Y:S04]  /*c2e0*/  STL.64 [R1+0x2188], R232 ;  /* 0x002188e801007387 */ /* 0x0005e80000100a00 */
[----:B--2---:R-:W2:Y:S04]  /*c2f0*/  LDL R233, [R1+0x1520] ;  /* 0x0015200001e97983 */ /* 0x004ea80000100800 */
[----:B---3--:R1:W-:Y:S01]  /*c300*/  STL.64 [R1+0x2190], R224 ;  /* 0x002190e001007387 */ /* 0x0083e20000100a00 */
[----:B--2---:R-:W-:-:S05]  /*c310*/  IADD3 R0, R233, 0x100000, RZ ;  /* 0x00100000e9007810 */ /* 0x004fca0007ffe0ff */
[----:B------:R1:W-:Y:S04]  /*c320*/  LDGSTS.E [R0+-0x7e000], [R224.64], P0 ;  /* 0x82000000e0007fae */ /* 0x0003e80008121844 */
[----:B------:R2:W-:Y:S04]  /*c330*/  LDGSTS.E [R0+-0x7d800], [R216.64], P0 ;  /* 0x82800000d8007fae */ /* 0x0005e80008121844 */
[----:B------:R2:W-:Y:S04]  /*c340*/  LDGSTS.E [R0+-0x7d000], [R208.64], P0 ;  /* 0x83000000d0007fae */ /* 0x0005e80008121844 */
[----:B-1----:R-:W3:Y:S04]  /*c350*/  LDL.64 R224, [R1+0x30] ;  /* 0x0000300001e07983 */ /* 0x002ee80000100a00 */
[----:B------:R2:W-:Y:S04]  /*c360*/  LDGSTS.E [R0+-0x7c800], [R200.64], P0 ;  /* 0x83800000c8007fae */ /* 0x0005e80008121844 */
        /* <DEDUP_REMOVED lines=11> */
[----:B------:R2:W-:Y:S01]  /*c420*/  LDGSTS.E [R0+-0x76800], [R104.64], P0 ;  /* 0x8980000068007fae */ /* 0x0005e20008121844 */
[----:B------:R-:W-:-:S03]  /*c430*/  LOP3.LUT R232, R233, 0x20, RZ, 0x3c, !PT ;  /* 0x00000020e9e87812 */ /* 0x000fc600078e3cff */
[----:B------:R2:W-:Y:S04]  /*c440*/  LDGSTS.E [R0+-0x76000], [R96.64], P0 ;  /* 0x8a00000060007fae */ /* 0x0005e80008121844 */
[----:B------:R2:W-:Y:S04]  /*c450*/  LDGSTS.E [R0+-0x75800], [R88.64], P0 ;  /* 0x8a80000058007fae */ /* 0x0005e80008121844 */
[----:B------:R2:W-:Y:S04]  /*c460*/  LDGSTS.E [R0+-0x75000], [R80.64], P0 ;  /* 0x8b00000050007fae */ /* 0x0005e80008121844 */
[----:B------:R-:W-:Y:S04]  /*c470*/  STL.64 [R1+0x2198], R216 ;  /* 0x002198d801007387 */ /* 0x000fe80000100a00 */
[----:B------:R2:W-:Y:S01]  /*c480*/  LDGSTS.E [R0+-0x74800], [R72.64], P0 ;  /* 0x8b80000048007fae */ /* 0x0005e20008121844 */
[----:B------:R-:W-:-:S03]  /*c490*/  IADD3 R252, R232, 0x100000, RZ ;  /* 0x00100000e8fc7810 */ /* 0x000fc60007ffe0ff */
[----:B------:R-:W-:Y:S04]  /*c4a0*/  STL.64 [R1+0x21a0], R208 ;  /* 0x0021a0d001007387 */ /* 0x000fe80000100a00 */
[----:B------:R2:W-:Y:S01]  /*c4b0*/  LDGSTS.E [R0+-0x74000], [R64.64], P0 ;  /* 0x8c00000040007fae */ /* 0x0005e20008121844 */
[----:B------:R-:W-:-:S03]  /*c4c0*/  IADD3 R3, R232, 0x100000, RZ ;  /* 0x00100000e8037810 */ /* 0x000fc60007ffe0ff */
[----:B------:R-:W-:Y:S04]  /*c4d0*/  STL.64 [R1+0x21a8], R200 ;  /* 0x0021a8c801007387 */ /* 0x000fe80000100a00 */
[----:B------:R2:W-:Y:S04]  /*c4e0*/  LDGSTS.E [R0+-0x73800], [R56.64], P0 ;  /* 0x8c80000038007fae */ /* 0x0005e80008121844 */
        /* <DEDUP_REMOVED lines=10> */
[----:B------:R1:W-:Y:S04]  /*c590*/  STL.64 [R1+0x21d8], R152 ;  /* 0x0021d89801007387 */ /* 0x0003e80000100a00 */
[----:B------:R2:W-:Y:S04]  /*c5a0*/  LDGSTS.E [R0+-0x70800], [R8.64], P0 ;  /* 0x8f80000008007fae */ /* 0x0005e80008121844 */
[----:B------:R-:W-:Y:S04]  /*c5b0*/  STL [R1+0x2160], R232 ;  /* 0x002160e801007387 */ /* 0x000fe80000100800 */
[----:B---3--:R3:W-:Y:S04]  /*c5c0*/  LDGSTS.E [R252+-0x7fe00], [R224.64], P0 ;  /* 0x80200000e0fc7fae */ /* 0x0087e80008121844 */
[----:B----4-:R4:W-:Y:S04]  /*c5d0*/  LDGSTS.E [R3+-0x7f600], [R240.64], P0 ;  /* 0x80a00000f0037fae */ /* 0x0109e80008121844 */
[----:B---3--:R-:W3:Y:S04]  /*c5e0*/  LDL.64 R224, [R1+0x28] ;  /* 0x0000280001e07983 */ /* 0x008ee80000100a00 */
[----:B----4-:R-:W4:Y:S01]  /*c5f0*/  LDL.64 R240, [R1+0x8] ;  /* 0x0000080001f07983 */ /* 0x010f220000100a00 */
[----:B--2---:R-:W-:-:S05]  /*c600*/  IADD3 R0, R232, 0x100000, RZ ;  /* 0x00100000e8007810 */ /* 0x004fca0007ffe0ff */
[----:B-----5:R2:W-:Y:S04]  /*c610*/  LDGSTS.E [R0+-0x7ee00], [R238.64], P0 ;  /* 0x81200000ee007fae */ /* 0x0205e80008121844 */
        /* <DEDUP_REMOVED lines=17> */
[----:B-1----:R-:W-:-:S03]  /*c730*/  LOP3.LUT R152, R233, 0x40, RZ, 0x3c, !PT ;  /* 0x00000040e9987812 */ /* 0x002fc600078e3cff */
[----:B------:R2:W-:Y:S04]  /*c740*/  LDGSTS.E [R0+-0x75e00], [R94.64], P0 ;  /* 0x8a2000005e007fae */ /* 0x0005e80008121844 */
[----:B------:R2:W-:Y:S04]  /*c750*/  LDGSTS.E [R0+-0x75600], [R86.64], P0 ;  /* 0x8aa0000056007fae */ /* 0x0005e80008121844 */
[----:B------:R2:W-:Y:S04]  /*c760*/  LDGSTS.E [R0+-0x74e00], [R78.64], P0 ;  /* 0x8b2000004e007fae */ /* 0x0005e80008121844 */
[----:B------:R2:W-:Y:S01]  /*c770*/  LDGSTS.E [R0+-0x74600], [R70.64], P0 ;  /* 0x8ba0000046007fae */ /* 0x0005e20008121844 */
[----:B------:R-:W-:-:S03]  /*c780*/  IADD3 R252, R152, 0x100000, RZ ;  /* 0x0010000098fc7810 */ /* 0x000fc60007ffe0ff */
[----:B------:R2:W-:Y:S01]  /*c790*/  LDGSTS.E [R0+-0x73e00], [R62.64], P0 ;  /* 0x8c2000003e007fae */ /* 0x0005e20008121844 */
[----:B------:R-:W-:-:S03]  /*c7a0*/  IADD3 R3, R152, 0x100000, RZ ;  /* 0x0010000098037810 */ /* 0x000fc60007ffe0ff */
[----:B------:R2:W-:Y:S04]  /*c7b0*/  LDGSTS.E [R0+-0x73600], [R54.64], P0 ;  /* 0x8ca0000036007fae */ /* 0x0005e80008121844 */
[----:B------:R2:W-:Y:S04]  /*c7c0*/  LDGSTS.E [R0+-0x72e00], [R46.64], P0 ;  /* 0x8d2000002e007fae */ /* 0x0005e80008121844 */
[----:B------:R2:W-:Y:S04]  /*c7d0*/  LDGSTS.E [R0+-0x72600], [R38.64], P0 ;  /* 0x8da0000026007fae */ /* 0x0005e80008121844 */
[----:B------:R2:W-:Y:S04]  /*c7e0*/  LDGSTS.E [R0+-0x71e00], [R30.64], P0 ;  /* 0x8e2000001e007fae */ /* 0x0005e80008121844 */
[----:B------:R2:W-:Y:S04]  /*c7f0*/  LDGSTS.E [R0+-0x71600], [R22.64], P0 ;  /* 0x8ea0000016007fae */ /* 0x0005e80008121844 */
[----:B------:R2:W-:Y:S04]  /*c800*/  LDGSTS.E [R0+-0x70e00], [R14.64], P0 ;  /* 0x8f2000000e007fae */ /* 0x0005e80008121844 */
[----:B------:R2:W-:Y:S04]  /*c810*/  LDGSTS.E [R0+-0x70600], [R6.64], P0 ;  /* 0x8fa0000006007fae */ /* 0x0005e80008121844 */
[----:B------:R1:W-:Y:S04]  /*c820*/  STL [R1+0x215c], R152 ;  /* 0x00215c9801007387 */ /* 0x0003e80000100800 */
[----:B---3--:R3:W-:Y:S04]  /*c830*/  LDGSTS.E [R252+-0x7fc00], [R224.64], P0 ;  /* 0x80400000e0fc7fae */ /* 0x0087e80008121844 */
[----:B----4-:R4:W-:Y:S04]  /*c840*/  LDGSTS.E [R3+-0x7f400], [R240.64], P0 ;  /* 0x80c00000f0037fae */ /* 0x0109e80008121844 */
[----:B----4-:R-:W4:Y:S01]  /*c850*/  LDL.64 R240, [R1+0x20] ;  /* 0x0000200001f07983 */ /* 0x010f220000100a00 */
[----:B--2---:R-:W-:-:S05]  /*c860*/  IADD3 R0, R152, 0x100000, RZ ;  /* 0x0010000098007810 */ /* 0x004fca0007ffe0ff */
        /* <DEDUP_REMOVED lines=23> */
[----:B---3--:R-:W-:-:S03]  /*c9e0*/  IADD3 R252, R152, 0x100000, RZ ;  /* 0x0010000098fc7810 */ /* 0x008fc60007ffe0ff */
        /* <DEDUP_REMOVED lines=9> */
[----:B------:R1:W-:Y:S01]  /*ca80*/  STL [R1+0x2158], R152 ;  /* 0x0021589801007387 */ /* 0x0003e20000100800 */
[----:B--2---:R-:W-:-:S03]  /*ca90*/  IADD3 R0, R152, 0x100000, RZ ;  /* 0x0010000098007810 */ /* 0x004fc60007ffe0ff */
[----:B----4-:R2:W-:Y:S04]  /*caa0*/  LDGSTS.E [R252+-0x7fa00], [R240.64], P0 ;  /* 0x80600000f0fc7fae */ /* 0x0105e80008121844 */
[----:B------:R3:W-:Y:S04]  /*cab0*/  LDGSTS.E [R3+-0x7f200], [R242.64], P0 ;  /* 0x80e00000f2037fae */ /* 0x0007e80008121844 */
[----:B------:R4:W-:Y:S04]  /*cac0*/  LDGSTS.E [R0+-0x7ea00], [R234.64], P0 ;  /* 0x81600000ea007fae */ /* 0x0009e80008121844 */
[----:B------:R4:W-:Y:S04]  /*cad0*/  LDGSTS.E [R0+-0x7e200], [R226.64], P0 ;  /* 0x81e00000e2007fae */ /* 0x0009e80008121844 */
[----:B---3--:R-:W3:Y:S04]  /*cae0*/  LDL.LU.64 R242, [R1+0x21e0] ;  /* 0x0021e00001f27983 */ /* 0x008ee80000300a00 */
[----:B------:R-:W5:Y:S04]  /*caf0*/  LDL.LU.64 R160, [R1+0x7a8] ;  /* 0x0007a80001a07983 */ /* 0x000f680000300a00 */
[----:B------:R-:W4:Y:S04]  /*cb00*/  LDL.LU.64 R216, [R1+0x7a0] ;  /* 0x0007a00001d87983 */ /* 0x000f280000300a00 */
[----:B------:R-:W5:Y:S04]  /*cb10*/  LDL.LU.64 R168, [R1+0x798] ;  /* 0x0007980001a87983 */ /* 0x000f680000300a00 */
[----:B-1----:R-:W5:Y:S04]  /*cb20*/  LDL.LU.64 R152, [R1+0x790] ;  /* 0x0007900001987983 */ /* 0x002f680000300a00 */
        /* <DEDUP_REMOVED lines=20> */
[----:B--2---:R-:W2:Y:S04]  /*cc70*/  S2R R241, SR_TID.X ;  /* 0x0000000000f17919 */ /* 0x004ea80000002100 */
[----:B------:R1:W-:Y:S04]  /*cc80*/  LDGSTS.E [R0+-0x73a00], [R58.64], P0 ;  /* 0x8c6000003a007fae */ /* 0x0003e80008121844 */
[----:B------:R1:W-:Y:S04]  /*cc90*/  LDGSTS.E [R0+-0x73200], [R50.64], P0 ;  /* 0x8ce0000032007fae */ /* 0x0003e80008121844 */
[----:B------:R1:W-:Y:S04]  /*cca0*/  LDGSTS.E [R0+-0x72a00], [R42.64], P0 ;  /* 0x8d6000002a007fae */ /* 0x0003e80008121844 */
[----:B------:R1:W-:Y:S04]  /*ccb0*/  LDGSTS.E [R0+-0x72200], [R34.64], P0 ;  /* 0x8de0000022007fae */ /* 0x0003e80008121844 */
[----:B------:R1:W-:Y:S04]  /*ccc0*/  LDGSTS.E [R0+-0x71a00], [R26.64], P0 ;  /* 0x8e6000001a007fae */ /* 0x0003e80008121844 */
[----:B------:R1:W-:Y:S04]  /*ccd0*/  LDGSTS.E [R0+-0x71200], [R18.64], P0 ;  /* 0x8ee0000012007fae */ /* 0x0003e80008121844 */
[----:B------:R1:W-:Y:S01]  /*cce0*/  LDGSTS.E [R0+-0x70a00], [R10.64], P0 ;  /* 0x8f6000000a007fae */ /* 0x0003e20008121844 */
[----:B------:R-:W-:Y:S01]  /*ccf0*/  IMAD.SHL.U32 R2, R2, 0x40, RZ ;  /* 0x0000004002027824 */ /* 0x000fe200078e00ff */
[----:B--2---:R-:W-:-:S02]  /*cd00*/  LOP3.LUT R225, R241, 0x7f, RZ, 0xc0, !PT ;  /* 0x0000007ff1e17812 */ /* 0x004fc400078ec0ff */
[----:B------:R-:W5:Y:S01]  /*cd10*/  LDL.LU.64 R192, [R1+0x728] ;  /* 0x0007280001c07983 */ /* 0x000f620000300a00 */
[----:B------:R-:W-:-:S03]  /*cd20*/  IMAD.WIDE R244, R2, 0x4, R244 ;  /* 0x0000000402f47825 */ /* 0x000fc600078e02f4 */
[----:B------:R-:W5:Y:S01]  /*cd30*/  LDL.LU.64 R232, [R1+0x720] ;  /* 0x0007200001e87983 */ /* 0x000f620000300a00 */
[----:B------:R-:W-:-:S03]  /*cd40*/  IMAD.WIDE R246, R2, 0x4, R246 ;  /* 0x0000000402f67825 */ /* 0x000fc600078e02f6 */
[----:B------:R-:W5:Y:S01]  /*cd50*/  LDL.LU.64 R208, [R1+0x718] ;  /* 0x0007180001d07983 */ /* 0x000f620000300a00 */
[----:B------:R-:W-:Y:S02]  /*cd60*/  IMAD.SHL.U32 R240, R225, 0x4, RZ ;  /* 0x00000004e1f07824 */ /* 0x000fe400078e00ff */
[C---:B------:R-:W-:Y:S01]  /*cd70*/  IMAD.WIDE R184, R2.reuse, 0x4, R248 ;  /* 0x0000000402b87825 */ /* 0x040fe200078e02f8 */
[----:B------:R-:W5:Y:S03]  /*cd80*/  LDL.LU.64 R200, [R1+0x710] ;  /* 0x0007100001c87983 */ /* 0x000f660000300a00 */
[C---:B------:R-:W-:Y:S01]  /*cd90*/  IMAD.WIDE R176, R2.reuse, 0x4, R250 ;  /* 0x0000000402b07825 */ /* 0x040fe200078e02fa */
[----:B------:R1:W-:Y:S04]  /*cda0*/  STL.64 [R1+0xc50], R244 ;  /* 0x000c50f401007387 */ /* 0x0003e80000100a00 */
[----:B------:R1:W-:Y:S04]  /*cdb0*/  STL.64 [R1+0xc48], R246 ;  /* 0x000c48f601007387 */ /* 0x0003e80000100a00 */
[----:B------:R-:W-:Y:S04]  /*cdc0*/  STL.64 [R1+0xc40], R184 ;  /* 0x000c40b801007387 */ /* 0x000fe80000100a00 */
[----:B------:R1:W-:Y:S04]  /*cdd0*/  STL.64 [R1+0xc38], R176 ;  /* 0x000c38b001007387 */ /* 0x0003e80000100a00 */
[----:B---3--:R3:W-:Y:S04]  /*cde0*/  LDGSTS.E [R0+-0x70200], [R242.64], P0 ;  /* 0x8fe00000f2007fae */ /* 0x0087e80008121844 */
[----:B------:R-:W0:Y:S04]  /*cdf0*/  LDGDEPBAR ;  /* 0x00000000000079af */ /* 0x000e280000000000 */
[----:B------:R-:W-:Y:S01]  /*ce00*/  BAR.SYNC.DEFER_BLOCKING 0x0 ;  /* 0x0000000000007b1d */ /* 0x000fe20000010000 */
[----:B----4-:R-:W-:-:S04]  /*ce10*/  IMAD.WIDE R216, R2, 0x4, R216 ;  /* 0x0000000402d87825 */ /* 0x010fc800078e02d8 */
[C---:B-----5:R-:W-:Y:S01]  /*ce20*/  IMAD.WIDE R168, R2.reuse, 0x4, R168 ;  /* 0x0000000402a87825 */ /* 0x060fe200078e02a8 */
[----:B------:R-:W-:Y:S01]  /*ce30*/  @!PT LDS RZ, [RZ] ;  /* 0x00000000fffff984 */ /* 0x000fe20000000800 */
[----:B------:R-:W-:Y:S01]  /*ce40*/  @!PT LDS RZ, [RZ] ;  /* 0x00000000fffff984 */ /* 0x000fe20000000800 */
[----:B------:R-:W-:Y:S01]  /*ce50*/  @!PT LDS RZ, [RZ] ;  /* 0x00000000fffff984 */ /* 0x000fe20000000800 */
[----:B------:R1:W-:Y:S04]  /*ce60*/  LDGSTS.E [R240+0x20000], [R244.64], !P2 ;  /* 0x20000000f4f07fae */ /* 0x0003e8000d121844 */
[----:B------:R4:W-:Y:S04]  /*ce70*/  LDGSTS.E [R240+0x20200], [R246.64], !P2 ;  /* 0x20200000f6f07fae */ /* 0x0009e8000d121844 */
[----:B------:R5:W-:Y:S04]  /*ce80*/  LDGSTS.E [R240+0x20400], [R184.64], !P2 ;  /* 0x20400000b8f07fae */ /* 0x000be8000d121844 */
[----:B------:R3:W-:Y:S04]  /*ce90*/  LDGSTS.E [R240+0x20600], [R176.64], !P2 ;  /* 0x20600000b0f07fae */ /* 0x0007e8000d121844 */
[----:B-1----:R-:W2:Y:S01]  /*cea0*/  LDL.LU.64 R244, [R1+0x6a8] ;  /* 0x0006a80001f47983 */ /* 0x002ea20000300a00 */
[----:B----4-:R-:W-:-:S04]  /*ceb0*/  IMAD.WIDE R246, R2, 0x4, R160 ;  /* 0x0000000402f67825 */ /* 0x010fc800078e02a0 */
[----:B------:R-:W-:Y:S01]  /*cec0*/  IMAD.WIDE R152, R2, 0x4, R152 ;  /* 0x0000000402987825 */ /* 0x000fe200078e0298 */
[----:B------:R1:W-:Y:S04]  /*ced0*/  LDGSTS.E [R240+0x22000], [R246.64], !P1 ;  /* 0x22000000f6f07fae */ /* 0x0003e8000c921844 */
[----:B---3--:R-:W3:Y:S04]  /*cee0*/  LDL.LU.64 R176, [R1+0x6a0] ;  /* 0x0006a00001b07983 */ /* 0x008ee80000300a00 */
[----:B-----5:R-:W4:Y:S04]  /*cef0*/  LDL.LU.64 R184, [R1+0x698] ;  /* 0x0006980001b87983 */ /* 0x020f280000300a00 */
[----:B------:R-:W5:Y:S04]  /*cf00*/  LDL.LU.64 R160, [R1+0x690] ;  /* 0x0006900001a07983 */ /* 0x000f680000300a00 */
[----:B------:R-:W-:Y:S04]  /*cf10*/  STL.64 [R1+0xbd0], R246 ;  /* 0x000bd0f601007387 */ /* 0x000fe80000100a00 */
[----:B------:R-:W-:Y:S04]  /*cf20*/  STL.64 [R1+0xbc8], R216 ;  /* 0x000bc8d801007387 */ /* 0x000fe80000100a00 */
[----:B------:R1:W-:Y:S04]  /*cf30*/  LDGSTS.E [R240+0x22200], [R216.64], !P1 ;  /* 0x22200000d8f07fae */ /* 0x0003e8000c921844 */
[----:B------:R-:W-:Y:S04]  /*cf40*/  STL.64 [R1+0xbc0], R168 ;  /* 0x000bc0a801007387 */ /* 0x000fe80000100a00 */
[----:B------:R1:W-:Y:S04]  /*cf50*/  LDGSTS.E [R240+0x22400], [R168.64], !P1 ;  /* 0x22400000a8f07fae */ /* 0x0003e8000c921844 */
[----:B------:R1:W-:Y:S04]  /*cf60*/  STL.64 [R1+0xbb8], R152 ;  /* 0x000bb89801007387 */ /* 0x0003e80000100a00 */
[----:B------:R1:W-:Y:S04]  /*cf70*/  LDGSTS.E [R240+0x22600], [R152.64], !P1 ;  /* 0x2260000098f07fae */ /* 0x0003e8000c921844 */
[----:B-1----:R-:W5:Y:S01]  /*cf80*/  LDL.LU.64 R152, [R1+0x628] ;  /* 0x0006280001987983 */ /* 0x002f620000300a00 */
[----:B------:R-:W-:-:S03]  /*cf90*/  IMAD.MOV.U32 R252, RZ, RZ, c[0x0][0x180] ;  /* 0x00006000fffc7624 */ /* 0x000fc600078e00ff */
[----:B------:R-:W5:Y:S02]  /*cfa0*/  LDL.LU.64 R216, [R1+0x620] ;  /* 0x0006200001d87983 */ /* 0x000f640000300a00 */
[----:B------:R-:W-:-:S04]  /*cfb0*/  IADD3 R0, R252, -0x49, RZ ;  /* 0xffffffb7fc007810 */ /* 0x000fc80007ffe0ff */
[----:B------:R-:W-:Y:S02]  /*cfc0*/  ISETP.GE.U32.AND P0, PT, R0, 0x7fffff78, PT ;  /* 0x7fffff780000780c */ /* 0x000fe40003f06070 */
[----:B------:R-:W-:-:S04]  /*cfd0*/  IADD3 R0, R252, -0x4d, RZ ;  /* 0xffffffb3fc007810 */ /* 0x000fc80007ffe0ff */
[----:B------:R-:W-:Y:S01]  /*cfe0*/  ISETP.GE.U32.AND P2, PT, R0, 0x7fffff74, PT ;  /* 0x7fffff740000780c */ /* 0x000fe20003f46070 */
[C---:B------:R-:W-:Y:S02]  /*cff0*/  IMAD.WIDE R246, R2.reuse, 0x4, R192 ;  /* 0x0000000402f67825 */ /* 0x040fe400078e02c0 */
[----:B------:R-:W5:Y:S02]  /*d000*/  LDL.LU.64 R192, [R1+0x618] ;  /* 0x0006180001c07983 */ /* 0x000f640000300a00 */
[C---:B------:R-:W-:Y:S02]  /*d010*/  IMAD.WIDE R232, R2.reuse, 0x4, R232 ;  /* 0x0000000402e87825 */ /* 0x040fe400078e02e8 */
[----:B------:R-:W5:Y:S02]  /*d020*/  LDL.LU.64 R168, [R1+0x610] ;  /* 0x0006100001a87983 */ /* 0x000f640000300a00 */
[C---:B------:R-:W-:Y:S02]  /*d030*/  IMAD.WIDE R208, R2.reuse, 0x4, R208 ;  /* 0x0000000402d07825 */ /* 0x040fe400078e02d0 */
[----:B------:R-:W-:Y:S02]  /*d040*/  STL.64 [R1+0xb70], R246 ;  /* 0x000b70f601007387 */ /* 0x000fe40000100a00 */
[----:B------:R-:W-:-:S02]  /*d050*/  IMAD.WIDE R200, R2, 0x4, R200 ;  /* 0x0000000402c87825 */ /* 0x000fc400078e02c8 */
[----:B------:R-:W-:Y:S04]  /*d060*/  STL.64 [R1+0xb68], R232 ;  /* 0x000b68e801007387 */ /* 0x000fe80000100a00 */
[----:B------:R2:W-:Y:S04]  /*d070*/  LDGSTS.E [R240+0x24000], [R246.64], !P0 ;  /* 0x24000000f6f07fae */ /* 0x0005e8000c121844 */
[----:B------:R1:W-:Y:S04]  /*d080*/  LDGSTS.E [R240+0x24200], [R232.64], !P0 ;  /* 0x24200000e8f07fae */ /* 0x0003e8000c121844 */
[----:B------:R1:W-:Y:S04]  /*d090*/  STL.64 [R1+0xb60], R208 ;  /* 0x000b60d001007387 */ /* 0x0003e80000100a00 */
[----:B------:R1:W-:Y:S04]  /*d0a0*/  STL.64 [R1+0xb58], R200 ;  /* 0x000b58c801007387 */ /* 0x0003e80000100a00 */
[----:B------:R1:W-:Y:S04]  /*d0b0*/  LDGSTS.E [R240+0x24400], [R208.64], !P0 ;  /* 0x24400000d0f07fae */ /* 0x0003e8000c121844 */
[----:B------:R1:W-:Y:S04]  /*d0c0*/  LDGSTS.E [R240+0x24600], [R200.64], !P0 ;  /* 0x24600000c8f07fae */ /* 0x0003e8000c121844 */
[----:B-1----:R-:W5:Y:S04]  /*d0d0*/  LDL.LU.64 R208, [R1+0x5a8] ;  /* 0x0005a80001d07983 */ /* 0x002f680000300a00 */
[----:B------:R-:W5:Y:S04]  /*d0e0*/  LDL.LU.64 R232, [R1+0x5a0] ;  /* 0x0005a00001e87983 */ /* 0x000f680000300a00 */
[----:B------:R-:W5:Y:S01]  /*d0f0*/  LDL.LU.64 R200, [R1+0x598] ;  /* 0x0005980001c87983 */ /* 0x000f620000300a00 */
[----:B--2---:R-:W-:-:S05]  /*d100*/  IMAD.WIDE R246, R2, 0x4, R244 ;  /* 0x0000000402f67825 */ /* 0x004fca00078e02f4 */
[----:B------:R1:W-:Y:S01]  /*d110*/  LDGSTS.E [R240+0x26000], [R246.64], !P2 ;  /* 0x26000000f6f07fae */ /* 0x0003e2000d121844 */
[----:B---3--:R-:W-:-:S03]  /*d120*/  IMAD.WIDE R244, R2, 0x4, R176 ;  /* 0x0000000402f47825 */ /* 0x008fc600078e02b0 */
[----:B------:R-:W2:Y:S01]  /*d130*/  LDL.LU.64 R176, [R1+0x590] ;  /* 0x0005900001b07983 */ /* 0x000ea20000300a00 */
[----:B----4-:R-:W-:-:S03]  /*d140*/  IMAD.WIDE R184, R2, 0x4, R184 ;  /* 0x0000000402b87825 */ /* 0x010fc600078e02b8 */
[----:B------:R-:W-:Y:S01]  /*d150*/  STL.64 [R1+0xaf0], R246 ;  /* 0x000af0f601007387 */ /* 0x000fe20000100a00 */
[----:B-----5:R-:W-:-:S03]  /*d160*/  IMAD.WIDE R160, R2, 0x4, R160 ;  /* 0x0000000402a07825 */ /* 0x020fc600078e02a0 */
[----:B------:R3:W-:Y:S04]  /*d170*/  STL.64 [R1+0xae8], R244 ;  /* 0x000ae8f401007387 */ /* 0x0007e80000100a00 */
[----:B------:R-:W-:Y:S04]  /*d180*/  STL.64 [R1+0xae0], R184 ;  /* 0x000ae0b801007387 */ /* 0x000fe80000100a00 */
[----:B------:R3:W-:Y:S04]  /*d190*/  LDGSTS.E [R240+0x26200], [R244.64], !P2 ;  /* 0x26200000f4f07fae */ /* 0x0007e8000d121844 */
[----:B------:R4:W-:Y:S04]  /*d1a0*/  STL.64 [R1+0xad8], R160 ;  /* 0x000ad8a001007387 */ /* 0x0009e80000100a00 */
[----:B------:R5:W-:Y:S04]  /*d1b0*/  LDGSTS.E [R240+0x26400], [R184.64], !P2 ;  /* 0x26400000b8f07fae */ /* 0x000be8000d121844 */
[----:B------:R4:W-:Y:S04]  /*d1c0*/  LDGSTS.E [R240+0x26600], [R160.64], !P2 ;  /* 0x26600000a0f07fae */ /* 0x0009e8000d121844 */
[----:B---3--:R-:W3:Y:S04]  /*d1d0*/  LDL.LU.64 R244, [R1+0x528] ;  /* 0x0005280001f47983 */ /* 0x008ee80000300a00 */
[----:B----4-:R-:W4:Y:S04]  /*d1e0*/  LDL.LU.64 R160, [R1+0x520] ;  /* 0x0005200001a07983 */ /* 0x010f280000300a00 */
[----:B-----5:R-:W5:Y:S01]  /*d1f0*/  LDL.LU.64 R184, [R1+0x518] ;  /* 0x0005180001b87983 */ /* 0x020f620000300a00 */
[----:B-1----:R-:W-:-:S03]  /*d200*/  IMAD.WIDE R246, R2, 0x4, R152 ;  /* 0x0000000402f67825 */ /* 0x002fc600078e0298 */
[----:B------:R-:W5:Y:S01]  /*d210*/  LDL.LU.64 R152, [R1+0x510] ;  /* 0x0005100001987983 */ /* 0x000f620000300a00 */
[----:B------:R-:W-:-:S04]  /*d220*/  IADD3 R0, R252, -0x51, RZ ;  /* 0xffffffaffc007810 */ /* 0x000fc80007ffe0ff */
[----:B------:R-:W-:Y:S02]  /*d230*/  ISETP.GE.U32.AND P1, PT, R0, 0x7fffff70, PT ;  /* 0x7fffff700000780c */ /* 0x000fe40003f26070 */
[----:B------:R-:W-:Y:S01]  /*d240*/  IADD3 R0, R252, -0x55, RZ ;  /* 0xffffffabfc007810 */ /* 0x000fe20007ffe0ff */
[----:B------:R-:W-:-:S03]  /*d250*/  IMAD.WIDE R216, R2, 0x4, R216 ;  /* 0x0000000402d87825 */ /* 0x000fc600078e02d8 */
[----:B------:R-:W-:Y:S01]  /*d260*/  ISETP.GE.U32.AND P0, PT, R0, 0x7fffff6c, PT ;  /* 0x7fffff6c0000780c */ /* 0x000fe20003f06070 */
[----:B------:R-:W-:Y:S04]  /*d270*/  STL.64 [R1+0xa70], R246 ;  /* 0x000a70f601007387 */ /* 0x000fe80000100a00 */
[----:B------:R-:W-:Y:S04]  /*d280*/  STL.64 [R1+0xa68], R216 ;  /* 0x000a68d801007387 */ /* 0x000fe80000100a00 */
[----:B------:R1:W-:Y:S04]  /*d290*/  LDGSTS.E [R240+0x28000], [R246.64], !P1 ;  /* 0x28000000f6f07fae */ /* 0x0003e8000c921844 */
[----:B------:R1:W-:Y:S01]  /*d2a0*/  LDGSTS.E [R240+0x28200], [R216.64], !P1 ;  /* 0x28200000d8f07fae */ /* 0x0003e2000c921844 */
[----:B------:R-:W-:-:S04]  /*d2b0*/  IMAD.WIDE R192, R2, 0x4, R192 ;  /* 0x0000000402c07825 */ /* 0x000fc800078e02c0 */
[----:B------:R-:W-:Y:S01]  /*d2c0*/  IMAD.WIDE R168, R2, 0x4, R168 ;  /* 0x0000000402a87825 */ /* 0x000fe200078e02a8 */
[----:B------:R-:W-:Y:S04]  /*d2d0*/  STL.64 [R1+0xa60], R192 ;  /* 0x000a60c001007387 */ /* 0x000fe80000100a00 */
[----:B------:R1:W-:Y:S04]  /*d2e0*/  LDGSTS.E [R240+0x28400], [R192.64], !P1 ;  /* 0x28400000c0f07fae */ /* 0x0003e8000c921844 */
[----:B------:R1:W-:Y:S04]  /*d2f0*/  STL.64 [R1+0xa58], R168 ;  /* 0x000a58a801007387 */ /* 0x0003e80000100a00 */
[----:B------:R1:W-:Y:S01]  /*d300*/  LDGSTS.E [R240+0x28600], [R168.64], !P1 ;  /* 0x28600000a8f07fae */ /* 0x0003e2000c921844 */
[----:B------:R-:W-:-:S03]  /*d310*/  IADD3 R0, R252, -0x59, RZ ;  /* 0xffffffa7fc007810 */ /* 0x000fc60007ffe0ff */
[----:B-1----:R-:W5:Y:S04]  /*d320*/  LDL.LU.64 R168, [R1+0x4a8] ;  /* 0x0004a80001a87983 */ /* 0x002f680000300a00 */
[----:B------:R-:W5:Y:S01]  /*d330*/  LDL.LU.64 R216, [R1+0x4a0] ;  /* 0x0004a00001d87983 */ /* 0x000f620000300a00 */
[----:B------:R-:W-:-:S03]  /*d340*/  IMAD.WIDE R246, R2, 0x4, R208 ;  /* 0x0000000402f67825 */ /* 0x000fc600078e02d0 */
[----:B------:R-:W5:Y:S01]  /*d350*/  LDL.LU.64 R208, [R1+0x498] ;  /* 0x0004980001d07983 */ /* 0x000f620000300a00 */
[----:B------:R-:W-:-:S03]  /*d360*/  IMAD.WIDE R232, R2, 0x4, R232 ;  /* 0x0000000402e87825 */ /* 0x000fc600078e02e8 */
[----:B------:R-:W-:Y:S01]  /*d370*/  STL.64 [R1+0xa10], R246 ;  /* 0x000a10f601007387 */ /* 0x000fe20000100a00 */
[----:B------:R-:W-:-:S03]  /*d380*/  IMAD.WIDE R192, R2, 0x4, R200 ;  /* 0x0000000402c07825 */ /* 0x000fc600078e02c8 */
[----:B------:R-:W5:Y:S04]  /*d390*/  LDL.LU.64 R200, [R1+0x490] ;  /* 0x0004900001c87983 */ /* 0x000f680000300a00 */
[----:B------:R3:W-:Y:S04]  /*d3a0*/  LDGSTS.E [R240+0x2a000], [R246.64], !P0 ;  /* 0x2a000000f6f07fae */ /* 0x0007e8000c121844 */
[----:B------:R-:W-:Y:S04]  /*d3b0*/  STL.64 [R1+0xa08], R232 ;  /* 0x000a08e801007387 */ /* 0x000fe80000100a00 */
[----:B------:R1:W-:Y:S04]  /*d3c0*/  LDGSTS.E [R240+0x2a200], [R232.64], !P0 ;  /* 0x2a200000e8f07fae */ /* 0x0003e8000c121844 */
[----:B------:R-:W-:Y:S04]  /*d3d0*/  STL.64 [R1+0xa00], R192 ;  /* 0x000a00c001007387 */ /* 0x000fe80000100a00 */
[----:B------:R1:W-:Y:S01]  /*d3e0*/  LDGSTS.E [R240+0x2a400], [R192.64], !P0 ;  /* 0x2a400000c0f07fae */ /* 0x0003e2000c121844 */
[----:B------:R-:W-:Y:S01]  /*d3f0*/  ISETP.GE.U32.AND P2, PT, R0, 0x7fffff68, PT ;  /* 0x7fffff680000780c */ /* 0x000fe20003f46070 */
[----:B--2---:R-:W-:-:S05]  /*d400*/  IMAD.WIDE R176, R2, 0x4, R176 ;  /* 0x0000000402b07825 */ /* 0x004fca00078e02b0 */
[----:B------:R2:W-:Y:S04]  /*d410*/  STL.64 [R1+0x9f8], R176 ;  /* 0x0009f8b001007387 */ /* 0x0005e80000100a00 */
[----:B------:R2:W-:Y:S04]  /*d420*/  LDGSTS.E [R240+0x2a600], [R176.64], !P0 ;  /* 0x2a600000b0f07fae */ /* 0x0005e8000c121844 */
[----:B--2---:R-:W2:Y:S04]  /*d430*/  LDL.LU.64 R176, [R1+0x428] ;  /* 0x0004280001b07983 */ /* 0x004ea80000300a00 */
[----:B-1----:R-:W2:Y:S04]  /*d440*/  LDL.LU.64 R192, [R1+0x420] ;  /* 0x0004200001c07983 */ /* 0x002ea80000300a00 */
[----:B------:R-:W2:Y:S01]  /*d450*/  LDL.LU.64 R232, [R1+0x418] ;  /* 0x0004180001e87983 */ /* 0x000ea20000300a00 */
[----:B---3--:R-:W-:-:S05]  /*d460*/  IMAD.WIDE R246, R2, 0x4, R244 ;  /* 0x0000000402f67825 */ /* 0x008fca00078e02f4 */
[----:B------:R1:W-:Y:S01]  /*d470*/  LDGSTS.E [R240+0x2c000], [R246.64], !P2 ;  /* 0x2c000000f6f07fae */ /* 0x0003e2000d121844 */
[----:B----4-:R-:W-:-:S04]  /*d480*/  IMAD.WIDE R244, R2, 0x4, R160 ;  /* 0x0000000402f47825 */ /* 0x010fc800078e02a0 */
[C---:B-----5:R-:W-:Y:S01]  /*d490*/  IMAD.WIDE R160, R2.reuse, 0x4, R184 ;  /* 0x0000000402a07825 */ /* 0x060fe200078e02b8 */
[----:B------:R3:W-:Y:S04]  /*d4a0*/  LDGSTS.E [R240+0x2c200], [R244.64], !P2 ;  /* 0x2c200000f4f07fae */ /* 0x0007e8000d121844 */
[----:B------:R-:W4:Y:S01]  /*d4b0*/  LDL.LU.64 R184, [R1+0x410] ;  /* 0x0004100001b87983 */ /* 0x000f220000300a00 */
[----:B------:R-:W-:-:S03]  /*d4c0*/  IMAD.WIDE R152, R2, 0x4, R152 ;  /* 0x0000000402987825 */ /* 0x000fc600078e0298 */
[----:B------:R-:W-:Y:S04]  /*d4d0*/  STL.64 [R1+0x9b8], R246 ;  /* 0x0009b8f601007387 */ /* 0x000fe80000100a00 */
[----:B------:R-:W-:Y:S04]  /*d4e0*/  STL.64 [R1+0x9b0], R244 ;  /* 0x0009b0f401007387 */ /* 0x000fe80000100a00 */
[----:B------:R5:W-:Y:S04]  /*d4f0*/  STL.64 [R1+0x9a8], R160 ;  /* 0x0009a8a001007387 */ /* 0x000be80000100a00 */
[----:B------:R1:W-:Y:S04]  /*d500*/  STL.64 [R1+0x9a0], R152 ;  /* 0x0009a09801007387 */ /* 0x0003e80000100a00 */
[----:B------:R5:W-:Y:S04]  /*d510*/  LDGSTS.E [R240+0x2c400], [R160.64], !P2 ;  /* 0x2c400000a0f07fae */ /* 0x000be8000d121844 */
[----:B------:R1:W-:Y:S04]  /*d520*/  LDGSTS.E [R240+0x2c600], [R152.64], !P2 ;  /* 0x2c60000098f07fae */ /* 0x0003e8000d121844 */
[----:B-----5:R-:W5:Y:S04]  /*d530*/  LDL.LU.64 R160, [R1+0x3a8] ;  /* 0x0003a80001a07983 */ /* 0x020f680000300a00 */
[----:B-1----:R-:W5:Y:S01]  /*d540*/  LDL.LU.64 R152, [R1+0x3a0] ;  /* 0x0003a00001987983 */ /* 0x002f620000300a00 */
[----:B------:R-:W-:-:S04]  /*d550*/  IADD3 R0, R252, -0x5d, RZ ;  /* 0xffffffa3fc007810 */ /* 0x000fc80007ffe0ff */
[----:B------:R-:W-:Y:S02]  /*d560*/  ISETP.GE.U32.AND P1, PT, R0, 0x7fffff64, PT ;  /* 0x7fffff640000780c */ /* 0x000fe40003f26070 */
[----:B------:R-:W-:-:S04]  /*d570*/  IADD3 R0, R252, -0x61, RZ ;  /* 0xffffff9ffc007810 */ /* 0x000fc80007ffe0ff */
[----:B------:R-:W-:Y:S01]  /*d580*/  ISETP.GE.U32.AND P0, PT, R0, 0x7fffff60, PT ;  /* 0x7fffff600000780c */ /* 0x000fe20003f06070 */
[C---:B------:R-:W-:Y:S02]  /*d590*/  IMAD.WIDE R246, R2.reuse, 0x4, R168 ;  /* 0x0000000402f67825 */ /* 0x040fe400078e02a8 */
[----:B------:R-:W5:Y:S02]  /*d5a0*/  LDL.LU.64 R168, [R1+0x398] ;  /* 0x0003980001a87983 */ /* 0x000f640000300a00 */
[C---:B---3--:R-:W-:Y:S02]  /*d5b0*/  IMAD.WIDE R244, R2.reuse, 0x4, R216 ;  /* 0x0000000402f47825 */ /* 0x048fe400078e02d8 */
[----:B------:R-:W3:Y:S04]  /*d5c0*/  LDL.LU.64 R216, [R1+0x390] ;  /* 0x0003900001d87983 */ /* 0x000ee80000300a00 */
[----:B------:R-:W-:Y:S04]  /*d5d0*/  STL.64 [R1+0x958], R246 ;  /* 0x000958f601007387 */ /* 0x000fe80000100a00 */
[----:B------:R2:W-:Y:S01]  /*d5e0*/  LDGSTS.E [R240+0x2e000], [R246.64], !P1 ;  /* 0x2e000000f6f07fae */ /* 0x0005e2000c921844 */
[----:B------:R-:W-:-:S03]  /*d5f0*/  IMAD.WIDE R208, R2, 0x4, R208 ;  /* 0x0000000402d07825 */ /* 0x000fc600078e02d0 */
[----:B------:R-:W-:Y:S04]  /*d600*/  STL.64 [R1+0x950], R244 ;  /* 0x000950f401007387 */ /* 0x000fe80000100a00 */
[----:B------:R1:W-:Y:S01]  /*d610*/  LDGSTS.E [R240+0x2e200], [R244.64], !P1 ;  /* 0x2e200000f4f07fae */ /* 0x0003e2000c921844 */
[----:B------:R-:W-:-:S03]  /*d620*/  IMAD.WIDE R200, R2, 0x4, R200 ;  /* 0x0000000402c87825 */ /* 0x000fc600078e02c8 */
[----:B------:R-:W-:Y:S04]  /*d630*/  STL.64 [R1+0x948], R208 ;  /* 0x000948d001007387 */ /* 0x000fe80000100a00 */
[----:B------:R1:W-:Y:S04]  /*d640*/  LDGSTS.E [R240+0x2e400], [R208.64], !P1 ;  /* 0x2e400000d0f07fae */ /* 0x0003e8000c921844 */
[----:B------:R1:W-:Y:S04]  /*d650*/  STL.64 [R1+0x940], R200 ;  /* 0x000940c801007387 */ /* 0x0003e80000100a00 */
[----:B------:R1:W-:Y:S04]  /*d660*/  LDGSTS.E [R240+0x2e600], [R200.64], !P1 ;  /* 0x2e600000c8f07fae */ /* 0x0003e8000c921844 */
[----:B-1----:R-:W3:Y:S04]  /*d670*/  LDL.LU.64 R200, [R1+0x328] ;  /* 0x0003280001c87983 */ /* 0x002ee80000300a00 */
[----:B------:R-:W3:Y:S01]  /*d680*/  LDL.LU.64 R208, [R1+0x320] ;  /* 0x0003200001d07983 */ /* 0x000ee20000300a00 */
[----:B--2---:R-:W-:-:S04]  /*d690*/  IMAD.WIDE R246, R2, 0x4, R176 ;  /* 0x0000000402f67825 */ /* 0x004fc800078e02b0 */
[C---:B------:R-:W-:Y:S01]  /*d6a0*/  IMAD.WIDE R244, R2.reuse, 0x4, R192 ;  /* 0x0000000402f47825 */ /* 0x040fe200078e02c0 */
[----:B------:R5:W-:Y:S04]  /*d6b0*/  LDGSTS.E [R240+0x30000], [R246.64], !P0 ;  /* 0x30000000f6f07fae */ /* 0x000be8000c121844 */
[----:B------:R-:W2:Y:S01]  /*d6c0*/  LDL.LU.64 R192, [R1+0x318] ;  /* 0x0003180001c07983 */ /* 0x000ea20000300a00 */
[----:B------:R-:W-:-:S03]  /*d6d0*/  IMAD.WIDE R232, R2, 0x4, R232 ;  /* 0x0000000402e87825 */ /* 0x000fc600078e02e8 */
[----:B------:R-:W-:Y:S04]  /*d6e0*/  STL.64 [R1+0x900], R246 ;  /* 0x000900f601007387 */ /* 0x000fe80000100a00 */
[----:B------:R-:W2:Y:S04]  /*d6f0*/  LDL.LU.64 R176, [R1+0x310] ;  /* 0x0003100001b07983 */ /* 0x000ea80000300a00 */
[----:B------:R-:W-:Y:S04]  /*d700*/  STL.64 [R1+0x8f8], R244 ;  /* 0x0008f8f401007387 */ /* 0x000fe80000100a00 */
[----:B------:R1:W-:Y:S01]  /*d710*/  LDGSTS.E [R240+0x30200], [R244.64], !P0 ;  /* 0x30200000f4f07fae */ /* 0x0003e2000c121844 */
[----:B----4-:R-:W-:-:S03]  /*d720*/  IMAD.WIDE R184, R2, 0x4, R184 ;  /* 0x0000000402b87825 */ /* 0x010fc600078e02b8 */
[----:B------:R-:W-:Y:S04]  /*d730*/  STL.64 [R1+0x8f0], R232 ;  /* 0x0008f0e801007387 */ /* 0x000fe80000100a00 */
[----:B------:R4:W-:Y:S04]  /*d740*/  LDGSTS.E [R240+0x30400], [R232.64], !P0 ;  /* 0x30400000e8f07fae */ /* 0x0009e8000c121844 */
[----:B------:R1:W-:Y:S04]  /*d750*/  STL.64 [R1+0x8e8], R184 ;  /* 0x0008e8b801007387 */ /* 0x0003e80000100a00 */
[----:B------:R1:W-:Y:S04]  /*d760*/  LDGSTS.E [R240+0x30600], [R184.64], !P0 ;  /* 0x30600000b8f07fae */ /* 0x0003e8000c121844 */
[----:B-1----:R-:W2:Y:S04]  /*d770*/  LDL.LU.64 R184, [R1+0x2a8] ;  /* 0x0002a80001b87983 */ /* 0x002ea80000300a00 */
[----:B----4-:R-:W4:Y:S01]  /*d780*/  LDL.LU.64 R232, [R1+0x2a0] ;  /* 0x0002a00001e87983 */ /* 0x010f220000300a00 */
[----:B-----5:R-:W-:-:S03]  /*d790*/  IMAD.WIDE R246, R2, 0x4, R160 ;  /* 0x0000000402f67825 */ /* 0x020fc600078e02a0 */
[----:B------:R-:W5:Y:S01]  /*d7a0*/  LDL.LU.64 R160, [R1+0x298] ;  /* 0x0002980001a07983 */ /* 0x000f620000300a00 */
[----:B------:R-:W-:-:S03]  /*d7b0*/  IMAD.WIDE R244, R2, 0x4, R152 ;  /* 0x0000000402f47825 */ /* 0x000fc600078e0298 */
[----:B------:R-:W5:Y:S01]  /*d7c0*/  LDL.LU.64 R152, [R1+0x290] ;  /* 0x0002900001987983 */ /* 0x000f620000300a00 */
[----:B------:R-:W-:-:S04]  /*d7d0*/  IADD3 R0, R252, -0x65, RZ ;  /* 0xffffff9bfc007810 */ /* 0x000fc80007ffe0ff */
[----:B------:R-:W-:Y:S02]  /*d7e0*/  ISETP.GE.U32.AND P2, PT, R0, 0x7fffff5c, PT ;  /* 0x7fffff5c0000780c */ /* 0x000fe40003f46070 */
[----:B------:R-:W-:Y:S01]  /*d7f0*/  IADD3 R0, R252, -0x69, RZ ;  /* 0xffffff97fc007810 */ /* 0x000fe20007ffe0ff */
[----:B------:R-:W-:Y:S03]  /*d800*/  STL.64 [R1+0x8a0], R246 ;  /* 0x0008a0f601007387 */ /* 0x000fe60000100a00 */
[----:B------:R-:W-:Y:S01]  /*d810*/  ISETP.GE.U32.AND P1, PT, R0, 0x7fffff58, PT ;  /* 0x7fffff580000780c */ /* 0x000fe20003f26070 */
[----:B------:R-:W-:Y:S01]  /*d820*/  STL.64 [R1+0x898], R244 ;  /* 0x000898f401007387 */ /* 0x000fe20000100a00 */
[----:B------:R-:W-:-:S05]  /*d830*/  IMAD.WIDE R168, R2, 0x4, R168 ;  /* 0x0000000402a87825 */ /* 0x000fca00078e02a8 */
[----:B------:R1:W-:Y:S01]  /*d840*/  LDGSTS.E [R240+0x32000], [R246.64], !P2 ;  /* 0x32000000f6f07fae */ /* 0x0003e2000d121844 */
[----:B---3--:R-:W-:-:S03]  /*d850*/  IMAD.WIDE R216, R2, 0x4, R216 ;  /* 0x0000000402d87825 */ /* 0x008fc600078e02d8 */
[----:B------:R3:W-:Y:S04]  /*d860*/  LDGSTS.E [R240+0x32200], [R244.64], !P2 ;  /* 0x32200000f4f07fae */ /* 0x0007e8000d121844 */
[----:B------:R1:W-:Y:S04]  /*d870*/  STL.64 [R1+0x890], R168 ;  /* 0x000890a801007387 */ /* 0x0003e80000100a00 */
[----:B------:R1:W-:Y:S04]  /*d880*/  STL.64 [R1+0x888], R216 ;  /* 0x000888d801007387 */ /* 0x0003e80000100a00 */
[----:B------:R1:W-:Y:S04]  /*d890*/  LDGSTS.E [R240+0x32400], [R168.64], !P2 ;  /* 0x32400000a8f07fae */ /* 0x0003e8000d121844 */
[----:B------:R1:W-:Y:S01]  /*d8a0*/  LDGSTS.E [R240+0x32600], [R216.64], !P2 ;  /* 0x32600000d8f07fae */ /* 0x0003e2000d121844 */
[----:B------:R-:W-:-:S03]  /*d8b0*/  IADD3 R0, R252, -0x6d, RZ ;  /* 0xffffff93fc007810 */ /* 0x000fc60007ffe0ff */
[----:B-1----:R-:W5:Y:S04]  /*d8c0*/  LDL.LU.64 R168, [R1+0x228] ;  /* 0x0002280001a87983 */ /* 0x002f680000300a00 */
[----:B------:R-:W5:Y:S04]  /*d8d0*/  LDL.LU.64 R216, [R1+0x220] ;  /* 0x0002200001d87983 */ /* 0x000f680000300a00 */
[----:B---3--:R-:W5:Y:S01]  /*d8e0*/  LDL.LU.64 R244, [R1+0x218] ;  /* 0x0002180001f47983 */ /* 0x008f620000300a00 */
[----:B------:R-:W-:Y:S01]  /*d8f0*/  ISETP.GE.U32.AND P0, PT, R0, 0x7fffff54, PT ;  /* 0x7fffff540000780c */ /* 0x000fe20003f06070 */
[----:B------:R-:W-:-:S04]  /*d900*/  IMAD.WIDE R246, R2, 0x4, R200 ;  /* 0x0000000402f67825 */ /* 0x000fc800078e02c8 */
[C---:B------:R-:W-:Y:S01]  /*d910*/  IMAD.WIDE R200, R2.reuse, 0x4, R208 ;  /* 0x0000000402c87825 */ /* 0x040fe200078e02d0 */
[----:B------:R1:W-:Y:S04]  /*d920*/  LDGSTS.E [R240+0x34000], [R246.64], !P1 ;  /* 0x34000000f6f07fae */ /* 0x0003e8000c921844 */
[----:B------:R-:W5:Y:S04]  /*d930*/  LDL.LU.64 R208, [R1+0x210] ;  /* 0x0002100001d07983 */ /* 0x000f680000300a00 */
[----:B------:R-:W-:Y:S04]  /*d940*/  STL.64 [R1+0x868], R246 ;  /* 0x000868f601007387 */ /* 0x000fe80000100a00 */
[----:B------:R1:W-:Y:S04]  /*d950*/  STL.64 [R1+0x860], R200 ;  /* 0x000860c801007387 */ /* 0x0003e80000100a00 */
[----:B------:R1:W-:Y:S01]  /*d960*/  LDGSTS.E [R240+0x34200], [R200.64], !P1 ;  /* 0x34200000c8f07fae */ /* 0x0003e2000c921844 */
[----:B--2---:R-:W-:-:S04]  /*d970*/  IMAD.WIDE R192, R2, 0x4, R192 ;  /* 0x0000000402c07825 */ /* 0x004fc800078e02c0 */
[C---:B------:R-:W-:Y:S01]  /*d980*/  IMAD.WIDE R176, R2.reuse, 0x4, R176 ;  /* 0x0000000402b07825 */ /* 0x040fe200078e02b0 */
[----:B------:R-:W-:Y:S04]  /*d990*/  STL.64 [R1+0x858], R192 ;  /* 0x000858c001007387 */ /* 0x000fe80000100a00 */
[----:B------:R2:W-:Y:S04]  /*d9a0*/  STL.64 [R1+0x850], R176 ;  /* 0x000850b001007387 */ /* 0x0005e80000100a00 */
[----:B------:R2:W-:Y:S04]  /*d9b0*/  LDGSTS.E [R240+0x34400], [R192.64], !P1 ;  /* 0x34400000c0f07fae */ /* 0x0005e8000c921844 */
[----:B-1----:R-:W3:Y:S04]  /*d9c0*/  LDL.LU.64 R200, [R1+0x1a8] ;  /* 0x0001a80001c87983 */ /* 0x002ee80000300a00 */
[----:B------:R2:W-:Y:S04]  /*d9d0*/  LDGSTS.E [R240+0x34600], [R176.64], !P1 ;  /* 0x34600000b0f07fae */ /* 0x0005e8000c921844 */
[----:B--2---:R-:W2:Y:S04]  /*d9e0*/  LDL.LU.64 R176, [R1+0x1a0] ;  /* 0x0001a00001b07983 */ /* 0x004ea80000300a00 */
[----:B------:R-:W2:Y:S01]  /*d9f0*/  LDL.LU.64 R192, [R1+0x198] ;  /* 0x0001980001c07983 */ /* 0x000ea20000300a00 */
[----:B------:R-:W-:-:S03]  /*da00*/  IMAD.WIDE R246, R2, 0x4, R184 ;  /* 0x0000000402f67825 */ /* 0x000fc600078e02b8 */
[----:B------:R-:W2:Y:S01]  /*da10*/  LDL.LU.64 R184, [R1+0x190] ;  /* 0x0001900001b87983 */ /* 0x000ea20000300a00 */
[----:B----4-:R-:W-:-:S03]  /*da20*/  IMAD.WIDE R232, R2, 0x4, R232 ;  /* 0x0000000402e87825 */ /* 0x010fc600078e02e8 */
[----:B------:R-:W-:Y:S01]  /*da30*/  STL.64 [R1+0x848], R246 ;  /* 0x000848f601007387 */ /* 0x000fe20000100a00 */
[----:B-----5:R-:W-:-:S03]  /*da40*/  IMAD.WIDE R160, R2, 0x4, R160 ;  /* 0x0000000402a07825 */ /* 0x020fc600078e02a0 */
[----:B------:R1:W-:Y:S04]  /*da50*/  STL.64 [R1+0x840], R232 ;  /* 0x000840e801007387 */ /* 0x0003e80000100a00 */
[----:B------:R4:W-:Y:S04]  /*da60*/  LDGSTS.E [R240+0x36000], [R246.64], !P0 ;  /* 0x36000000f6f07fae */ /* 0x0009e8000c121844 */
[----:B------:R1:W-:Y:S04]  /*da70*/  LDGSTS.E [R240+0x36200], [R232.64], !P0 ;  /* 0x36200000e8f07fae */ /* 0x0003e8000c121844 */
[----:B------:R5:W-:Y:S01]  /*da80*/  STL.64 [R1+0x838], R160 ;  /* 0x000838a001007387 */ /* 0x000be20000100a00 */
[----:B------:R-:W-:-:S03]  /*da90*/  IMAD.WIDE R152, R2, 0x4, R152 ;  /* 0x0000000402987825 */ /* 0x000fc600078e0298 */
[----:B------:R5:W-:Y:S04]  /*daa0*/  LDGSTS.E [R240+0x36400], [R160.64], !P0 ;  /* 0x36400000a0f07fae */ /* 0x000be8000c121844 */
[----:B-1----:R-:W2:Y:S04]  /*dab0*/  LDL.LU.64 R232, [R1+0x128] ;  /* 0x0001280001e87983 */ /* 0x002ea80000300a00 */
[----:B------:R1:W-:Y:S04]  /*dac0*/  STL.64 [R1+0x830], R152 ;  /* 0x0008309801007387 */ /* 0x0003e80000100a00 */
[----:B-----5:R-:W5:Y:S01]  /*dad0*/  LDL.LU.64 R160, [R1+0x120] ;  /* 0x0001200001a07983 */ /* 0x020f620000300a00 */
[----:B------:R-:W-:-:S03]  /*dae0*/  IADD3 R0, R252, -0x71, RZ ;  /* 0xffffff8ffc007810 */ /* 0x000fc60007ffe0ff */
[----:B------:R1:W-:Y:S01]  /*daf0*/  LDGSTS.E [R240+0x36600], [R152.64], !P0 ;  /* 0x3660000098f07fae */ /* 0x0003e2000c121844 */
[----:B------:R-:W-:Y:S02]  /*db00*/  ISETP.GE.U32.AND P2, PT, R0, 0x7fffff50, PT ;  /* 0x7fffff500000780c */ /* 0x000fe40003f46070 */
[----:B------:R-:W-:-:S04]  /*db10*/  IADD3 R0, R252, -0x75, RZ ;  /* 0xffffff8bfc007810 */ /* 0x000fc80007ffe0ff */
[----:B------:R-:W-:Y:S01]  /*db20*/  ISETP.GE.U32.AND P1, PT, R0, 0x7fffff4c, PT ;  /* 0x7fffff4c0000780c */ /* 0x000fe20003f26070 */
[C---:B----4-:R-:W-:Y:S02]  /*db30*/  IMAD.WIDE R246, R2.reuse, 0x4, R168 ;  /* 0x0000000402f67825 */ /* 0x050fe400078e02a8 */
[----:B------:R-:W4:Y:S02]  /*db40*/  LDL.LU.64 R168, [R1+0x118] ;  /* 0x0001180001a87983 */ /* 0x000f240000300a00 */
[C---:B------:R-:W-:Y:S02]  /*db50*/  IMAD.WIDE R216, R2.reuse, 0x4, R216 ;  /* 0x0000000402d87825 */ /* 0x040fe400078e02d8 */
[----:B------:R-:W-:Y:S02]  /*db60*/  STL.64 [R1+0x828], R246 ;  /* 0x000828f601007387 */ /* 0x000fe40000100a00 */
[C---:B------:R-:W-:Y:S02]  /*db70*/  IMAD.WIDE R244, R2.reuse, 0x4, R244 ;  /* 0x0000000402f47825 */ /* 0x040fe400078e02f4 */
[----:B-1----:R-:W4:Y:S04]  /*db80*/  LDL.LU.64 R152, [R1+0x110] ;  /* 0x0001100001987983 */ /* 0x002f280000300a00 */
[----:B------:R1:W-:Y:S04]  /*db90*/  STL.64 [R1+0x820], R216 ;  /* 0x000820d801007387 */ /* 0x0003e80000100a00 */
[----:B------:R3:W-:Y:S04]  /*dba0*/  LDGSTS.E [R240+0x38000], [R246.64], !P2 ;  /* 0x38000000f6f07fae */ /* 0x0007e8000d121844 */
[----:B------:R1:W-:Y:S04]  /*dbb0*/  LDGSTS.E [R240+0x38200], [R216.64], !P2 ;  /* 0x38200000d8f07fae */ /* 0x0003e8000d121844 */
[----:B------:R-:W-:Y:S01]  /*dbc0*/  STL.64 [R1+0x6a0], R244 ;  /* 0x0006a0f401007387 */ /* 0x000fe20000100a00 */
[----:B------:R-:W-:-:S03]  /*dbd0*/  IMAD.WIDE R208, R2, 0x4, R208 ;  /* 0x0000000402d07825 */ /* 0x000fc600078e02d0 */
[----:B------:R2:W-:Y:S04]  /*dbe0*/  LDGSTS.E [R240+0x38400], [R244.64], !P2 ;  /* 0x38400000f4f07fae */ /* 0x0005e8000d121844 */
[----:B-1----:R-:W4:Y:S04]  /*dbf0*/  LDL.LU.64 R216, [R1+0xa8] ;  /* 0x0000a80001d87983 */ /* 0x002f280000300a00 */
[----:B------:R1:W-:Y:S04]  /*dc00*/  STL.64 [R1+0x690], R208 ;  /* 0x000690d001007387 */ /* 0x0003e80000100a00 */
[----:B------:R1:W-:Y:S04]  /*dc10*/  LDGSTS.E [R240+0x38600], [R208.64], !P2 ;  /* 0x38600000d0f07fae */ /* 0x0003e8000d121844 */
[----:B-1----:R-:W4:Y:S01]  /*dc20*/  LDL.LU.64 R208, [R1+0xa0] ;  /* 0x0000a00001d07983 */ /* 0x002f220000300a00 */
[----:B---3--:R-:W-:-:S03]  /*dc30*/  IMAD.WIDE R246, R2, 0x4, R200 ;  /* 0x0000000402f67825 */ /* 0x008fc600078e02c8 */
[----:B------:R-:W3:Y:S04]  /*dc40*/  LDL.LU.64 R200, [R1+0x98] ;  /* 0x0000980001c87983 */ /* 0x000ee80000300a00 */
[----:B------:R-:W-:Y:S04]  /*dc50*/  STL.64 [R1+0x620], R246 ;  /* 0x000620f601007387 */ /* 0x000fe80000100a00 */
[----:B------:R1:W-:Y:S01]  /*dc60*/  LDGSTS.E [R240+0x3a000], [R246.64], !P1 ;  /* 0x3a000000f6f07fae */ /* 0x0003e2000c921844 */
[----:B--2---:R-:W-:-:S03]  /*dc70*/  IMAD.WIDE R244, R2, 0x4, R176 ;  /* 0x0000000402f47825 */ /* 0x004fc600078e02b0 */
[----:B------:R-:W2:Y:S01]  /*dc80*/  LDL.LU.64 R176, [R1+0x90] ;  /* 0x0000900001b07983 */ /* 0x000ea20000300a00 */
[----:B------:R-:W-:-:S03]  /*dc90*/  IMAD.WIDE R192, R2, 0x4, R192 ;  /* 0x0000000402c07825 */ /* 0x000fc600078e02c0 */
[----:B------:R-:W-:Y:S01]  /*dca0*/  STL.64 [R1+0x610], R244 ;  /* 0x000610f401007387 */ /* 0x000fe20000100a00 */
[----:B------:R-:W-:-:S03]  /*dcb0*/  IMAD.WIDE R184, R2, 0x4, R184 ;  /* 0x0000000402b87825 */ /* 0x000fc600078e02b8 */
[----:B------:R5:W-:Y:S04]  /*dcc0*/  LDGSTS.E [R240+0x3a200], [R244.64], !P1 ;  /* 0x3a200000f4f07fae */ /* 0x000be8000c921844 */
[----:B------:R-:W-:Y:S04]  /*dcd0*/  STL.64 [R1+0x598], R192 ;  /* 0x000598c001007387 */ /* 0x000fe80000100a00 */
[----:B------:R1:W-:Y:S04]  /*dce0*/  LDGSTS.E [R240+0x3a400], [R192.64], !P1 ;  /* 0x3a400000c0f07fae */ /* 0x0003e8000c921844 */
[----:B------:R1:W-:Y:S04]  /*dcf0*/  STL.64 [R1+0x528], R184 ;  /* 0x000528b801007387 */ /* 0x0003e80000100a00 */
[----:B------:R1:W-:Y:S04]  /*dd00*/  LDGSTS.E [R240+0x3a600], [R184.64], !P1 ;  /* 0x3a600000b8f07fae */ /* 0x0003e8000c921844 */
[----:B-1----:R-:W2:Y:S01]  /*dd10*/  LDL.LU.64 R184, [R1+0x808] ;  /* 0x0008080001b87983 */ /* 0x002ea20000300a00 */
[----:B------:R-:W-:-:S03]  /*dd20*/  IMAD.WIDE R246, R2, 0x4, R232 ;  /* 0x0000000402f67825 */ /* 0x000fc600078e02e8 */
[----:B------:R-:W2:Y:S04]  /*dd30*/  LDL.LU.64 R232, [R1+0x800] ;  /* 0x0008000001e87983 */ /* 0x000ea80000300a00 */
[----:B------:R-:W2:Y:S01]  /*dd40*/  LDL.LU.64 R192, [R1+0x7f8] ;  /* 0x0007f80001c07983 */ /* 0x000ea20000300a00 */
[----:B-----5:R-:W-:-:S03]  /*dd50*/  IMAD.WIDE R244, R2, 0x4, R160 ;  /* 0x0000000402f47825 */ /* 0x020fc600078e02a0 */
[----:B------:R1:W-:Y:S04]  /*dd60*/  STL.64 [R1+0x4a8], R246 ;  /* 0x0004a8f601007387 */ /* 0x0003e80000100a00 */
[----:B------:R-:W5:Y:S01]  /*dd70*/  LDL.LU.64 R160, [R1+0x7f0] ;  /* 0x0007f00001a07983 */ /* 0x000f620000300a00 */
[----:B------:R-:W-:-:S04]  /*dd80*/  IADD3 R0, R252, -0x79, RZ ;  /* 0xffffff87fc007810 */ /* 0x000fc80007ffe0ff */
[----:B------:R-:W-:Y:S01]  /*dd90*/  ISETP.GE.U32.AND P0, PT, R0, 0x7fffff48, PT ;  /* 0x7fffff480000780c */ /* 0x000fe20003f06070 */
[----:B------:R-:W1:Y:S01]  /*dda0*/  S2R R224, SR_TID.X ;  /* 0x0000000000e07919 */ /* 0x000e620000002100 */
[----:B------:R-:W-:-:S04]  /*ddb0*/  IADD3 R0, R252, -0x7d, RZ ;  /* 0xffffff83fc007810 */ /* 0x000fc80007ffe0ff */
[----:B------:R-:W-:Y:S01]  /*ddc0*/  ISETP.GE.U32.AND P2, PT, R0, 0x7fffff44, PT ;  /* 0x7fffff440000780c */ /* 0x000fe20003f46070 */
[C---:B----4-:R-:W-:Y:S01]  /*ddd0*/  IMAD.WIDE R168, R2.reuse, 0x4, R168 ;  /* 0x0000000402a87825 */ /* 0x050fe200078e02a8 */
[----:B------:R-:W-:Y:S05]  /*dde0*/  STL.64 [R1+0x490], R244 ;  /* 0x000490f401007387 */ /* 0x000fea0000100a00 */
[----:B------:R1:W-:Y:S01]  /*ddf0*/  LDGSTS.E [R240+0x3c000], [R246.64], !P0 ;  /* 0x3c000000f6f07fae */ /* 0x0003e2000c121844 */
[----:B------:R-:W-:-:S03]  /*de00*/  IMAD.WIDE R152, R2, 0x4, R152 ;  /* 0x0000000402987825 */ /* 0x000fc600078e0298 */
[----:B------:R4:W-:Y:S04]  /*de10*/  LDGSTS.E [R240+0x3c200], [R244.64], !P0 ;  /* 0x3c200000f4f07fae */ /* 0x0009e8000c121844 */
[----:B------:R-:W-:Y:S04]  /*de20*/  STL.64 [R1+0x428], R168 ;  /* 0x000428a801007387 */ /* 0x000fe80000100a00 */
[----:B------:R1:W-:Y:S04]  /*de30*/  LDGSTS.E [R240+0x3c400], [R168.64], !P0 ;  /* 0x3c400000a8f07fae */ /* 0x0003e8000c121844 */
[----:B------:R1:W-:Y:S04]  /*de40*/  STL.64 [R1+0x2a8], R152 ;  /* 0x0002a89801007387 */ /* 0x0003e80000100a00 */
[----:B------:R1:W-:Y:S02]  /*de50*/  LDGSTS.E [R240+0x3c600], [R152.64], !P0 ;  /* 0x3c60000098f07fae */ /* 0x0003e4000c121844 */
[----:B-1----:R-:W-:-:S02]  /*de60*/  IMAD.WIDE R246, R2, 0x4, R216 ;  /* 0x0000000402f67825 */ /* 0x002fc400078e02d8 */
[----:B------:R-:W5:Y:S04]  /*de70*/  LDL.LU.64 R152, [R1+0x788] ;  /* 0x0007880001987983 */ /* 0x000f680000300a00 */
[----:B------:R-:W5:Y:S04]  /*de80*/  LDL.LU.64 R216, [R1+0x780] ;  /* 0x0007800001d87983 */ /* 0x000f680000300a00 */
[----:B------:R-:W-:Y:S04]  /*de90*/  STL.64 [R1+0x228], R246 ;  /* 0x000228f601007387 */ /* 0x000fe80000100a00 */
[----:B------:R-:W5:Y:S01]  /*dea0*/  LDL.LU.64 R168, [R1+0x778] ;  /* 0x0007780001a87983 */ /* 0x000f620000300a00 */
[----:B------:R-:W-:-:S03]  /*deb0*/  IMAD.WIDE R208, R2, 0x4, R208 ;  /* 0x0000000402d07825 */ /* 0x000fc600078e02d0 */
[----:B----4-:R-:W4:Y:S01]  /*dec0*/  LDL.LU.64 R244, [R1+0x770] ;  /* 0x0007700001f47983 */ /* 0x010f220000300a00 */
[----:B------:R-:W-:-:S03]  /*ded0*/  IADD3 R0, R252, -0x42, RZ ;  /* 0xffffffbefc007810 */ /* 0x000fc60007ffe0ff */
[----:B------:R1:W-:Y:S01]  /*dee0*/  LDGSTS.E [R240+0x3e000], [R246.64], !P2 ;  /* 0x3e000000f6f07fae */ /* 0x0003e2000d121844 */
[----:B------:R-:W-:-:S03]  /*def0*/  ISETP.GE.U32.AND P1, PT, R0, 0x7fffff7f, PT ;  /* 0x7fffff7f0000780c */ /* 0x000fc60003f26070 */
[----:B------:R-:W-:Y:S01]  /*df00*/  STL.64 [R1+0x220], R208 ;  /* 0x000220d001007387 */ /* 0x000fe20000100a00 */
[----:B------:R-:W-:-:S03]  /*df10*/  LOP3.LUT R224, R224, 0x7f, RZ, 0xc0, !PT ;  /* 0x0000007fe0e07812 */ /* 0x000fc600078ec0ff */
[----:B------:R1:W-:Y:S01]  /*df20*/  LDGSTS.E [R240+0x3e200], [R208.64], !P2 ;  /* 0x3e200000d0f07fae */ /* 0x0003e2000d121844 */
[----:B------:R-:W-:-:S04]  /*df30*/  SHF.L.U32 R224, R224, 0x2, RZ ;  /* 0x00000002e0e07819 */ /* 0x000fc800000006ff */
[----:B------:R-:W-:Y:S01]  /*df40*/  LOP3.LUT R224, R224, 0x20, RZ, 0x3c, !PT ;  /* 0x00000020e0e07812 */ /* 0x000fe200078e3cff */
[----:B---3--:R-:W-:-:S05]  /*df50*/  IMAD.WIDE R200, R2, 0x4, R200 ;  /* 0x0000000402c87825 */ /* 0x008fca00078e02c8 */
[----:B------:R-:W-:Y:S04]  /*df60*/  STL.64 [R1+0x218], R200 ;  /* 0x000218c801007387 */ /* 0x000fe80000100a00 */
[----:B------:R3:W-:Y:S01]  /*df70*/  LDGSTS.E [R240+0x3e400], [R200.64], !P2 ;  /* 0x3e400000c8f07fae */ /* 0x0007e2000d121844 */
[----:B--2---:R-:W-:-:S05]  /*df80*/  IMAD.WIDE R176, R2, 0x4, R176 ;  /* 0x0000000402b07825 */ /* 0x004fca00078e02b0 */
[----:B------:R2:W-:Y:S04]  /*df90*/  STL.64 [R1+0x210], R176 ;  /* 0x000210b001007387 */ /* 0x0005e80000100a00 */
[----:B------:R2:W-:Y:S04]  /*dfa0*/  LDGSTS.E [R240+0x3e600], [R176.64], !P2 ;  /* 0x3e600000b0f07fae */ /* 0x0005e8000d121844 */
[----:B--2---:R-:W2:Y:S04]  /*dfb0*/  LDL.LU.64 R176, [R1+0x708] ;  /* 0x0007080001b07983 */ /* 0x004ea80000300a00 */
[----:B-1----:R-:W2:Y:S04]  /*dfc0*/  LDL.LU.64 R208, [R1+0x700] ;  /* 0x0007000001d07983 */ /* 0x002ea80000300a00 */
[----:B---3--:R-:W3:Y:S01]  /*dfd0*/  LDL.LU.64 R200, [R1+0x6f8] ;  /* 0x0006f80001c87983 */ /* 0x008ee20000300a00 */
[----:B------:R-:W-:-:S05]  /*dfe0*/  IMAD.WIDE R246, R2, 0x4, R184 ;  /* 0x0000000402f67825 */ /* 0x000fca00078e02b8 */
[----:B------:R-:W-:Y:S01]  /*dff0*/  STL.64 [R1+0xc30], R246 ;  /* 0x000c30f601007387 */ /* 0x000fe20000100a00 */
[----:B------:R-:W-:-:S03]  /*e000*/  IMAD.WIDE R184, R2, 0x4, R192 ;  /* 0x0000000402b87825 */ /* 0x000fc600078e02c0 */
[----:B------:R1:W-:Y:S04]  /*e010*/  LDGSTS.E [R224+0x20800], [R246.64], !P1 ;  /* 0x20800000f6e07fae */ /* 0x0003e8000c921844 */
[----:B------:R-:W3:Y:S01]  /*e020*/  LDL.LU.64 R192, [R1+0x6f0] ;  /* 0x0006f00001c07983 */ /* 0x000ee20000300a00 */
[----:B------:R-:W-:-:S04]  /*e030*/  IMAD.WIDE R232, R2, 0x4, R232 ;  /* 0x0000000402e87825 */ /* 0x000fc800078e02e8 */
[----:B-----5:R-:W-:Y:S01]  /*e040*/  IMAD.WIDE R160, R2, 0x4, R160 ;  /* 0x0000000402a07825 */ /* 0x020fe200078e02a0 */
[----:B------:R-:W-:Y:S04]  /*e050*/  STL.64 [R1+0xc28], R232 ;  /* 0x000c28e801007387 */ /* 0x000fe80000100a00 */
[----:B------:R5:W-:Y:S04]  /*e060*/  LDGSTS.E [R224+0x20a00], [R232.64], !P1 ;  /* 0x20a00000e8e07fae */ /* 0x000be8000c921844 */
[----:B------:R-:W-:Y:S04]  /*e070*/  STL.64 [R1+0xc20], R184 ;  /* 0x000c20b801007387 */ /* 0x000fe80000100a00 */
[----:B------:R1:W-:Y:S04]  /*e080*/  LDGSTS.E [R224+0x20c00], [R184.64], !P1 ;  /* 0x20c00000b8e07fae */ /* 0x0003e8000c921844 */
[----:B------:R1:W-:Y:S04]  /*e090*/  STL.64 [R1+0xc18], R160 ;  /* 0x000c18a001007387 */ /* 0x0003e80000100a00 */
[----:B------:R1:W-:Y:S04]  /*e0a0*/  LDGSTS.E [R224+0x20e00], [R160.64], !P1 ;  /* 0x20e00000a0e07fae */ /* 0x0003e8000c921844 */
[----:B-1----:R-:W3:Y:S04]  /*e0b0*/  LDL.LU.64 R160, [R1+0x688] ;  /* 0x0006880001a07983 */ /* 0x002ee80000300a00 */
[----:B-----5:R-:W5:Y:S04]  /*e0c0*/  LDL.LU.64 R232, [R1+0x680] ;  /* 0x0006800001e87983 */ /* 0x020f680000300a00 */
[----:B------:R-:W5:Y:S01]  /*e0d0*/  LDL.LU.64 R184, [R1+0x678] ;  /* 0x0006780001b87983 */ /* 0x000f620000300a00 */
[----:B------:R-:W-:-:S04]  /*e0e0*/  IADD3 R0, R252, -0x46, RZ ;  /* 0xffffffbafc007810 */ /* 0x000fc80007ffe0ff */
[----:B------:R-:W-:Y:S02]  /*e0f0*/  ISETP.GE.U32.AND P0, PT, R0, 0x7fffff7b, PT ;  /* 0x7fffff7b0000780c */ /* 0x000fe40003f06070 */
[----:B------:R-:W-:Y:S01]  /*e100*/  IADD3 R0, R252, -0x4a, RZ ;  /* 0xffffffb6fc007810 */ /* 0x000fe20007ffe0ff */
[----:B------:R-:W-:-:S04]  /*e110*/  IMAD.WIDE R246, R2, 0x4, R152 ;  /* 0x0000000402f67825 */ /* 0x000fc800078e0298 */
[----:B------:R-:W-:Y:S01]  /*e120*/  IMAD.WIDE R216, R2, 0x4, R216 ;  /* 0x0000000402d87825 */ /* 0x000fe200078e02d8 */
[----:B------:R-:W-:Y:S01]  /*e130*/  ISETP.GE.U32.AND P2, PT, R0, 0x7fffff77, PT ;  /* 0x7fffff770000780c */ /* 0x000fe20003f46070 */
[----:B------:R-:W5:Y:S02]  /*e140*/  LDL.LU.64 R152, [R1+0x670] ;  /* 0x0006700001987983 */ /* 0x000f640000300a00 */
[C---:B------:R-:W-:Y:S02]  /*e150*/  IMAD.WIDE R168, R2.reuse, 0x4, R168 ;  /* 0x0000000402a87825 */ /* 0x040fe400078e02a8 */
[----:B------:R-:W-:Y:S02]  /*e160*/  STL.64 [R1+0xbb0], R246 ;  /* 0x000bb0f601007387 */ /* 0x000fe40000100a00 */
[----:B----4-:R-:W-:Y:S02]  /*e170*/  IMAD.WIDE R244, R2, 0x4, R244 ;  /* 0x0000000402f47825 */ /* 0x010fe400078e02f4 */
[----:B------:R-:W-:Y:S04]  /*e180*/  STL.64 [R1+0xba8], R216 ;  /* 0x000ba8d801007387 */ /* 0x000fe80000100a00 */
[----:B------:R2:W-:Y:S04]  /*e190*/  LDGSTS.E [R224+0x22800], [R246.64], !P0 ;  /* 0x22800000f6e07fae */ /* 0x0005e8000c121844 */
[----:B------:R1:W-:Y:S04]  /*e1a0*/  LDGSTS.E [R224+0x22a00], [R216.64], !P0 ;  /* 0x22a00000d8e07fae */ /* 0x0003e8000c121844 */
[----:B------:R4:W-:Y:S04]  /*e1b0*/  STL.64 [R1+0xba0], R168 ;  /* 0x000ba0a801007387 */ /* 0x0009e80000100a00 */
[----:B------:R1:W-:Y:S04]  /*e1c0*/  STL.64 [R1+0xb98], R244 ;  /* 0x000b98f401007387 */ /* 0x0003e80000100a00 */
[----:B------:R4:W-:Y:S01]  /*e1d0*/  LDGSTS.E [R224+0x22c00], [R168.64], !P0 ;  /* 0x22c00000a8e07fae */ /* 0x0009e2000c121844 */
[----:B------:R-:W-:-:S03]  /*e1e0*/  IADD3 R0, R252, -0x4e, RZ ;  /* 0xffffffb2fc007810 */ /* 0x000fc60007ffe0ff */
[----:B------:R1:W-:Y:S04]  /*e1f0*/  LDGSTS.E [R224+0x22e00], [R244.64], !P0 ;  /* 0x22e00000f4e07fae */ /* 0x0003e8000c121844 */
[----:B----4-:R-:W4:Y:S04]  /*e200*/  LDL.LU.64 R168, [R1+0x608] ;  /* 0x0006080001a87983 */ /* 0x010f280000300a00 */
[----:B-1----:R-:W4:Y:S04]  /*e210*/  LDL.LU.64 R216, [R1+0x600] ;  /* 0x0006000001d87983 */ /* 0x002f280000300a00 */
[----:B------:R-:W4:Y:S01]  /*e220*/  LDL.LU.64 R244, [R1+0x5f8] ;  /* 0x0005f80001f47983 */ /* 0x000f220000300a00 */
[----:B------:R-:W-:Y:S01]  /*e230*/  ISETP.GE.U32.AND P1, PT, R0, 0x7fffff73, PT ;  /* 0x7fffff730000780c */ /* 0x000fe20003f26070 */
[----:B--2---:R-:W-:-:S04]  /*e240*/  IMAD.WIDE R246, R2, 0x4, R176 ;  /* 0x0000000402f67825 */ /* 0x004fc800078e02b0 */
[C---:B------:R-:W-:Y:S01]  /*e250*/  IMAD.WIDE R208, R2.reuse, 0x4, R208 ;  /* 0x0000000402d07825 */ /* 0x040fe200078e02d0 */
[----:B------:R-:W-:Y:S03]  /*e260*/  STL.64 [R1+0xb50], R246 ;  /* 0x000b50f601007387 */ /* 0x000fe60000100a00 */
[C---:B---3--:R-:W-:Y:S01]  /*e270*/  IMAD.WIDE R200, R2.reuse, 0x4, R200 ;  /* 0x0000000402c87825 */ /* 0x048fe200078e02c8 */
[----:B------:R-:W2:Y:S04]  /*e280*/  LDL.LU.64 R176, [R1+0x5f0] ;  /* 0x0005f00001b07983 */ /* 0x000ea80000300a00 */
[----:B------:R-:W-:Y:S04]  /*e290*/  STL.64 [R1+0xb48], R208 ;  /* 0x000b48d001007387 */ /* 0x000fe80000100a00 */
[----:B------:R1:W-:Y:S04]  /*e2a0*/  LDGSTS.E [R224+0x24800], [R246.64], !P2 ;  /* 0x24800000f6e07fae */ /* 0x0003e8000d121844 */
[----:B------:R3:W-:Y:S04]  /*e2b0*/  STL.64 [R1+0xb40], R200 ;  /* 0x000b40c801007387 */ /* 0x0007e80000100a00 */
[----:B------:R1:W-:Y:S01]  /*e2c0*/  LDGSTS.E [R224+0x24a00], [R208.64], !P2 ;  /* 0x24a00000d0e07fae */ /* 0x0003e2000d121844 */
[----:B------:R-:W-:-:S03]  /*e2d0*/  IMAD.WIDE R192, R2, 0x4, R192 ;  /* 0x0000000402c07825 */ /* 0x000fc600078e02c0 */
[----:B------:R3:W-:Y:S04]  /*e2e0*/  LDGSTS.E [R224+0x24c00], [R200.64], !P2 ;  /* 0x24c00000c8e07fae */ /* 0x0007e8000d121844 */
[----:B------:R1:W-:Y:S04]  /*e2f0*/  STL.64 [R1+0xb38], R192 ;  /* 0x000b38c001007387 */ /* 0x0003e80000100a00 */
[----:B------:R3:W-:Y:S04]  /*e300*/  LDGSTS.E [R224+0x24e00], [R192.64], !P2 ;  /* 0x24e00000c0e07fae */ /* 0x0007e8000d121844 */
[----:B---3--:R-:W3:Y:S04]  /*e310*/  LDL.LU.64 R200, [R1+0x588] ;  /* 0x0005880001c87983 */ /* 0x008ee80000300a00 */
[----:B-1----:R-:W3:Y:S04]  /*e320*/  LDL.LU.64 R208, [R1+0x580] ;  /* 0x0005800001d07983 */ /* 0x002ee80000300a00 */
[----:B------:R-:W3:Y:S01]  /*e330*/  LDL.LU.64 R192, [R1+0x578] ;  /* 0x0005780001c07983 */ /* 0x000ee20000300a00 */
[----:B------:R-:W-:-:S04]  /*e340*/  IMAD.WIDE R246, R2, 0x4, R160 ;  /* 0x0000000402f67825 */ /* 0x000fc800078e02a0 */
[C---:B-----5:R-:W-:Y:S01]  /*e350*/  IMAD.WIDE R232, R2.reuse, 0x4, R232 ;  /* 0x0000000402e87825 */ /* 0x060fe200078e02e8 */
[----:B------:R4:W-:Y:S03]  /*e360*/  LDGSTS.E [R224+0x26800], [R246.64], !P1 ;  /* 0x26800000f6e07fae */ /* 0x0009e6000c921844 */
[----:B------:R-:W-:Y:S01]  /*e370*/  IMAD.WIDE R160, R2, 0x4, R184 ;  /* 0x0000000402a07825 */ /* 0x000fe200078e02b8 */
[----:B------:R1:W-:Y:S04]  /*e380*/  LDGSTS.E [R224+0x26a00], [R232.64], !P1 ;  /* 0x26a00000e8e07fae */ /* 0x0003e8000c921844 */
[----:B------:R-:W5:Y:S04]  /*e390*/  LDL.LU.64 R184, [R1+0x570] ;  /* 0x0005700001b87983 */ /* 0x000f680000300a00 */
[----:B------:R-:W-:Y:S04]  /*e3a0*/  STL.64 [R1+0xad0], R246 ;  /* 0x000ad0f601007387 */ /* 0x000fe80000100a00 */
[----:B------:R1:W-:Y:S04]  /*e3b0*/  STL.64 [R1+0xac8], R232 ;  /* 0x000ac8e801007387 */ /* 0x0003e80000100a00 */
[----:B------:R4:W-:Y:S01]  /*e3c0*/  STL.64 [R1+0xac0], R160 ;  /* 0x000ac0a001007387 */ /* 0x0009e20000100a00 */
[----:B------:R-:W-:Y:S01]  /*e3d0*/  IADD3 R0, R252, -0x52, RZ ;  /* 0xffffffaefc007810 */ /* 0x000fe20007ffe0ff */
[----:B------:R-:W-:-:S02]  /*e3e0*/  IMAD.WIDE R152, R2, 0x4, R152 ;  /* 0x0000000402987825 */ /* 0x000fc400078e0298 */
[----:B------:R4:W-:Y:S04]  /*e3f0*/  LDGSTS.E [R224+0x26c00], [R160.64], !P1 ;  /* 0x26c00000a0e07fae */ /* 0x0009e8000c921844 */
[----:B-1----:R-:W5:Y:S01]  /*e400*/  LDL.LU.64 R232, [R1+0x508] ;  /* 0x0005080001e87983 */ /* 0x002f620000300a00 */
[----:B------:R-:W-:-:S03]  /*e410*/  ISETP.GE.U32.AND P0, PT, R0, 0x7fffff6f, PT ;  /* 0x7fffff6f0000780c */ /* 0x000fc60003f06070 */
[----:B------:R1:W-:Y:S01]  /*e420*/  STL.64 [R1+0xab8], R152 ;  /* 0x000ab89801007387 */ /* 0x0003e20000100a00 */
[----:B------:R-:W-:-:S03]  /*e430*/  IADD3 R0, R252, -0x56, RZ ;  /* 0xffffffaafc007810 */ /* 0x000fc60007ffe0ff */
[----:B------:R1:W-:Y:S01]  /*e440*/  LDGSTS.E [R224+0x26e00], [R152.64], !P1 ;  /* 0x26e0000098e07fae */ /* 0x0003e2000c921844 */
[----:B------:R-:W-:Y:S01]  /*e450*/  ISETP.GE.U32.AND P2, PT, R0, 0x7fffff6b, PT ;  /* 0x7fffff6b0000780c */ /* 0x000fe20003f46070 */
[C---:B----4-:R-:W-:Y:S02]  /*e460*/  IMAD.WIDE R246, R2.reuse, 0x4, R168 ;  /* 0x0000000402f67825 */ /* 0x050fe400078e02a8 */
[----:B------:R-:W4:Y:S02]  /*e470*/  LDL.LU.64 R168, [R1+0x500] ;  /* 0x0005000001a87983 */ /* 0x000f240000300a00 */
[C---:B------:R-:W-:Y:S02]  /*e480*/  IMAD.WIDE R216, R2.reuse, 0x4, R216 ;  /* 0x0000000402d87825 */ /* 0x040fe400078e02d8 */
[----:B------:R-:W4:Y:S02]  /*e490*/  LDL.LU.64 R160, [R1+0x4f8] ;  /* 0x0004f80001a07983 */ /* 0x000f240000300a00 */
[----:B------:R-:W-:-:S02]  /*e4a0*/  IMAD.WIDE R244, R2, 0x4, R244 ;  /* 0x0000000402f47825 */ /* 0x000fc400078e02f4 */
[----:B------:R-:W-:Y:S04]  /*e4b0*/  STL.64 [R1+0xa50], R246 ;  /* 0x000a50f601007387 */ /* 0x000fe80000100a00 */
[----:B-1----:R-:W4:Y:S04]  /*e4c0*/  LDL.LU.64 R152, [R1+0x4f0] ;  /* 0x0004f00001987983 */ /* 0x002f280000300a00 */
[----:B------:R1:W-:Y:S04]  /*e4d0*/  LDGSTS.E [R224+0x28800], [R246.64], !P0 ;  /* 0x28800000f6e07fae */ /* 0x0003e8000c121844 */
[----:B------:R1:W-:Y:S04]  /*e4e0*/  STL.64 [R1+0xa48], R216 ;  /* 0x000a48d801007387 */ /* 0x0003e80000100a00 */
[----:B------:R1:W-:Y:S04]  /*e4f0*/  LDGSTS.E [R224+0x28a00], [R216.64], !P0 ;  /* 0x28a00000d8e07fae */ /* 0x0003e8000c121844 */
[----:B------:R3:W-:Y:S04]  /*e500*/  STL.64 [R1+0xa40], R244 ;  /* 0x000a40f401007387 */ /* 0x0007e80000100a00 */
[----:B------:R3:W-:Y:S04]  /*e510*/  LDGSTS.E [R224+0x28c00], [R244.64], !P0 ;  /* 0x28c00000f4e07fae */ /* 0x0007e8000c121844 */
[----:B-1----:R-:W4:Y:S01]  /*e520*/  LDL.LU.64 R216, [R1+0x488] ;  /* 0x0004880001d87983 */ /* 0x002f220000300a00 */
[----:B--2---:R-:W-:-:S05]  /*e530*/  IMAD.WIDE R176, R2, 0x4, R176 ;  /* 0x0000000402b07825 */ /* 0x004fca00078e02b0 */
[----:B------:R1:W-:Y:S04]  /*e540*/  STL.64 [R1+0xa38], R176 ;  /* 0x000a38b001007387 */ /* 0x0003e80000100a00 */
[----:B------:R1:W-:Y:S01]  /*e550*/  LDGSTS.E [R224+0x28e00], [R176.64], !P0 ;  /* 0x28e00000b0e07fae */ /* 0x0003e2000c121844 */
[----:B---3--:R-:W-:-:S03]  /*e560*/  IMAD.WIDE R244, R2, 0x4, R200 ;  /* 0x0000000402f47825 */ /* 0x008fc600078e02c8 */
[----:B------:R-:W2:Y:S01]  /*e570*/  LDL.LU.64 R200, [R1+0x480] ;  /* 0x0004800001c87983 */ /* 0x000ea20000300a00 */
[----:B------:R-:W-:-:S03]  /*e580*/  IMAD.WIDE R208, R2, 0x4, R208 ;  /* 0x0000000402d07825 */ /* 0x000fc600078e02d0 */
[----:B------:R-:W-:Y:S04]  /*e590*/  STL.64 [R1+0x9f0], R244 ;  /* 0x0009f0f401007387 */ /* 0x000fe80000100a00 */
[----:B------:R-:W3:Y:S01]  /*e5a0*/  LDL.LU.64 R248, [R1+0x478] ;  /* 0x0004780001f87983 */ /* 0x000ee20000300a00 */
[----:B------:R-:W-:-:S03]  /*e5b0*/  IMAD.WIDE R192, R2, 0x4, R192 ;  /* 0x0000000402c07825 */ /* 0x000fc600078e02c0 */
[----:B------:R-:W-:Y:S04]  /*e5c0*/  STL.64 [R1+0x9e8], R208 ;  /* 0x0009e8d001007387 */ /* 0x000fe80000100a00 */
[----:B-1----:R-:W3:Y:S04]  /*e5d0*/  LDL.LU.64 R176, [R1+0x470] ;  /* 0x0004700001b07983 */ /* 0x002ee80000300a00 */
[----:B------:R1:W-:Y:S04]  /*e5e0*/  LDGSTS.E [R224+0x2a800], [R244.64], !P2 ;  /* 0x2a800000f4e07fae */ /* 0x0003e8000d121844 */
[----:B------:R1:W-:Y:S04]  /*e5f0*/  STL.64 [R1+0x9e0], R192 ;  /* 0x0009e0c001007387 */ /* 0x0003e80000100a00 */
[----:B------:R1:W-:Y:S04]  /*e600*/  LDGSTS.E [R224+0x2aa00], [R208.64], !P2 ;  /* 0x2aa00000d0e07fae */ /* 0x0003e8000d121844 */
[----:B------:R1:W-:Y:S01]  /*e610*/  LDGSTS.E [R224+0x2ac00], [R192.64], !P2 ;  /* 0x2ac00000c0e07fae */ /* 0x0003e2000d121844 */
[----:B-----5:R-:W-:-:S05]  /*e620*/  IMAD.WIDE R184, R2, 0x4, R184 ;  /* 0x0000000402b87825 */ /* 0x020fca00078e02b8 */
[----:B------:R5:W-:Y:S04]  /*e630*/  STL.64 [R1+0x9d8], R184 ;  /* 0x0009d8b801007387 */ /* 0x000be80000100a00 */
[----:B------:R5:W-:Y:S04]  /*e640*/  LDGSTS.E [R224+0x2ae00], [R184.64], !P2 ;  /* 0x2ae00000b8e07fae */ /* 0x000be8000d121844 */
[----:B-1----:R-:W3:Y:S01]  /*e650*/  LDL.LU.64 R192, [R1+0x408] ;  /* 0x0004080001c07983 */ /* 0x002ee20000300a00 */
[----:B------:R-:W-:-:S03]  /*e660*/  IMAD.WIDE R244, R2, 0x4, R232 ;  /* 0x0000000402f47825 */ /* 0x000fc600078e02e8 */
[----:B-----5:R-:W5:Y:S04]  /*e670*/  LDL.LU.64 R184, [R1+0x400] ;  /* 0x0004000001b87983 */ /* 0x020f680000300a00 */
[----:B------:R-:W5:Y:S04]  /*e680*/  LDL.LU.64 R208, [R1+0x3f8] ;  /* 0x0003f80001d07983 */ /* 0x000f680000300a00 */
[----:B------:R-:W-:Y:S04]  /*e690*/  STL.64 [R1+0x998], R244 ;  /* 0x000998f401007387 */ /* 0x000fe80000100a00 */
[----:B------:R-:W5:Y:S01]  /*e6a0*/  LDL.LU.64 R232, [R1+0x3f0] ;  /* 0x0003f00001e87983 */ /* 0x000f620000300a00 */
[----:B------:R-:W-:-:S04]  /*e6b0*/  IADD3 R0, R252, -0x5a, RZ ;  /* 0xffffffa6fc007810 */ /* 0x000fc80007ffe0ff */
[----:B------:R-:W-:Y:S02]  /*e6c0*/  ISETP.GE.U32.AND P1, PT, R0, 0x7fffff67, PT ;  /* 0x7fffff670000780c */ /* 0x000fe40003f26070 */
[----:B------:R-:W-:-:S04]  /*e6d0*/  IADD3 R0, R252, -0x5e, RZ ;  /* 0xffffffa2fc007810 */ /* 0x000fc80007ffe0ff */
[----:B------:R-:W-:-:S07]  /*e6e0*/  ISETP.GE.U32.AND P0, PT, R0, 0x7fffff63, PT ;  /* 0x7fffff630000780c */ /* 0x000fce0003f06070 */
[----:B------:R1:W-:Y:S01]  /*e6f0*/  LDGSTS.E [R224+0x2c800], [R244.64], !P1 ;  /* 0x2c800000f4e07fae */ /* 0x0003e2000c921844 */
[----:B----4-:R-:W-:-:S04]  /*e700*/  IMAD.WIDE R168, R2, 0x4, R168 ;  /* 0x0000000402a87825 */ /* 0x010fc800078e02a8 */
[C---:B------:R-:W-:Y:S01]  /*e710*/  IMAD.WIDE R160, R2.reuse, 0x4, R160 ;  /* 0x0000000402a07825 */ /* 0x040fe200078e02a0 */
[----:B------:R-:W-:Y:S04]  /*e720*/  STL.64 [R1+0x990], R168 ;  /* 0x000990a801007387 */ /* 0x000fe80000100a00 */
[----:B------:R2:W-:Y:S01]  /*e730*/  LDGSTS.E [R224+0x2ca00], [R168.64], !P1 ;  /* 0x2ca00000a8e07fae */ /* 0x0005e2000c921844 */
[----:B------:R-:W-:-:S03]  /*e740*/  IMAD.WIDE R152, R2, 0x4, R152 ;  /* 0x0000000402987825 */ /* 0x000fc600078e0298 */
[----:B------:R4:W-:Y:S04]  /*e750*/  STL.64 [R1+0x988], R160 ;  /* 0x000988a001007387 */ /* 0x0009e80000100a00 */
[----:B------:R4:W-:Y:S04]  /*e760*/  LDGSTS.E [R224+0x2cc00], [R160.64], !P1 ;  /* 0x2cc00000a0e07fae */ /* 0x0009e8000c921844 */
[----:B------:R1:W-:Y:S04]  /*e770*/  STL.64 [R1+0x980], R152 ;  /* 0x0009809801007387 */ /* 0x0003e80000100a00 */
[----:B------:R1:W-:Y:S01]  /*e780*/  LDGSTS.E [R224+0x2ce00], [R152.64], !P1 ;  /* 0x2ce0000098e07fae */ /* 0x0003e2000c921844 */
[----:B------:R-:W-:-:S03]  /*e790*/  IADD3 R0, R252, -0x62, RZ ;  /* 0xffffff9efc007810 */ /* 0x000fc60007ffe0ff */
[----:B------:R-:W5:Y:S04]  /*e7a0*/  LDL.LU.64 R246, [R1+0x388] ;  /* 0x0003880001f67983 */ /* 0x000f680000300a00 */
[----:B----4-:R-:W4:Y:S01]  /*e7b0*/  LDL.LU.64 R160, [R1+0x308] ;  /* 0x0003080001a07983 */ /* 0x010f220000300a00 */
[----:B-1----:R-:W-:-:S03]  /*e7c0*/  IMAD.WIDE R152, R2, 0x4, R216 ;  /* 0x0000000402987825 */ /* 0x002fc600078e02d8 */
[----:B------:R-:W4:Y:S04]  /*e7d0*/  LDL.LU.64 R244, [R1+0x380] ;  /* 0x0003800001f47983 */ /* 0x000f280000300a00 */
[----:B------:R1:W-:Y:S01]  /*e7e0*/  STL.64 [R1+0x938], R152 ;  /* 0x0009389801007387 */ /* 0x0003e20000100a00 */
[----:B------:R-:W-:-:S03]  /*e7f0*/  ISETP.GE.U32.AND P2, PT, R0, 0x7fffff5f, PT ;  /* 0x7fffff5f0000780c */ /* 0x000fc60003f46070 */
[----:B------:R-:W4:Y:S04]  /*e800*/  LDL.LU.64 R216, [R1+0x378] ;  /* 0x0003780001d87983 */ /* 0x000f280000300a00 */
[----:B------:R1:W-:Y:S01]  /*e810*/  LDGSTS.E [R224+0x2e800], [R152.64], !P0 ;  /* 0x2e80000098e07fae */ /* 0x0003e2000c121844 */
[----:B--2---:R-:W-:-:S03]  /*e820*/  IMAD.WIDE R168, R2, 0x4, R200 ;  /* 0x0000000402a87825 */ /* 0x004fc600078e02c8 */
[----:B------:R-:W2:Y:S01]  /*e830*/  LDL.LU.64 R200, [R1+0x370] ;  /* 0x0003700001c87983 */ /* 0x000ea20000300a00 */
[----:B---3--:R-:W-:-:S03]  /*e840*/  IMAD.WIDE R250, R2, 0x4, R248 ;  /* 0x0000000402fa7825 */ /* 0x008fc600078e02f8 */
[----:B------:R3:W-:Y:S04]  /*e850*/  STL.64 [R1+0x930], R168 ;  /* 0x000930a801007387 */ /* 0x0007e80000100a00 */
[----:B------:R3:W-:Y:S01]  /*e860*/  LDGSTS.E [R224+0x2ea00], [R168.64], !P0 ;  /* 0x2ea00000a8e07fae */ /* 0x0007e2000c121844 */
[----:B------:R-:W-:-:S03]  /*e870*/  IMAD.WIDE R248, R2, 0x4, R176 ;  /* 0x0000000402f87825 */ /* 0x000fc600078e02b0 */
[----:B------:R1:W-:Y:S04]  /*e880*/  LDGSTS.E [R224+0x2ec00], [R250.64], !P0 ;  /* 0x2ec00000fae07fae */ /* 0x0003e8000c121844 */
[----:B------:R-:W2:Y:S04]  /*e890*/  LDL.LU.64 R176, [R1+0x300] ;  /* 0x0003000001b07983 */ /* 0x000ea80000300a00 */
[----:B------:R3:W-:Y:S04]  /*e8a0*/  STL.64 [R1+0x928], R250 ;  /* 0x000928fa01007387 */ /* 0x0007e80000100a00 */
[----:B-1----:R-:W2:Y:S04]  /*e8b0*/  LDL.LU.64 R152, [R1+0x2f8] ;  /* 0x0002f80001987983 */ /* 0x002ea80000300a00 */
[----:B------:R1:W-:Y:S04]  /*e8c0*/  STL.64 [R1+0x920], R248 ;  /* 0x000920f801007387 */ /* 0x0003e80000100a00 */
[----:B---3--:R-:W3:Y:S04]  /*e8d0*/  LDL.LU.64 R168, [R1+0x2f0] ;  /* 0x0002f00001a87983 */ /* 0x008ee80000300a00 */
[----:B------:R1:W-:Y:S01]  /*e8e0*/  LDGSTS.E [R224+0x2ee00], [R248.64], !P0 ;  /* 0x2ee00000f8e07fae */ /* 0x0003e2000c121844 */
[----:B------:R-:W-:-:S04]  /*e8f0*/  IMAD.WIDE R192, R2, 0x4, R192 ;  /* 0x0000000402c07825 */ /* 0x000fc800078e02c0 */
[C---:B-----5:R-:W-:Y:S01]  /*e900*/  IMAD.WIDE R184, R2.reuse, 0x4, R184 ;  /* 0x0000000402b87825 */ /* 0x060fe200078e02b8 */
[----:B------:R-:W-:Y:S03]  /*e910*/  STL.64 [R1+0x8e0], R192 ;  /* 0x0008e0c001007387 */ /* 0x000fe60000100a00 */
[C---:B------:R-:W-:Y:S01]  /*e920*/  IMAD.WIDE R250, R2.reuse, 0x4, R208 ;  /* 0x0000000402fa7825 */ /* 0x040fe200078e02d0 */
[----:B------:R5:W-:Y:S04]  /*e930*/  LDGSTS.E [R224+0x30800], [R192.64], !P2 ;  /* 0x30800000c0e07fae */ /* 0x000be8000d121844 */
[----:B------:R5:W-:Y:S01]  /*e940*/  STL.64 [R1+0x8d8], R184 ;  /* 0x0008d8b801007387 */ /* 0x000be20000100a00 */
[----:B-1----:R-:W-:-:S03]  /*e950*/  IMAD.WIDE R248, R2, 0x4, R232 ;  /* 0x0000000402f87825 */ /* 0x002fc600078e02e8 */
[----:B------:R5:W-:Y:S04]  /*e960*/  LDGSTS.E [R224+0x30a00], [R184.64], !P2 ;  /* 0x30a00000b8e07fae */ /* 0x000be8000d121844 */
[----:B------:R-:W-:Y:S01]  /*e970*/  STL.64 [R1+0x8d0], R250 ;  /* 0x0008d0fa01007387 */ /* 0x000fe20000100a00 */
[----:B------:R-:W-:-:S03]  /*e980*/  IADD3 R0, R252, -0x66, RZ ;  /* 0xffffff9afc007810 */ /* 0x000fc60007ffe0ff */
[----:B------:R1:W-:Y:S04]  /*e990*/  LDGSTS.E [R224+0x30c00], [R250.64], !P2 ;  /* 0x30c00000fae07fae */ /* 0x0003e8000d121844 */
[----:B-----5:R-:W5:Y:S04]  /*e9a0*/  LDL.LU.64 R184, [R1+0x288] ;  /* 0x0002880001b87983 */ /* 0x020f680000300a00 */
[----:B------:R-:W-:Y:S04]  /*e9b0*/  STL.64 [R1+0x8c8], R248 ;  /* 0x0008c8f801007387 */ /* 0x000fe80000100a00 */
[----:B------:R-:W5:Y:S04]  /*e9c0*/  LDL.LU.64 R192, [R1+0x280] ;  /* 0x0002800001c07983 */ /* 0x000f680000300a00 */
[----:B------:R-:W5:Y:S04]  /*e9d0*/  LDL.LU.64 R208, [R1+0x278] ;  /* 0x0002780001d07983 */ /* 0x000f680000300a00 */
[----:B------:R-:W5:Y:S01]  /*e9e0*/  LDL.LU.64 R232, [R1+0x270] ;  /* 0x0002700001e87983 */ /* 0x000f620000300a00 */
[----:B------:R-:W-:-:S02]  /*e9f0*/  ISETP.GE.U32.AND P1, PT, R0, 0x7fffff5b, PT ;  /* 0x7fffff5b0000780c */ /* 0x000fc40003f26070 */
[----:B------:R-:W-:Y:S01]  /*ea00*/  IADD3 R0, R252, -0x6a, RZ ;  /* 0xffffff96fc007810 */ /* 0x000fe20007ffe0ff */
[----:B------:R1:W-:Y:S03]  /*ea10*/  LDGSTS.E [R224+0x30e00], [R248.64], !P2 ;  /* 0x30e00000f8e07fae */ /* 0x0003e6000d121844 */
[----:B------:R-:W-:Y:S02]  /*ea20*/  ISETP.GE.U32.AND P0, PT, R0, 0x7fffff57, PT ;  /* 0x7fffff570000780c */ /* 0x000fe40003f06070 */
[----:B------:R-:W-:Y:S01]  /*ea30*/  IADD3 R0, R252, -0x6e, RZ ;  /* 0xffffff92fc007810 */ /* 0x000fe20007ffe0ff */
[----:B------:R-:W-:-:S04]  /*ea40*/  IMAD.WIDE R246, R2, 0x4, R246 ;  /* 0x0000000402f67825 */ /* 0x000fc800078e02f6 */
[C---:B----4-:R-:W-:Y:S01]  /*ea50*/  IMAD.WIDE R160, R2.reuse, 0x4, R160 ;  /* 0x0000000402a07825 */ /* 0x050fe200078e02a0 */
[----:B------:R-:W-:Y:S03]  /*ea60*/  STL.64 [R1+0x880], R246 ;  /* 0x000880f601007387 */ /* 0x000fe60000100a00 */
[C---:B------:R-:W-:Y:S01]  /*ea70*/  IMAD.WIDE R244, R2.reuse, 0x4, R244 ;  /* 0x0000000402f47825 */ /* 0x040fe200078e02f4 */
[----:B------:R4:W-:Y:S03]  /*ea80*/  STL.64 [R1+0xc70], R160 ;  /* 0x000c70a001007387 */ /* 0x0009e60000100a00 */
[----:B------:R-:W-:Y:S01]  /*ea90*/  IMAD.WIDE R216, R2, 0x4, R216 ;  /* 0x0000000402d87825 */ /* 0x000fe200078e02d8 */
[----:B------:R-:W-:Y:S04]  /*eaa0*/  STL.64 [R1+0x2a0], R244 ;  /* 0x0002a0f401007387 */ /* 0x000fe80000100a00 */
[----:B------:R-:W-:Y:S04]  /*eab0*/  STL.64 [R1+0x298], R216 ;  /* 0x000298d801007387 */ /* 0x000fe80000100a00 */
[----:B------:R1:W-:Y:S04]  /*eac0*/  LDGSTS.E [R224+0x32800], [R246.64], !P1 ;  /* 0x32800000f6e07fae */ /* 0x0003e8000c921844 */
[----:B------:R1:W-:Y:S01]  /*ead0*/  LDGSTS.E [R224+0x32a00], [R244.64], !P1 ;  /* 0x32a00000f4e07fae */ /* 0x0003e2000c921844 */
[----:B------:R-:W-:-:S03]  /*eae0*/  ISETP.GE.U32.AND P2, PT, R0, 0x7fffff53, PT ;  /* 0x7fffff530000780c */ /* 0x000fc60003f46070 */
[----:B------:R1:W-:Y:S01]  /*eaf0*/  LDGSTS.E [R224+0x32c00], [R216.64], !P1 ;  /* 0x32c00000d8e07fae */ /* 0x0003e2000c921844 */
[----:B--2---:R-:W-:-:S05]  /*eb00*/  IMAD.WIDE R200, R2, 0x4, R200 ;  /* 0x0000000402c87825 */ /* 0x004fca00078e02c8 */
[----:B------:R2:W-:Y:S04]  /*eb10*/  STL.64 [R1+0x290], R200 ;  /* 0x000290c801007387 */ /* 0x0005e80000100a00 */
[----:B------:R2:W-:Y:S04]  /*eb20*/  LDGSTS.E [R224+0x32e00], [R200.64], !P1 ;  /* 0x32e00000c8e07fae */ /* 0x0005e8000c921844 */
[----:B------:R4:W-:Y:S01]  /*eb30*/  LDGSTS.E [R224+0x34800], [R160.64], !P0 ;  /* 0x34800000a0e07fae */ /* 0x0009e2000c121844 */
[----:B------:R-:W-:-:S04]  /*eb40*/  IMAD.WIDE R176, R2, 0x4, R176 ;  /* 0x0000000402b07825 */ /* 0x000fc800078e02b0 */
[C---:B------:R-:W-:Y:S01]  /*eb50*/  IMAD.WIDE R152, R2.reuse, 0x4, R152 ;  /* 0x0000000402987825 */ /* 0x040fe200078e0298 */
[----:B------:R-:W-:Y:S03]  /*eb60*/  STL.64 [R1+0x808], R176 ;  /* 0x000808b001007387 */ /* 0x000fe60000100a00 */
[C---:B---3--:R-:W-:Y:S01]  /*eb70*/  IMAD.WIDE R168, R2.reuse, 0x4, R168 ;  /* 0x0000000402a87825 */ /* 0x048fe200078e02a8 */
[----:B------:R3:W-:Y:S04]  /*eb80*/  STL.64 [R1+0x800], R152 ;  /* 0x0008009801007387 */ /* 0x0007e80000100a00 */
[----:B------:R1:W-:Y:S04]  /*eb90*/  STL.64 [R1+0x7f8], R168 ;  /* 0x0007f8a801007387 */ /* 0x0003e80000100a00 */
[----:B----4-:R-:W4:Y:S04]  /*eba0*/  LDL.LU.64 R160, [R1+0x208] ;  /* 0x0002080001a07983 */ /* 0x010f280000300a00 */
[----:B--2---:R-:W2:Y:S04]  /*ebb0*/  LDL.LU.64 R200, [R1+0x200] ;  /* 0x0002000001c87983 */ /* 0x004ea80000300a00 */
[----:B------:R3:W-:Y:S04]  /*ebc0*/  LDGSTS.E [R224+0x34a00], [R176.64], !P0 ;  /* 0x34a00000b0e07fae */ /* 0x0007e8000c121844 */
[----:B-1----:R-:W2:Y:S04]  /*ebd0*/  LDL.LU.64 R216, [R1+0x1f8] ;  /* 0x0001f80001d87983 */ /* 0x002ea80000300a00 */
[----:B------:R3:W-:Y:S04]  /*ebe0*/  LDGSTS.E [R224+0x34c00], [R152.64], !P0 ;  /* 0x34c0000098e07fae */ /* 0x0007e8000c121844 */
[----:B------:R1:W-:Y:S04]  /*ebf0*/  LDGSTS.E [R224+0x34e00], [R168.64], !P0 ;  /* 0x34e00000a8e07fae */ /* 0x0003e8000c121844 */
[----:B---3--:R-:W3:Y:S01]  /*ec00*/  LDL.LU.64 R152, [R1+0x1f0] ;  /* 0x0001f00001987983 */ /* 0x008ee20000300a00 */
[----:B-----5:R-:W-:-:S04]  /*ec10*/  IMAD.WIDE R184, R2, 0x4, R184 ;  /* 0x0000000402b87825 */ /* 0x020fc800078e02b8 */
[C---:B------:R-:W-:Y:S01]  /*ec20*/  IMAD.WIDE R176, R2.reuse, 0x4, R192 ;  /* 0x0000000402b07825 */ /* 0x040fe200078e02c0 */
[----:B------:R5:W-:Y:S03]  /*ec30*/  STL.64 [R1+0x7f0], R184 ;  /* 0x0007f0b801007387 */ /* 0x000be60000100a00 */
[C---:B-1----:R-:W-:Y:S01]  /*ec40*/  IMAD.WIDE R168, R2.reuse, 0x4, R208 ;  /* 0x0000000402a87825 */ /* 0x042fe200078e02d0 */
[----:B------:R1:W-:Y:S04]  /*ec50*/  STL.64 [R1+0x680], R176 ;  /* 0x000680b001007387 */ /* 0x0003e80000100a00 */
[----:B------:R5:W-:Y:S04]  /*ec60*/  LDGSTS.E [R224+0x36800], [R184.64], !P2 ;  /* 0x36800000b8e07fae */ /* 0x000be8000d121844 */
[----:B------:R1:W-:Y:S01]  /*ec70*/  STL.64 [R1+0x288], R168 ;  /* 0x000288a801007387 */ /* 0x0003e20000100a00 */
[----:B------:R-:W-:-:S03]  /*ec80*/  IMAD.WIDE R192, R2, 0x4, R232 ;  /* 0x0000000402c07825 */ /* 0x000fc600078e02e8 */
[----:B------:R1:W-:Y:S04]  /*ec90*/  LDGSTS.E [R224+0x36a00], [R176.64], !P2 ;  /* 0x36a00000b0e07fae */ /* 0x0003e8000d121844 */
[----:B-----5:R-:W5:Y:S04]  /*eca0*/  LDL.LU.64 R184, [R1+0x188] ;  /* 0x0001880001b87983 */ /* 0x020f680000300a00 */
[----:B------:R1:W-:Y:S04]  /*ecb0*/  STL.64 [R1+0x670], R192 ;  /* 0x000670c001007387 */ /* 0x0003e80000100a00 */
[----:B-1----:R-:W5:Y:S04]  /*ecc0*/  LDL.LU.64 R176, [R1+0x180] ;  /* 0x0001800001b07983 */ /* 0x002f680000300a00 */
[----:B------:R-:W5:Y:S04]  /*ecd0*/  LDL.LU.64 R244, [R1+0x178] ;  /* 0x0001780001f47983 */ /* 0x000f680000300a00 */
[----:B------:R1:W-:Y:S04]  /*ece0*/  LDGSTS.E [R224+0x36c00], [R168.64], !P2 ;  /* 0x36c00000a8e07fae */ /* 0x0003e8000d121844 */
[----:B------:R1:W-:Y:S04]  /*ecf0*/  LDGSTS.E [R224+0x36e00], [R192.64], !P2 ;  /* 0x36e00000c0e07fae */ /* 0x0003e8000d121844 */
[----:B-1----:R-:W5:Y:S04]  /*ed00*/  LDL.LU.64 R168, [R1+0x170] ;  /* 0x0001700001a87983 */ /* 0x002f680000300a00 */
[----:B------:R-:W5:Y:S04]  /*ed10*/  LDL.LU.64 R192, [R1+0x108] ;  /* 0x0001080001c07983 */ /* 0x000f680000300a00 */
[----:B------:R-:W5:Y:S01]  /*ed20*/  LDL.LU.64 R208, [R1+0x100] ;  /* 0x0001000001d07983 */ /* 0x000f620000300a00 */
[----:B------:R-:W-:-:S02]  /*ed30*/  IADD3 R0, R252, -0xc0, RZ ;  /* 0xffffff40fc007810 */ /* 0x000fc40007ffe0ff */
[----:B------:R-:W-:Y:S01]  /*ed40*/  LOP3.LUT R241, R241, 0x3f, RZ, 0xc0, !PT ;  /* 0x0000003ff1f17812 */ /* 0x000fe200078ec0ff */
[----:B------:R-:W5:Y:S01]  /*ed50*/  LDL.LU.64 R232, [R1+0xf8] ;  /* 0x0000f80001e87983 */ /* 0x000f620000300a00 */
[----:B------:R-:W-:Y:S02]  /*ed60*/  ISETP.GE.U32.AND P1, PT, R0, 0x7fffff01, PT ;  /* 0x7fffff010000780c */ /* 0x000fe40003f26070 */
[----:B------:R-:W-:Y:S02]  /*ed70*/  ISETP.GE.AND P0, PT, R241, R0, PT ;  /* 0x00000000f100720c */ /* 0x000fe40003f06270 */
[----:B------:R-:W-:-:S04]  /*ed80*/  IADD3 R0, R252, -0x72, RZ ;  /* 0xffffff8efc007810 */ /* 0x000fc80007ffe0ff */
[----:B------:R-:W-:Y:S01]  /*ed90*/  ISETP.GE.U32.AND P2, PT, R0, 0x7fffff4f, PT ;  /* 0x7fffff4f0000780c */ /* 0x000fe20003f46070 */
[----:B------:R-:W-:Y:S01]  /*eda0*/  IMAD.MOV.U32 R241, RZ, RZ, 0x3f ;  /* 0x0000003ffff17424 */ /* 0x000fe200078e00ff */
[----:B------:R-:W-:-:S04]  /*edb0*/  SEL R0, RZ, 0x4, P4 ;  /* 0x00000004ff007807 */ /* 0x000fc80002000000 */
[----:B------:R-:W-:Y:S02]  /*edc0*/  IADD3 R241, R241, c[0x0][0x180], RZ ;  /* 0x00006000f1f17a10 */ /* 0x000fe40007ffe0ff */
[----:B------:R-:W-:Y:S02]  /*edd0*/  IADD3 R3, R252, -0x76, RZ ;  /* 0xffffff8afc037810 */ /* 0x000fe40007ffe0ff */
[----:B------:R-:W-:-:S04]  /*ede0*/  ISETP.GT.AND P4, PT, R241, 0x7f, PT ;  /* 0x0000007ff100780c */ /* 0x000fc80003f84270 */
[----:B------:R-:W-:Y:S02]  /*edf0*/  SEL R0, R0, RZ, P4 ;  /* 0x000000ff00007207 */ /* 0x000fe40002000000 */
[----:B------:R-:W-:Y:S01]  /*ee00*/  ISETP.GE.U32.AND P4, PT, R3, 0x7fffff4b, PT ;  /* 0x7fffff4b0300780c */ /* 0x000fe20003f86070 */
[----:B----4-:R-:W-:-:S04]  /*ee10*/  IMAD.WIDE R246, R2, 0x4, R160 ;  /* 0x0000000402f67825 */ /* 0x010fc800078e02a0 */
[C---:B--2---:R-:W-:Y:S01]  /*ee20*/  IMAD.WIDE R200, R2.reuse, 0x4, R200 ;  /* 0x0000000402c87825 */ /* 0x044fe200078e02c8 */
[----:B------:R5:W-:Y:S04]  /*ee30*/  LDGSTS.E [R224+0x38800], [R246.64], !P2 ;  /* 0x38800000f6e07fae */ /* 0x000be8000d121844 */
[----:B------:R1:W-:Y:S01]  /*ee40*/  LDGSTS.E [R224+0x38a00], [R200.64], !P2 ;  /* 0x38a00000c8e07fae */ /* 0x0003e2000d121844 */
[----:B------:R-:W-:-:S03]  /*ee50*/  IMAD.WIDE R160, R2, 0x4, R216 ;  /* 0x0000000402a07825 */ /* 0x000fc600078e02d8 */
[----:B------:R-:W2:Y:S04]  /*ee60*/  LDL.LU.64 R216, [R1+0xf0] ;  /* 0x0000f00001d87983 */ /* 0x000ea80000300a00 */
[----:B------:R-:W-:Y:S04]  /*ee70*/  STL.64 [R1+0x600], R246 ;  /* 0x000600f601007387 */ /* 0x000fe80000100a00 */
[----:B------:R-:W-:Y:S01]  /*ee80*/  STL.64 [R1+0x5f0], R200 ;  /* 0x0005f0c801007387 */ /* 0x000fe20000100a00 */
[----:B---3--:R-:W-:-:S03]  /*ee90*/  IMAD.WIDE R152, R2, 0x4, R152 ;  /* 0x0000000402987825 */ /* 0x008fc600078e0298 */
[----:B------:R-:W-:Y:S04]  /*eea0*/  STL.64 [R1+0x580], R160 ;  /* 0x000580a001007387 */ /* 0x000fe80000100a00 */
[----:B------:R3:W-:Y:S04]  /*eeb0*/  LDGSTS.E [R224+0x38c00], [R160.64], !P2 ;  /* 0x38c00000a0e07fae */ /* 0x0007e8000d121844 */
[----:B------:R4:W-:Y:S04]  /*eec0*/  STL.64 [R1+0x570], R152 ;  /* 0x0005709801007387 */ /* 0x0009e80000100a00 */
[----:B------:R4:W-:Y:S04]  /*eed0*/  LDGSTS.E [R224+0x38e00], [R152.64], !P2 ;  /* 0x38e0000098e07fae */ /* 0x0009e8000d121844 */
[----:B----4-:R-:W4:Y:S04]  /*eee0*/  LDL.LU.64 R152, [R1+0x88] ;  /* 0x0000880001987983 */ /* 0x010f280000300a00 */
[----:B---3--:R-:W3:Y:S04]  /*eef0*/  LDL.LU.64 R160, [R1+0x80] ;  /* 0x0000800001a07983 */ /* 0x008ee80000300a00 */
[----:B-1----:R-:W3:Y:S01]  /*ef00*/  LDL.LU.64 R200, [R1+0x78] ;  /* 0x0000780001c87983 */ /* 0x002ee20000300a00 */
[----:B-----5:R-:W-:-:S03]  /*ef10*/  IMAD.WIDE R246, R2, 0x4, R184 ;  /* 0x0000000402f67825 */ /* 0x020fc600078e02b8 */
[----:B------:R-:W5:Y:S01]  /*ef20*/  LDL.LU.64 R184, [R1+0x70] ;  /* 0x0000700001b87983 */ /* 0x000f620000300a00 */
[----:B------:R-:W-:-:S03]  /*ef30*/  IMAD.WIDE R176, R2, 0x4, R176 ;  /* 0x0000000402b07825 */ /* 0x000fc600078e02b0 */
[----:B------:R1:W-:Y:S01]  /*ef40*/  STL.64 [R1+0x518], R246 ;  /* 0x000518f601007387 */ /* 0x0003e20000100a00 */
[----:B------:R-:W-:-:S03]  /*ef50*/  IMAD.WIDE R244, R2, 0x4, R244 ;  /* 0x0000000402f47825 */ /* 0x000fc600078e02f4 */
[----:B------:R1:W-:Y:S04]  /*ef60*/  LDGSTS.E [R224+0x3a800], [R246.64], !P4 ;  /* 0x3a800000f6e07fae */ /* 0x0003e8000e121844 */
[----:B------:R1:W-:Y:S04]  /*ef70*/  STL.64 [R1+0x500], R176 ;  /* 0x000500b001007387 */ /* 0x0003e80000100a00 */
[----:B------:R1:W-:Y:S04]  /*ef80*/  LDGSTS.E [R224+0x3aa00], [R176.64], !P4 ;  /* 0x3aa00000b0e07fae */ /* 0x0003e8000e121844 */
[----:B------:R1:W-:Y:S01]  /*ef90*/  STL.64 [R1+0x4f8], R244 ;  /* 0x0004f8f401007387 */ /* 0x0003e20000100a00 */
[----:B------:R-:W-:-:S03]  /*efa0*/  IMAD.WIDE R168, R2, 0x4, R168 ;  /* 0x0000000402a87825 */ /* 0x000fc600078e02a8 */
[----:B------:R1:W-:Y:S02]  /*efb0*/  LDGSTS.E [R224+0x3ac00], [R244.64], !P4 ;  /* 0x3ac00000f4e07fae */ /* 0x0003e4000e121844 */
[C---:B-1----:R-:W-:Y:S02]  /*efc0*/  IMAD.WIDE R246, R2.reuse, 0x4, R192 ;  /* 0x0000000402f67825 */ /* 0x042fe400078e02c0 */
[----:B------:R-:W5:Y:S04]  /*efd0*/  LDL.LU.64 R176, [R1+0x7e8] ;  /* 0x0007e80001b07983 */ /* 0x000f680000300a00 */
[----:B------:R1:W-:Y:S01]  /*efe0*/  STL.64 [R1+0x480], R168 ;  /* 0x000480a801007387 */ /* 0x0003e20000100a00 */
[----:B------:R-:W-:-:S03]  /*eff0*/  IMAD.WIDE R244, R2, 0x4, R208 ;  /* 0x0000000402f47825 */ /* 0x000fc600078e02d0 */
[----:B------:R1:W-:Y:S04]  /*f000*/  LDGSTS.E [R224+0x3ae00], [R168.64], !P4 ;  /* 0x3ae00000a8e07fae */ /* 0x0003e8000e121844 */
[----:B------:R-:W5:Y:S04]  /*f010*/  LDL.LU.64 R208, [R1+0x7e0] ;  /* 0x0007e00001d07983 */ /* 0x000f680000300a00 */
[----:B------:R-:W-:Y:S04]  /*f020*/  STL.64 [R1+0x410], R246 ;  /* 0x000410f601007387 */ /* 0x000fe80000100a00 */
[----:B------:R-:W5:Y:S04]  /*f030*/  LDL.LU.64 R192, [R1+0x7d8] ;  /* 0x0007d80001c07983 */ /* 0x000f680000300a00 */
[----:B------:R-:W-:Y:S04]  /*f040*/  STL.64 [R1+0x3f8], R244 ;  /* 0x0003f8f401007387 */ /* 0x000fe80000100a00 */
[----:B-1----:R-:W5:Y:S01]  /*f050*/  LDL.LU.64 R168, [R1+0x7d0] ;  /* 0x0007d00001a87983 */ /* 0x002f620000300a00 */
[----:B------:R-:W-:-:S04]  /*f060*/  IADD3 R3, R252, -0x7a, RZ ;  /* 0xffffff86fc037810 */ /* 0x000fc80007ffe0ff */
[----:B------:R-:W-:Y:S01]  /*f070*/  ISETP.GE.U32.AND P2, PT, R3, 0x7fffff47, PT ;  /* 0x7fffff470300780c */ /* 0x000fe20003f46070 */
[----:B------:R-:W-:-:S05]  /*f080*/  IMAD.WIDE R232, R2, 0x4, R232 ;  /* 0x0000000402e87825 */ /* 0x000fca00078e02e8 */
[----:B------:R-:W-:Y:S07]  /*f090*/  STL.64 [R1+0x2f0], R232 ;  /* 0x0002f0e801007387 */ /* 0x000fee0000100a00 */
[----:B------:R4:W-:Y:S04]  /*f0a0*/  LDGSTS.E [R224+0x3c800], [R246.64], !P2 ;  /* 0x3c800000f6e07fae */ /* 0x0009e8000d121844 */
[----:B------:R3:W-:Y:S04]  /*f0b0*/  LDGSTS.E [R224+0x3ca00], [R244.64], !P2 ;  /* 0x3ca00000f4e07fae */ /* 0x0007e8000d121844 */
[----:B------:R1:W-:Y:S01]  /*f0c0*/  LDGSTS.E [R224+0x3cc00], [R232.64], !P2 ;  /* 0x3cc00000e8e07fae */ /* 0x0003e2000d121844 */
[----:B------:R-:W-:-:S04]  /*f0d0*/  IADD3 R3, R252, -0x7e, RZ ;  /* 0xffffff82fc037810 */ /* 0x000fc80007ffe0ff */
[----:B------:R-:W-:Y:S02]  /*f0e0*/  ISETP.GE.U32.AND P4, PT, R3, 0x7fffff43, PT ;  /* 0x7fffff430300780c */ /* 0x000fe40003f86070 */
[----:B------:R-:W-:Y:S01]  /*f0f0*/  IADD3 R3, R252, -0x43, RZ ;  /* 0xffffffbdfc037810 */ /* 0x000fe20007ffe0ff */
[----:B--2---:R-:W-:-:S05]  /*f100*/  IMAD.WIDE R216, R2, 0x4, R216 ;  /* 0x0000000402d87825 */ /* 0x004fca00078e02d8 */
[----:B------:R2:W-:Y:S04]  /*f110*/  STL.64 [R1+0x308], R216 ;  /* 0x000308d801007387 */ /* 0x0005e80000100a00 */
[----:B------:R2:W-:Y:S04]  /*f120*/  LDGSTS.E [R224+0x3ce00], [R216.64], !P2 ;  /* 0x3ce00000d8e07fae */ /* 0x0005e8000d121844 */
[----:B--2---:R-:W2:Y:S04]  /*f130*/  LDL.LU.64 R216, [R1+0x768] ;  /* 0x0007680001d87983 */ /* 0x004ea80000300a00 */
[----:B-1----:R-:W2:Y:S01]  /*f140*/  LDL.LU.64 R232, [R1+0x760] ;  /* 0x0007600001e87983 */ /* 0x002ea20000300a00 */
[----:B----4-:R-:W-:-:S04]  /*f150*/  IMAD.WIDE R246, R2, 0x4, R152 ;  /* 0x0000000402f67825 */ /* 0x010fc800078e0298 */
[C---:B---3--:R-:W-:Y:S01]  /*f160*/  IMAD.WIDE R244, R2.reuse, 0x4, R160 ;  /* 0x0000000402f47825 */ /* 0x048fe200078e02a0 */
[----:B------:R-:W-:Y:S01]  /*f170*/  ISETP.GE.U32.AND P2, PT, R3, 0x7fffff7e, PT ;  /* 0x7fffff7e0300780c */ /* 0x000fe20003f46070 */
[----:B------:R1:W-:Y:S02]  /*f180*/  LDGSTS.E [R224+0x3e800], [R246.64], !P4 ;  /* 0x3e800000f6e07fae */ /* 0x0003e4000e121844 */
[C---:B------:R-:W-:Y:S02]  /*f190*/  IMAD.WIDE R160, R2.reuse, 0x4, R200 ;  /* 0x0000000402a07825 */ /* 0x040fe400078e02c8 */
[----:B------:R-:W3:Y:S04]  /*f1a0*/  LDL.LU.64 R200, [R1+0x758] ;  /* 0x0007580001c87983 */ /* 0x000ee80000300a00 */
[----:B------:R-:W-:Y:S01]  /*f1b0*/  STL.64 [R1+0x3a0], R246 ;  /* 0x0003a0f601007387 */ /* 0x000fe20000100a00 */
[----:B-----5:R-:W-:-:S03]  /*f1c0*/  IMAD.WIDE R152, R2, 0x4, R184 ;  /* 0x0000000402987825 */ /* 0x020fc600078e02b8 */
[----:B------:R4:W-:Y:S04]  /*f1d0*/  STL.64 [R1+0x320], R244 ;  /* 0x000320f401007387 */ /* 0x0009e80000100a00 */
[----:B------:R-:W5:Y:S04]  /*f1e0*/  LDL.LU.64 R184, [R1+0x750] ;  /* 0x0007500001b87983 */ /* 0x000f680000300a00 */
[----:B------:R1:W-:Y:S04]  /*f1f0*/  STL.64 [R1+0x388], R160 ;  /* 0x000388a001007387 */ /* 0x0003e80000100a00 */
[----:B------:R4:W-:Y:S04]  /*f200*/  LDGSTS.E [R224+0x3ea00], [R244.64], !P4 ;  /* 0x3ea00000f4e07fae */ /* 0x0009e8000e121844 */
[----:B------:R1:W-:Y:S04]  /*f210*/  STL.64 [R1+0x378], R152 ;  /* 0x0003789801007387 */ /* 0x0003e80000100a00 */
[----:B------:R1:W-:Y:S04]  /*f220*/  LDGSTS.E [R224+0x3ec00], [R160.64], !P4 ;  /* 0x3ec00000a0e07fae */ /* 0x0003e8000e121844 */
[----:B----4-:R-:W4:Y:S01]  /*f230*/  LDL.LU.64 R244, [R1+0x6e8] ;  /* 0x0006e80001f47983 */ /* 0x010f220000300a00 */
[----:B-1----:R-:W-:-:S03]  /*f240*/  IMAD.WIDE R246, R2, 0x4, R176 ;  /* 0x0000000402f67825 */ /* 0x002fc600078e02b0 */
[----:B------:R1:W-:Y:S01]  /*f250*/  LDGSTS.E [R224+0x3ee00], [R152.64], !P4 ;  /* 0x3ee0000098e07fae */ /* 0x0003e2000e121844 */
[----:B------:R-:W-:-:S03]  /*f260*/  IMAD.SHL.U32 R177, R225, 0x4, RZ ;  /* 0x00000004e1b17824 */ /* 0x000fc600078e00ff */
[----:B------:R-:W4:Y:S02]  /*f270*/  LDL.LU.64 R160, [R1+0x6e0] ;  /* 0x0006e00001a07983 */ /* 0x000f240000300a00 */
[----:B------:R-:W-:Y:S02]  /*f280*/  LOP3.LUT R177, R177, 0x40, RZ, 0x3c, !PT ;  /* 0x00000040b1b17812 */ /* 0x000fe400078e3cff */
[----:B-1----:R-:W4:Y:S01]  /*f290*/  LDL.LU.64 R224, [R1+0x6d8] ;  /* 0x0006d80001e07983 */ /* 0x002f220000300a00 */
[----:B------:R-:W-:-:S03]  /*f2a0*/  IMAD.WIDE R208, R2, 0x4, R208 ;  /* 0x0000000402d07825 */ /* 0x000fc600078e02d0 */
[----:B------:R-:W-:Y:S04]  /*f2b0*/  STL.64 [R1+0xc10], R246 ;  /* 0x000c10f601007387 */ /* 0x000fe80000100a00 */
[----:B------:R-:W4:Y:S01]  /*f2c0*/  LDL.LU.64 R152, [R1+0x6d0] ;  /* 0x0006d00001987983 */ /* 0x000f220000300a00 */
[----:B------:R-:W-:-:S03]  /*f2d0*/  IMAD.WIDE R192, R2, 0x4, R192 ;  /* 0x0000000402c07825 */ /* 0x000fc600078e02c0 */
[----:B------:R1:W-:Y:S01]  /*f2e0*/  STL.64 [R1+0xc08], R208 ;  /* 0x000c08d001007387 */ /* 0x0003e20000100a00 */
[----:B------:R-:W-:-:S03]  /*f2f0*/  IMAD.WIDE R168, R2, 0x4, R168 ;  /* 0x0000000402a87825 */ /* 0x000fc600078e02a8 */
[----:B------:R2:W-:Y:S04]  /*f300*/  LDGSTS.E [R177+0x21000], [R246.64], !P2 ;  /* 0x21000000f6b17fae */ /* 0x0005e8000d121844 */
[----:B------:R1:W-:Y:S04]  /*f310*/  LDGSTS.E [R177+0x21200], [R208.64], !P2 ;  /* 0x21200000d0b17fae */ /* 0x0003e8000d121844 */
[----:B------:R-:W-:Y:S04]  /*f320*/  STL.64 [R1+0xc00], R192 ;  /* 0x000c00c001007387 */ /* 0x000fe80000100a00 */
[----:B------:R1:W-:Y:S04]  /*f330*/  STL.64 [R1+0xbf8], R168 ;  /* 0x000bf8a801007387 */ /* 0x0003e80000100a00 */
[----:B------:R2:W-:Y:S04]  /*f340*/  LDGSTS.E [R177+0x21400], [R192.64], !P2 ;  /* 0x21400000c0b17fae */ /* 0x0005e8000d121844 */
[----:B------:R1:W-:Y:S04]  /*f350*/  LDGSTS.E [R177+0x21600], [R168.64], !P2 ;  /* 0x21600000a8b17fae */ /* 0x0003e8000d121844 */
[----:B-1----:R-:W4:Y:S04]  /*f360*/  LDL.LU.64 R208, [R1+0x668] ;  /* 0x0006680001d07983 */ /* 0x002f280000300a00 */
[----:B------:R-:W4:Y:S01]  /*f370*/  LDL.LU.64 R168, [R1+0x660] ;  /* 0x0006600001a87983 */ /* 0x000f220000300a00 */
[----:B------:R-:W-:-:S04]  /*f380*/  IADD3 R3, R252, -0x47, RZ ;  /* 0xffffffb9fc037810 */ /* 0x000fc80007ffe0ff */
[----:B------:R-:W-:Y:S02]  /*f390*/  ISETP.GE.U32.AND P4, PT, R3, 0x7fffff7a, PT ;  /* 0x7fffff7a0300780c */ /* 0x000fe40003f86070 */
[----:B------:R-:W-:-:S04]  /*f3a0*/  IADD3 R3, R252, -0x4b, RZ ;  /* 0xffffffb5fc037810 */ /* 0x000fc80007ffe0ff */
[----:B------:R-:W-:Y:S01]  /*f3b0*/  ISETP.GE.U32.AND P2, PT, R3, 0x7fffff76, PT ;  /* 0x7fffff760300780c */ /* 0x000fe20003f46070 */
[----:B--2---:R-:W-:-:S04]  /*f3c0*/  IMAD.WIDE R246, R2, 0x4, R216 ;  /* 0x0000000402f67825 */ /* 0x004fc800078e02d8 */
[C---:B------:R-:W-:Y:S02]  /*f3d0*/  IMAD.WIDE R216, R2.reuse, 0x4, R232 ;  /* 0x0000000402d87825 */ /* 0x040fe400078e02e8 */
[----:B------:R4:W-:Y:S04]  /*f3e0*/  LDGSTS.E [R177+0x23000], [R246.64], !P4 ;  /* 0x23000000f6b17fae */ /* 0x0009e8000e121844 */
[----:B------:R-:W2:Y:S04]  /*f3f0*/  LDL.LU.64 R232, [R1+0x658] ;  /* 0x0006580001e87983 */ /* 0x000ea80000300a00 */
[----:B------:R-:W2:Y:S04]  /*f400*/  LDL.LU.64 R192, [R1+0x650] ;  /* 0x0006500001c07983 */ /* 0x000ea80000300a00 */
[----:B------:R-:W-:Y:S04]  /*f410*/  STL.64 [R1+0xb90], R246 ;  /* 0x000b90f601007387 */ /* 0x000fe80000100a00 */
[----:B------:R-:W-:Y:S04]  /*f420*/  STL.64 [R1+0xb88], R216 ;  /* 0x000b88d801007387 */ /* 0x000fe80000100a00 */
[----:B------:R1:W-:Y:S01]  /*f430*/  LDGSTS.E [R177+0x23200], [R216.64], !P4 ;  /* 0x23200000d8b17fae */ /* 0x0003e2000e121844 */
[----:B---3--:R-:W-:-:S05]  /*f440*/  IMAD.WIDE R200, R2, 0x4, R200 ;  /* 0x0000000402c87825 */ /* 0x008fca00078e02c8 */
[----:B------:R-:W-:Y:S04]  /*f450*/  STL.64 [R1+0xb80], R200 ;  /* 0x000b80c801007387 */ /* 0x000fe80000100a00 */
[----:B------:R3:W-:Y:S01]  /*f460*/  LDGSTS.E [R177+0x23400], [R200.64], !P4 ;  /* 0x23400000c8b17fae */ /* 0x0007e2000e121844 */
[----:B-----5:R-:W-:-:S05]  /*f470*/  IMAD.WIDE R184, R2, 0x4, R184 ;  /* 0x0000000402b87825 */ /* 0x020fca00078e02b8 */
[----:B------:R5:W-:Y:S04]  /*f480*/  STL.64 [R1+0xb78], R184 ;  /* 0x000b78b801007387 */ /* 0x000be80000100a00 */
[----:B------:R5:W-:Y:S04]  /*f490*/  LDGSTS.E [R177+0x23600], [R184.64], !P4 ;  /* 0x23600000b8b17fae */ /* 0x000be8000e121844 */
[----:B-----5:R-:W5:Y:S04]  /*f4a0*/  LDL.LU.64 R184, [R1+0x5e8] ;  /* 0x0005e80001b87983 */ /* 0x020f680000300a00 */
[----:B-1----:R-:W5:Y:S04]  /*f4b0*/  LDL.LU.64 R216, [R1+0x5e0] ;  /* 0x0005e00001d87983 */ /* 0x002f680000300a00 */
[----:B---3--:R-:W3:Y:S01]  /*f4c0*/  LDL.LU.64 R200, [R1+0x5d8] ;  /* 0x0005d80001c87983 */ /* 0x008ee20000300a00 */
[----:B----4-:R-:W-:-:S04]  /*f4d0*/  IMAD.WIDE R246, R2, 0x4, R244 ;  /* 0x0000000402f67825 */ /* 0x010fc800078e02f4 */
[C---:B------:R-:W-:Y:S01]  /*f4e0*/  IMAD.WIDE R244, R2.reuse, 0x4, R160 ;  /* 0x0000000402f47825 */ /* 0x040fe200078e02a0 */
[----:B------:R1:W-:Y:S04]  /*f4f0*/  LDGSTS.E [R177+0x25000], [R246.64], !P2 ;  /* 0x25000000f6b17fae */ /* 0x0003e8000d121844 */
[----:B------:R-:W3:Y:S01]  /*f500*/  LDL.LU.64 R160, [R1+0x5d0] ;  /* 0x0005d00001a07983 */ /* 0x000ee20000300a00 */
[----:B------:R-:W-:-:S04]  /*f510*/  IMAD.WIDE R224, R2, 0x4, R224 ;  /* 0x0000000402e07825 */ /* 0x000fc800078e02e0 */
[C---:B------:R-:W-:Y:S01]  /*f520*/  IMAD.WIDE R152, R2.reuse, 0x4, R152 ;  /* 0x0000000402987825 */ /* 0x040fe200078e0298 */
[----:B------:R1:W-:Y:S04]  /*f530*/  STL.64 [R1+0xb30], R246 ;  /* 0x000b30f601007387 */ /* 0x0003e80000100a00 */
[----:B------:R-:W-:Y:S04]  /*f540*/  STL.64 [R1+0xb28], R244 ;  /* 0x000b28f401007387 */ /* 0x000fe80000100a00 */
[----:B------:R1:W-:Y:S04]  /*f550*/  LDGSTS.E [R177+0x25200], [R244.64], !P2 ;  /* 0x25200000f4b17fae */ /* 0x0003e8000d121844 */
[----:B------:R-:W-:Y:S04]  /*f560*/  STL.64 [R1+0xb20], R224 ;  /* 0x000b20e001007387 */ /* 0x000fe80000100a00 */
[----:B------:R1:W-:Y:S04]  /*f570*/  LDGSTS.E [R177+0x25400], [R224.64], !P2 ;  /* 0x25400000e0b17fae */ /* 0x0003e8000d121844 */
[----:B------:R1:W-:Y:S04]  /*f580*/  STL.64 [R1+0xb18], R152 ;  /* 0x000b189801007387 */ /* 0x0003e80000100a00 */
[----:B------:R1:W-:Y:S02]  /*f590*/  LDGSTS.E [R177+0x25600], [R152.64], !P2 ;  /* 0x2560000098b17fae */ /* 0x0003e4000d121844 */
[----:B-1----:R-:W-:-:S02]  /*f5a0*/  IMAD.WIDE R246, R2, 0x4, R208 ;  /* 0x0000000402f67825 */ /* 0x002fc400078e02d0 */
[----:B------:R-:W3:Y:S04]  /*f5b0*/  LDL.LU.64 R152, [R1+0x568] ;  /* 0x0005680001987983 */ /* 0x000ee80000300a00 */
[----:B------:R-:W3:Y:S01]  /*f5c0*/  LDL.LU.64 R224, [R1+0x560] ;  /* 0x0005600001e07983 */ /* 0x000ee20000300a00 */
[----:B------:R-:W-:-:S03]  /*f5d0*/  IMAD.WIDE R244, R2, 0x4, R168 ;  /* 0x0000000402f47825 */ /* 0x000fc600078e02a8 */
[----:B------:R-:W3:Y:S04]  /*f5e0*/  LDL.LU.64 R208, [R1+0x558] ;  /* 0x0005580001d07983 */ /* 0x000ee80000300a00 */
[----:B------:R-:W3:Y:S01]  /*f5f0*/  LDL.LU.64 R168, [R1+0x550] ;  /* 0x0005500001a87983 */ /* 0x000ee20000300a00 */
[----:B------:R-:W-:-:S04]  /*f600*/  IADD3 R3, R252, -0x4f, RZ ;  /* 0xffffffb1fc037810 */ /* 0x000fc80007ffe0ff */
[----:B------:R-:W-:Y:S01]  /*f610*/  ISETP.GE.U32.AND P4, PT, R3, 0x7fffff72, PT ;  /* 0x7fffff720300780c */ /* 0x000fe20003f86070 */
[----:B------:R-:W-:Y:S01]  /*f620*/  STL.64 [R1+0xab0], R246 ;  /* 0x000ab0f601007387 */ /* 0x000fe20000100a00 */
[----:B------:R-:W-:-:S03]  /*f630*/  IADD3 R3, R252, -0x53, RZ ;  /* 0xffffffadfc037810 */ /* 0x000fc60007ffe0ff */
[----:B------:R-:W-:Y:S01]  /*f640*/  STL.64 [R1+0xaa8], R244 ;  /* 0x000aa8f401007387 */ /* 0x000fe20000100a00 */
[----:B------:R-:W-:-:S07]  /*f650*/  ISETP.GE.U32.AND P2, PT, R3, 0x7fffff6e, PT ;  /* 0x7fffff6e0300780c */ /* 0x000fce0003f46070 */
[----:B------:R5:W-:Y:S04]  /*f660*/  LDGSTS.E [R177+0x27000], [R246.64], !P4 ;  /* 0x27000000f6b17fae */ /* 0x000be8000e121844 */
[----:B------:R1:W-:Y:S01]  /*f670*/  LDGSTS.E [R177+0x27200], [R244.64], !P4 ;  /* 0x27200000f4b17fae */ /* 0x0003e2000e121844 */
[----:B------:R-:W-:Y:S01]  /*f680*/  IADD3 R3, R252, -0x57, RZ ;  /* 0xffffffa9fc037810 */ /* 0x000fe20007ffe0ff */
[----:B--2---:R-:W-:-:S04]  /*f690*/  IMAD.WIDE R232, R2, 0x4, R232 ;  /* 0x0000000402e87825 */ /* 0x004fc800078e02e8 */
[C---:B------:R-:W-:Y:S01]  /*f6a0*/  IMAD.WIDE R192, R2.reuse, 0x4, R192 ;  /* 0x0000000402c07825 */ /* 0x040fe200078e02c0 */
[----:B------:R-:W-:Y:S04]  /*f6b0*/  STL.64 [R1+0xaa0], R232 ;  /* 0x000aa0e801007387 */ /* 0x000fe80000100a00 */
[----:B------:R2:W-:Y:S04]  /*f6c0*/  LDGSTS.E [R177+0x27400], [R232.64], !P4 ;  /* 0x27400000e8b17fae */ /* 0x0005e8000e121844 */
[----:B------:R1:W-:Y:S04]  /*f6d0*/  STL.64 [R1+0xa98], R192 ;  /* 0x000a98c001007387 */ /* 0x0003e80000100a00 */
[----:B------:R1:W-:Y:S04]  /*f6e0*/  LDGSTS.E [R177+0x27600], [R192.64], !P4 ;  /* 0x27600000c0b17fae */ /* 0x0003e8000e121844 */
[----:B-1----:R-:W4:Y:S04]  /*f6f0*/  LDL.LU.64 R192, [R1+0x4e8] ;  /* 0x0004e80001c07983 */ /* 0x002f280000300a00 */
[----:B--2---:R-:W2:Y:S01]  /*f700*/  LDL.LU.64 R232, [R1+0x4e0] ;  /* 0x0004e00001e87983 */ /* 0x004ea20000300a00 */
[----:B------:R-:W-:Y:S01]  /*f710*/  ISETP.GE.U32.AND P4, PT, R3, 0x7fffff6a, PT ;  /* 0x7fffff6a0300780c */ /* 0x000fe20003f86070 */
[----:B-----5:R-:W-:-:S04]  /*f720*/  IMAD.WIDE R246, R2, 0x4, R184 ;  /* 0x0000000402f67825 */ /* 0x020fc800078e02b8 */
[C---:B------:R-:W-:Y:S01]  /*f730*/  IMAD.WIDE R244, R2.reuse, 0x4, R216 ;  /* 0x0000000402f47825 */ /* 0x040fe200078e02d8 */
[----:B------:R1:W-:Y:S03]  /*f740*/  LDGSTS.E [R177+0x29000], [R246.64], !P2 ;  /* 0x29000000f6b17fae */ /* 0x0003e6000d121844 */
[C---:B---3--:R-:W-:Y:S01]  /*f750*/  IMAD.WIDE R184, R2.reuse, 0x4, R200 ;  /* 0x0000000402b87825 */ /* 0x048fe200078e02c8 */
[----:B------:R-:W3:Y:S04]  /*f760*/  LDL.LU.64 R216, [R1+0x4d8] ;  /* 0x0004d80001d87983 */ /* 0x000ee80000300a00 */
[----:B------:R-:W-:Y:S04]  /*f770*/  STL.64 [R1+0xa30], R246 ;  /* 0x000a30f601007387 */ /* 0x000fe80000100a00 */
[----:B------:R-:W5:Y:S01]  /*f780*/  LDL.LU.64 R200, [R1+0x4d0] ;  /* 0x0004d00001c87983 */ /* 0x000f620000300a00 */
[----:B------:R-:W-:-:S03]  /*f790*/  IMAD.WIDE R160, R2, 0x4, R160 ;  /* 0x0000000402a07825 */ /* 0x000fc600078e02a0 */
[----:B------:R1:W-:Y:S04]  /*f7a0*/  STL.64 [R1+0xa28], R244 ;  /* 0x000a28f401007387 */ /* 0x0003e80000100a00 */
[----:B------:R-:W-:Y:S04]  /*f7b0*/  STL.64 [R1+0xa20], R184 ;  /* 0x000a20b801007387 */ /* 0x000fe80000100a00 */
[----:B------:R1:W-:Y:S04]  /*f7c0*/  LDGSTS.E [R177+0x29200], [R244.64], !P2 ;  /* 0x29200000f4b17fae */ /* 0x0003e8000d121844 */
[----:B------:R1:W-:Y:S04]  /*f7d0*/  STL.64 [R1+0xa18], R160 ;  /* 0x000a18a001007387 */ /* 0x0003e80000100a00 */
[----:B------:R1:W-:Y:S04]  /*f7e0*/  LDGSTS.E [R177+0x29400], [R184.64], !P2 ;  /* 0x29400000b8b17fae */ /* 0x0003e8000d121844 */
[----:B------:R1:W-:Y:S04]  /*f7f0*/  LDGSTS.E [R177+0x29600], [R160.64], !P2 ;  /* 0x29600000a0b17fae */ /* 0x0003e8000d121844 */
[----:B-1----:R-:W5:Y:S04]  /*f800*/  LDL.LU.64 R244, [R1+0x468] ;  /* 0x0004680001f47983 */ /* 0x002f680000300a00 */
[----:B------:R-:W5:Y:S04]  /*f810*/  LDL.LU.64 R160, [R1+0x460] ;  /* 0x0004600001a07983 */ /* 0x000f680000300a00 */
[----:B------:R-:W5:Y:S01]  /*f820*/  LDL.LU.64 R184, [R1+0x458] ;  /* 0x0004580001b87983 */ /* 0x000f620000300a00 */
[----:B------:R-:W-:-:S03]  /*f830*/  IMAD.WIDE R246, R2, 0x4, R152 ;  /* 0x0000000402f67825 */ /* 0x000fc600078e0298 */
[----:B------:R-:W5:Y:S01]  /*f840*/  LDL.LU.64 R152, [R1+0x450] ;  /* 0x0004500001987983 */ /* 0x000f620000300a00 */
[----:B------:R-:W-:-:S04]  /*f850*/  IMAD.WIDE R224, R2, 0x4, R224 ;  /* 0x0000000402e07825 */ /* 0x000fc800078e02e0 */
[C---:B------:R-:W-:Y:S01]  /*f860*/  IMAD.WIDE R208, R2.reuse, 0x4, R208 ;  /* 0x0000000402d07825 */ /* 0x040fe200078e02d0 */
[----:B------:R-:W-:Y:S03]  /*f870*/  STL.64 [R1+0x9d0], R246 ;  /* 0x0009d0f601007387 */ /* 0x000fe60000100a00 */
[----:B------:R-:W-:Y:S01]  /*f880*/  IMAD.WIDE R168, R2, 0x4, R168 ;  /* 0x0000000402a87825 */ /* 0x000fe200078e02a8 */
        /* <DEDUP_REMOVED lines=8> */
[----:B-1----:R-:W5:Y:S01]  /*f910*/  LDL.LU.64 R208, [R1+0x3e8] ;  /* 0x0003e80001d07983 */ /* 0x002f620000300a00 */
[----:B------:R-:W-:-:S03]  /*f920*/  ISETP.GE.U32.AND P2, PT, R3, 0x7fffff66, PT ;  /* 0x7fffff660300780c */ /* 0x000fc60003f46070 */
[----:B------:R-:W5:Y:S01]  /*f930*/  LDL.LU.64 R224, [R1+0x3e0] ;  /* 0x0003e00001e07983 */ /* 0x000f620000300a00 */
[----:B------:R-:W-:-:S04]  /*f940*/  IADD3 R3, R252, -0x5f, RZ ;  /* 0xffffffa1fc037810 */ /* 0x000fc80007ffe0ff */
[----:B------:R-:W-:Y:S01]  /*f950*/  ISETP.GE.U32.AND P4, PT, R3, 0x7fffff62, PT ;  /* 0x7fffff620300780c */ /* 0x000fe20003f86070 */
[C---:B----4-:R-:W-:Y:S02]  /*f960*/  IMAD.WIDE R246, R2.reuse, 0x4, R192 ;  /* 0x0000000402f67825 */ /* 0x050fe400078e02c0 */
[----:B------:R-:W4:Y:S02]  /*f970*/  LDL.LU.64 R192, [R1+0x3d8] ;  /* 0x0003d80001c07983 */ /* 0x000f240000300a00 */
[C---:B--2---:R-:W-:Y:S02]  /*f980*/  IMAD.WIDE R232, R2.reuse, 0x4, R232 ;  /* 0x0000000402e87825 */ /* 0x044fe400078e02e8 */
[----:B------:R-:W2:Y:S04]  /*f990*/  LDL.LU.64 R168, [R1+0x3d0] ;  /* 0x0003d00001a87983 */ /* 0x000ea80000300a00 */
[----:B------:R-:W-:Y:S04]  /*f9a0*/  STL.64 [R1+0x978], R246 ;  /* 0x000978f601007387 */ /* 0x000fe80000100a00 */
[----:B------:R1:W-:Y:S04]  /*f9b0*/  LDGSTS.E [R177+0x2d000], [R246.64], !P2 ;  /* 0x2d000000f6b17fae */ /* 0x0003e8000d121844 */
[----:B------:R-:W-:Y:S04]  /*f9c0*/  STL.64 [R1+0x970], R232 ;  /* 0x000970e801007387 */ /* 0x000fe80000100a00 */
[----:B------:R1:W-:Y:S01]  /*f9d0*/  LDGSTS.E [R177+0x2d200], [R232.64], !P2 ;  /* 0x2d200000e8b17fae */ /* 0x0003e2000d121844 */
[----:B---3--:R-:W-:-:S04]  /*f9e0*/  IMAD.WIDE R216, R2, 0x4, R216 ;  /* 0x0000000402d87825 */ /* 0x008fc800078e02d8 */
[C---:B-----5:R-:W-:Y:S01]  /*f9f0*/  IMAD.WIDE R200, R2.reuse, 0x4, R200 ;  /* 0x0000000402c87825 */ /* 0x060fe200078e02c8 */
[----:B------:R-:W-:Y:S04]  /*fa00*/  STL.64 [R1+0x968], R216 ;  /* 0x000968d801007387 */ /* 0x000fe80000100a00 */
[----:B------:R3:W-:Y:S04]  /*fa10*/  LDGSTS.E [R177+0x2d400], [R216.64], !P2 ;  /* 0x2d400000d8b17fae */ /* 0x0007e8000d121844 */
[----:B------:R5:W-:Y:S04]  /*fa20*/  STL.64 [R1+0x960], R200 ;  /* 0x000960c801007387 */ /* 0x000be80000100a00 */
[----:B------:R5:W-:Y:S04]  /*fa30*/  LDGSTS.E [R177+0x2d600], [R200.64], !P2 ;  /* 0x2d600000c8b17fae */ /* 0x000be8000d121844 */
[----:B-----5:R-:W5:Y:S04]  /*fa40*/  LDL.LU.64 R200, [R1+0x368] ;  /* 0x0003680001c87983 */ /* 0x020f680000300a00 */
[----:B-1----:R-:W5:Y:S04]  /*fa50*/  LDL.LU.64 R232, [R1+0x360] ;  /* 0x0003600001e87983 */ /* 0x002f680000300a00 */
[----:B---3--:R-:W3:Y:S01]  /*fa60*/  LDL.LU.64 R216, [R1+0x358] ;  /* 0x0003580001d87983 */ /* 0x008ee20000300a00 */
[----:B------:R-:W-:-:S04]  /*fa70*/  IMAD.WIDE R246, R2, 0x4, R244 ;  /* 0x0000000402f67825 */ /* 0x000fc800078e02f4 */
[C---:B------:R-:W-:Y:S01]  /*fa80*/  IMAD.WIDE R244, R2.reuse, 0x4, R160 ;  /* 0x0000000402f47825 */ /* 0x040fe200078e02a0 */
[----:B------:R1:W-:Y:S04]  /*fa90*/  LDGSTS.E [R177+0x2f000], [R246.64], !P4 ;  /* 0x2f000000f6b17fae */ /* 0x0003e8000e121844 */
[----:B------:R-:W3:Y:S01]  /*faa0*/  LDL.LU.64 R160, [R1+0x350] ;  /* 0x0003500001a07983 */ /* 0x000ee20000300a00 */
[----:B------:R-:W-:-:S04]  /*fab0*/  IMAD.WIDE R184, R2, 0x4, R184 ;  /* 0x0000000402b87825 */ /* 0x000fc800078e02b8 */
[C---:B------:R-:W-:Y:S01]  /*fac0*/  IMAD.WIDE R152, R2.reuse, 0x4, R152 ;  /* 0x0000000402987825 */ /* 0x040fe200078e0298 */
[----:B------:R-:W-:Y:S04]  /*fad0*/  STL.64 [R1+0x5d8], R246 ;  /* 0x0005d8f601007387 */ /* 0x000fe80000100a00 */
[----:B------:R1:W-:Y:S04]  /*fae0*/  STL.64 [R1+0x918], R244 ;  /* 0x000918f401007387 */ /* 0x0003e80000100a00 */
[----:B------:R-:W-:Y:S04]  /*faf0*/  STL.64 [R1+0x910], R184 ;  /* 0x000910b801007387 */ /* 0x000fe80000100a00 */
[----:B------:R1:W-:Y:S04]  /*fb00*/  LDGSTS.E [R177+0x2f200], [R244.64], !P4 ;  /* 0x2f200000f4b17fae */ /* 0x0003e8000e121844 */
[----:B------:R1:W-:Y:S04]  /*fb10*/  STL.64 [R1+0x908], R152 ;  /* 0x0009089801007387 */ /* 0x0003e80000100a00 */
[----:B------:R1:W-:Y:S04]  /*fb20*/  LDGSTS.E [R177+0x2f400], [R184.64], !P4 ;  /* 0x2f400000b8b17fae */ /* 0x0003e8000e121844 */
[----:B------:R1:W-:Y:S04]  /*fb30*/  LDGSTS.E [R177+0x2f600], [R152.64], !P4 ;  /* 0x2f60000098b17fae */ /* 0x0003e8000e121844 */
[----:B-1----:R-:W3:Y:S04]  /*fb40*/  LDL.LU.64 R244, [R1+0x2e8] ;  /* 0x0002e80001f47983 */ /* 0x002ee80000300a00 */
[----:B------:R-:W3:Y:S01]  /*fb50*/  LDL.LU.64 R152, [R1+0x2e0] ;  /* 0x0002e00001987983 */ /* 0x000ee20000300a00 */
[----:B------:R-:W-:-:S03]  /*fb60*/  IMAD.WIDE R246, R2, 0x4, R208 ;  /* 0x0000000402f67825 */ /* 0x000fc600078e02d0 */
[----:B------:R-:W3:Y:S04]  /*fb70*/  LDL.LU.64 R208, [R1+0x2d8] ;  /* 0x0002d80001d07983 */ /* 0x000ee80000300a00 */
[----:B------:R-:W3:Y:S01]  /*fb80*/  LDL.LU.64 R184, [R1+0x2d0] ;  /* 0x0002d00001b87983 */ /* 0x000ee20000300a00 */
[----:B------:R-:W-:-:S04]  /*fb90*/  IADD3 R3, R252, -0x63, RZ ;  /* 0xffffff9dfc037810 */ /* 0x000fc80007ffe0ff */
[----:B------:R-:W-:Y:S01]  /*fba0*/  ISETP.GE.U32.AND P2, PT, R3, 0x7fffff5e, PT ;  /* 0x7fffff5e0300780c */ /* 0x000fe20003f46070 */
[----:B------:R-:W-:Y:S01]  /*fbb0*/  IMAD.WIDE R224, R2, 0x4, R224 ;  /* 0x0000000402e07825 */ /* 0x000fe200078e02e0 */
[C---:B------:R-:W-:Y:S01]  /*fbc0*/  IADD3 R3, R252.reuse, -0x67, RZ ;  /* 0xffffff99fc037810 */ /* 0x040fe20007ffe0ff */
[----:B------:R-:W-:Y:S03]  /*fbd0*/  STL.64 [R1+0x8c0], R246 ;  /* 0x0008c0f601007387 */ /* 0x000fe60000100a00 */
[----:B------:R-:W-:Y:S01]  /*fbe0*/  ISETP.GE.U32.AND P4, PT, R3, 0x7fffff5a, PT ;  /* 0x7fffff5a0300780c */ /* 0x000fe20003f86070 */
[----:B------:R-:W-:Y:S06]  /*fbf0*/  STL.64 [R1+0x8b8], R224 ;  /* 0x0008b8e001007387 */ /* 0x000fec0000100a00 */
[----:B------:R5:W-:Y:S04]  /*fc00*/  LDGSTS.E [R177+0x31000], [R246.64], !P2 ;  /* 0x31000000f6b17fae */ /* 0x000be8000d121844 */
[----:B------:R1:W-:Y:S01]  /*fc10*/  LDGSTS.E [R177+0x31200], [R224.64], !P2 ;  /* 0x31200000e0b17fae */ /* 0x0003e2000d121844 */
[----:B------:R-:W-:Y:S01]  /*fc20*/  IADD3 R3, R252, -0x6b, RZ ;  /* 0xffffff95fc037810 */ /* 0x000fe20007ffe0ff */
[----:B----4-:R-:W-:-:S04]  /*fc30*/  IMAD.WIDE R192, R2, 0x4, R192 ;  /* 0x0000000402c07825 */ /* 0x010fc800078e02c0 */
[C---:B--2---:R-:W-:Y:S01]  /*fc40*/  IMAD.WIDE R168, R2.reuse, 0x4, R168 ;  /* 0x0000000402a87825 */ /* 0x044fe200078e02a8 */
[----:B------:R2:W-:Y:S04]  /*fc50*/  STL.64 [R1+0x8b0], R192 ;  /* 0x0008b0c001007387 */ /* 0x0005e80000100a00 */
[----:B------:R3:W-:Y:S04]  /*fc60*/  STL.64 [R1+0x8a8], R168 ;  /* 0x0008a8a801007387 */ /* 0x0007e80000100a00 */
[----:B------:R2:W-:Y:S04]  /*fc70*/  LDGSTS.E [R177+0x31400], [R192.64], !P2 ;  /* 0x31400000c0b17fae */ /* 0x0005e8000d121844 */
[----:B------:R3:W-:Y:S04]  /*fc80*/  LDGSTS.E [R177+0x31600], [R168.64], !P2 ;  /* 0x31600000a8b17fae */ /* 0x0007e8000d121844 */
[----:B--2---:R-:W2:Y:S04]  /*fc90*/  LDL.LU.64 R192, [R1+0x268] ;  /* 0x0002680001c07983 */ /* 0x004ea80000300a00 */
[----:B-1----:R-:W4:Y:S01]  /*fca0*/  LDL.LU.64 R224, [R1+0x260] ;  /* 0x0002600001e07983 */ /* 0x002f220000300a00 */
[----:B------:R-:W-:Y:S01]  /*fcb0*/  ISETP.GE.U32.AND P2, PT, R3, 0x7fffff56, PT ;  /* 0x7fffff560300780c */ /* 0x000fe20003f46070 */
[----:B-----5:R-:W-:-:S02]  /*fcc0*/  IMAD.WIDE R246, R2, 0x4, R200 ;  /* 0x0000000402f67825 */ /* 0x020fc400078e02c8 */
[----:B------:R-:W5:Y:S04]  /*fcd0*/  LDL.LU.64 R200, [R1+0x258] ;  /* 0x0002580001c87983 */ /* 0x000f680000300a00 */
[----:B------:R-:W-:Y:S01]  /*fce0*/  STL.64 [R1+0x650], R246 ;  /* 0x000650f601007387 */ /* 0x000fe20000100a00 */
[----:B---3--:R-:W-:-:S03]  /*fcf0*/  IMAD.WIDE R168, R2, 0x4, R216 ;  /* 0x0000000402a87825 */ /* 0x008fc600078e02d8 */
[----:B------:R-:W3:Y:S01]  /*fd00*/  LDL.LU.64 R216, [R1+0x250] ;  /* 0x0002500001d87983 */ /* 0x000ee20000300a00 */
[----:B------:R-:W-:-:S03]  /*fd10*/  IMAD.WIDE R232, R2, 0x4, R232 ;  /* 0x0000000402e87825 */ /* 0x000fc600078e02e8 */
[----:B------:R1:W-:Y:S01]  /*fd20*/  LDGSTS.E [R177+0x33000], [R246.64], !P4 ;  /* 0x33000000f6b17fae */ /* 0x0003e2000e121844 */
[----:B------:R-:W-:-:S03]  /*fd30*/  IMAD.WIDE R160, R2, 0x4, R160 ;  /* 0x0000000402a07825 */ /* 0x000fc600078e02a0 */
[----:B------:R-:W-:Y:S04]  /*fd40*/  STL.64 [R1+0x660], R232 ;  /* 0x000660e801007387 */ /* 0x000fe80000100a00 */
[----:B------:R1:W-:Y:S04]  /*fd50*/  LDGSTS.E [R177+0x33200], [R232.64], !P4 ;  /* 0x33200000e8b17fae */ /* 0x0003e8000e121844 */
[----:B------:R-:W-:Y:S04]  /*fd60*/  STL.64 [R1+0x878], R168 ;  /* 0x000878a801007387 */ /* 0x000fe80000100a00 */
[----:B------:R1:W-:Y:S04]  /*fd70*/  LDGSTS.E [R177+0x33400], [R168.64], !P4 ;  /* 0x33400000a8b17fae */ /* 0x0003e8000e121844 */
[----:B------:R1:W-:Y:S04]  /*fd80*/  STL.64 [R1+0x870], R160 ;  /* 0x000870a001007387 */ /* 0x0003e80000100a00 */
[----:B------:R1:W-:Y:S04]  /*fd90*/  LDGSTS.E [R177+0x33600], [R160.64], !P4 ;  /* 0x33600000a0b17fae */ /* 0x0003e8000e121844 */
[----:B-1----:R-:W3:Y:S01]  /*fda0*/  LDL.LU.64 R160, [R1+0x1e8] ;  /* 0x0001e80001a07983 */ /* 0x002ee20000300a00 */
[----:B------:R-:W-:-:S03]  /*fdb0*/  IMAD.WIDE R246, R2, 0x4, R244 ;  /* 0x0000000402f67825 */ /* 0x000fc600078e02f4 */
[----:B------:R-:W3:Y:S04]  /*fdc0*/  LDL.LU.64 R232, [R1+0x1e0] ;  /* 0x0001e00001e87983 */ /* 0x000ee80000300a00 */
[----:B------:R-:W3:Y:S01]  /*fdd0*/  LDL.LU.64 R168, [R1+0x1d8] ;  /* 0x0001d80001a87983 */ /* 0x000ee20000300a00 */
[----:B------:R-:W-:-:S03]  /*fde0*/  IMAD.WIDE R244, R2, 0x4, R152 ;  /* 0x0000000402f47825 */ /* 0x000fc600078e0298 */
[----:B------:R-:W3:Y:S01]  /*fdf0*/  LDL.LU.64 R152, [R1+0x1d0] ;  /* 0x0001d00001987983 */ /* 0x000ee20000300a00 */
[----:B------:R-:W-:-:S03]  /*fe00*/  IMAD.WIDE R208, R2, 0x4, R208 ;  /* 0x0000000402d07825 */ /* 0x000fc600078e02d0 */
[----:B------:R-:W-:Y:S01]  /*fe10*/  STL.64 [R1+0x7e8], R246 ;  /* 0x0007e8f601007387 */ /* 0x000fe20000100a00 */
[----:B------:R-:W-:-:S03]  /*fe20*/  IMAD.WIDE R184, R2, 0x4, R184 ;  /* 0x0000000402b87825 */ /* 0x000fc600078e02b8 */
        /* <DEDUP_REMOVED lines=8> */
[----:B-1----:R-:W3:Y:S01]  /*feb0*/  LDL.LU.64 R208, [R1+0x168] ;  /* 0x0001680001d07983 */ /* 0x002ee20000300a00 */
[----:B------:R-:W-:Y:S02]  /*fec0*/  ISETP.GE.U32.AND P4, PT, R3, 0x7fffff52, PT ;  /* 0x7fffff520300780c */ /* 0x000fe40003f86070 */
[----:B------:R-:W-:Y:S01]  /*fed0*/  IADD3 R3, R252, -0x73, RZ ;  /* 0xffffff8dfc037810 */ /* 0x000fe20007ffe0ff */
[----:B------:R-:W3:Y:S04]  /*fee0*/  LDL.LU.64 R184, [R1+0x160] ;  /* 0x0001600001b87983 */ /* 0x000ee80000300a00 */
[----:B------:R-:W3:Y:S01]  /*fef0*/  LDL.LU.64 R244, [R1+0x158] ;  /* 0x0001580001f47983 */ /* 0x000ee20000300a00 */
[----:B------:R-:W-:Y:S01]  /*ff00*/  ISETP.GE.U32.AND P2, PT, R3, 0x7fffff4e, PT ;  /* 0x7fffff4e0300780c */ /* 0x000fe20003f46070 */
[----:B--2---:R-:W-:-:S02]  /*ff10*/  IMAD.WIDE R246, R2, 0x4, R192 ;  /* 0x0000000402f67825 */ /* 0x004fc400078e02c0 */
[----:B------:R-:W2:Y:S02]  /*ff20*/  LDL.LU.64 R192, [R1+0x150] ;  /* 0x0001500001c07983 */ /* 0x000ea40000300a00 */
[C---:B----4-:R-:W-:Y:S02]  /*ff30*/  IMAD.WIDE R224, R2.reuse, 0x4, R224 ;  /* 0x0000000402e07825 */ /* 0x050fe400078e02e0 */
[----:B------:R-:W-:Y:S04]  /*ff40*/  STL.64 [R1+0x6d0], R246 ;  /* 0x0006d0f601007387 */ /* 0x000fe80000100a00 */
[----:B------:R-:W-:Y:S04]  /*ff50*/  STL.64 [R1+0x6e0], R224 ;  /* 0x0006e0e001007387 */ /* 0x000fe80000100a00 */
[----:B------:R1:W-:Y:S04]  /*ff60*/  LDGSTS.E [R177+0x37000], [R246.64], !P4 ;  /* 0x37000000f6b17fae */ /* 0x0003e8000e121844 */
[----:B------:R4:W-:Y:S01]  /*ff70*/  LDGSTS.E [R177+0x37200], [R224.64], !P4 ;  /* 0x37200000e0b17fae */ /* 0x0009e2000e121844 */
[----:B-----5:R-:W-:-:S04]  /*ff80*/  IMAD.WIDE R200, R2, 0x4, R200 ;  /* 0x0000000402c87825 */ /* 0x020fc800078e02c8 */
[C---:B---3--:R-:W-:Y:S01]  /*ff90*/  IMAD.WIDE R216, R2.reuse, 0x4, R216 ;  /* 0x0000000402d87825 */ /* 0x048fe200078e02d8 */
[----:B------:R3:W-:Y:S04]  /*ffa0*/  STL.64 [R1+0x6f0], R200 ;  /* 0x0006f0c801007387 */ /* 0x0007e80000100a00 */
        /* <DEDUP_REMOVED lines=8> */
[----:B------:R-:W-:-:S04]  /*10030*/  IMAD.WIDE R232, R2, 0x4, R232 ;  /* 0x0000000402e87825 */ /* 0x000fc800078e02e8 */
[C---:B------:R-:W-:Y:S01]  /*10040*/  IMAD.WIDE R168, R2.reuse, 0x4, R168 ;  /* 0x0000000402a87825 */ /* 0x040fe200078e02a8 */
[----:B------:R-:W-:Y:S03]  /*10050*/  STL.64 [R1+0x710], R246 ;  /* 0x000710f601007387 */ /* 0x000fe60000100a00 */
[----:B------:R-:W-:Y:S01]  /*10060*/  IMAD.WIDE R152, R2, 0x4, R152 ;  /* 0x0000000402987825 */ /* 0x000fe200078e0298 */
[----:B------:R1:W-:Y:S04]  /*10070*/  STL.64 [R1+0x718], R232 ;  /* 0x000718e801007387 */ /* 0x0003e80000100a00 */
[----:B------:R1:W-:Y:S04]  /*10080*/  LDGSTS.E [R177+0x39000], [R246.64], !P2 ;  /* 0x39000000f6b17fae */ /* 0x0003e8000d121844 */
[----:B------:R1:W-:Y:S04]  /*10090*/  STL.64 [R1+0x720], R168 ;  /* 0x000720a801007387 */ /* 0x0003e80000100a00 */
[----:B------:R1:W-:Y:S04]  /*100a0*/  LDGSTS.E [R177+0x39200], [R232.64], !P2 ;  /* 0x39200000e8b17fae */ /* 0x0003e8000d121844 */
[----:B------:R1:W-:Y:S01]  /*100b0*/  LDGSTS.E [R177+0x39400], [R168.64], !P2 ;  /* 0x39400000a8b17fae */ /* 0x0003e2000d121844 */
[----:B------:R-:W-:-:S03]  /*100c0*/  IADD3 R3, R252, -0x77, RZ ;  /* 0xffffff89fc037810 */ /* 0x000fc60007ffe0ff */
[----:B------:R1:W-:Y:S04]  /*100d0*/  LDGSTS.E [R177+0x39600], [R152.64], !P2 ;  /* 0x3960000098b17fae */ /* 0x0003e8000d121844 */
[----:B-1----:R-:W5:Y:S04]  /*100e0*/  LDL.LU.64 R232, [R1+0x68] ;  /* 0x0000680001e87983 */ /* 0x002f680000300a00 */
[----:B------:R1:W-:Y:S04]  /*100f0*/  STL.64 [R1+0x728], R152 ;  /* 0x0007289801007387 */ /* 0x0003e80000100a00 */
[----:B------:R-:W5:Y:S01]  /*10100*/  LDL.LU.64 R168, [R1+0x60] ;  /* 0x0000600001a87983 */ /* 0x000f620000300a00 */
[----:B------:R-:W-:-:S03]  /*10110*/  IMAD.WIDE R246, R2, 0x4, R208 ;  /* 0x0000000402f67825 */ /* 0x000fc600078e02d0 */
[----:B------:R-:W5:Y:S01]  /*10120*/  LDL.LU.64 R208, [R1+0x58] ;  /* 0x0000580001d07983 */ /* 0x000f620000300a00 */
[----:B------:R-:W-:Y:S01]  /*10130*/  ISETP.GE.U32.AND P4, PT, R3, 0x7fffff4a, PT ;  /* 0x7fffff4a0300780c */ /* 0x000fe20003f86070 */
[----:B------:R-:W-:Y:S01]  /*10140*/  IMAD.WIDE R184, R2, 0x4, R184 ;  /* 0x0000000402b87825 */ /* 0x000fe200078e02b8 */
[----:B------:R-:W-:Y:S01]  /*10150*/  IADD3 R3, R252, -0x7b, RZ ;  /* 0xffffff85fc037810 */ /* 0x000fe20007ffe0ff */
[----:B------:R-:W-:Y:S02]  /*10160*/  STL.64 [R1+0x7a8], R246 ;  /* 0x0007a8f601007387 */ /* 0x000fe40000100a00 */
[C---:B------:R-:W-:Y:S01]  /*10170*/  IMAD.WIDE R244, R2.reuse, 0x4, R244 ;  /* 0x0000000402f47825 */ /* 0x040fe200078e02f4 */
[----:B------:R-:W-:Y:S01]  /*10180*/  ISETP.GE.U32.AND P2, PT, R3, 0x7fffff46, PT ;  /* 0x7fffff460300780c */ /* 0x000fe20003f46070 */
[----:B-1----:R-:W5:Y:S04]  /*10190*/  LDL.LU.64 R152, [R1+0x50] ;  /* 0x0000500001987983 */ /* 0x002f680000300a00 */
[----:B------:R1:W-:Y:S04]  /*101a0*/  STL.64 [R1+0x7a0], R184 ;  /* 0x0007a0b801007387 */ /* 0x0003e80000100a00 */
[----:B------:R3:W-:Y:S04]  /*101b0*/  LDGSTS.E [R177+0x3b000], [R246.64], !P4 ;  /* 0x3b000000f6b17fae */ /* 0x0007e8000e121844 */
[----:B------:R1:W-:Y:S04]  /*101c0*/  LDGSTS.E [R177+0x3b200], [R184.64], !P4 ;  /* 0x3b200000b8b17fae */ /* 0x0003e8000e121844 */
[----:B------:R4:W-:Y:S04]  /*101d0*/  STL.64 [R1+0x798], R244 ;  /* 0x000798f401007387 */ /* 0x0009e80000100a00 */
[----:B------:R4:W-:Y:S04]  /*101e0*/  LDGSTS.E [R177+0x3b400], [R244.64], !P4 ;  /* 0x3b400000f4b17fae */ /* 0x0009e8000e121844 */
[----:B-1----:R-:W5:Y:S01]  /*101f0*/  LDL.LU.64 R184, [R1+0x7c8] ;  /* 0x0007c80001b87983 */ /* 0x002f620000300a00 */
[----:B--2---:R-:W-:-:S05]  /*10200*/  IMAD.WIDE R192, R2, 0x4, R192 ;  /* 0x0000000402c07825 */ /* 0x004fca00078e02c0 */
[----:B------:R1:W-:Y:S04]  /*10210*/  STL.64 [R1+0x790], R192 ;  /* 0x000790c001007387 */ /* 0x0003e80000100a00 */
[----:B------:R1:W-:Y:S01]  /*10220*/  LDGSTS.E [R177+0x3b600], [R192.64], !P4 ;  /* 0x3b600000c0b17fae */ /* 0x0003e2000e121844 */
[----:B---3--:R-:W-:-:S04]  /*10230*/  IMAD.WIDE R246, R2, 0x4, R200 ;  /* 0x0000000402f67825 */ /* 0x008fc800078e02c8 */
[C---:B----4-:R-:W-:Y:S01]  /*10240*/  IMAD.WIDE R244, R2.reuse, 0x4, R224 ;  /* 0x0000000402f47825 */ /* 0x050fe200078e02e0 */
[----:B------:R2:W-:Y:S04]  /*10250*/  LDGSTS.E [R177+0x3d000], [R246.64], !P2 ;  /* 0x3d000000f6b17fae */ /* 0x0005e8000d121844 */
[----:B------:R-:W3:Y:S01]  /*10260*/  LDL.LU.64 R224, [R1+0x7c0] ;  /* 0x0007c00001e07983 */ /* 0x000ee20000300a00 */
[----:B-----5:R-:W-:-:S03]  /*10270*/  IMAD.WIDE R216, R2, 0x4, R216 ;  /* 0x0000000402d87825 */ /* 0x020fc600078e02d8 */
[----:B------:R2:W-:Y:S04]  /*10280*/  STL.64 [R1+0x750], R246 ;  /* 0x000750f601007387 */ /* 0x0005e80000100a00 */
[----:B------:R-:W4:Y:S04]  /*10290*/  LDL.LU.64 R200, [R1+0x7b8] ;  /* 0x0007b80001c87983 */ /* 0x000f280000300a00 */
[----:B------:R-:W-:Y:S01]  /*102a0*/  STL.64 [R1+0x758], R244 ;  /* 0x000758f401007387 */ /* 0x000fe20000100a00 */
[----:B------:R-:W-:-:S03]  /*102b0*/  IMAD.WIDE R160, R2, 0x4, R160 ;  /* 0x0000000402a07825 */ /* 0x000fc600078e02a0 */
[----:B-1----:R-:W5:Y:S04]  /*102c0*/  LDL.LU.64 R192, [R1+0x7b0] ;  /* 0x0007b00001c07983 */ /* 0x002f680000300a00 */
[----:B------:R1:W-:Y:S04]  /*102d0*/  LDGSTS.E [R177+0x3d200], [R244.64], !P2 ;  /* 0x3d200000f4b17fae */ /* 0x0003e8000d121844 */
[----:B------:R-:W-:Y:S04]  /*102e0*/  STL.64 [R1+0x760], R216 ;  /* 0x000760d801007387 */ /* 0x000fe80000100a00 */
[----:B------:R1:W-:Y:S04]  /*102f0*/  LDGSTS.E [R177+0x3d400], [R216.64], !P2 ;  /* 0x3d400000d8b17fae */ /* 0x0003e8000d121844 */
[----:B------:R1:W-:Y:S04]  /*10300*/  STL.64 [R1+0x768], R160 ;  /* 0x000768a001007387 */ /* 0x0003e80000100a00 */
[----:B------:R1:W-:Y:S01]  /*10310*/  LDGSTS.E [R177+0x3d600], [R160.64], !P2 ;  /* 0x3d600000a0b17fae */ /* 0x0003e2000d121844 */
[----:B--2---:R-:W-:-:S03]  /*10320*/  IMAD.WIDE R246, R2, 0x4, R232 ;  /* 0x0000000402f67825 */ /* 0x004fc600078e02e8 */
[----:B-1----:R-:W2:Y:S04]  /*10330*/  LDL.LU.64 R160, [R1+0x748] ;  /* 0x0007480001a07983 */ /* 0x002ea80000300a00 */
[----:B------:R-:W2:Y:S01]  /*10340*/  LDL.LU.64 R232, [R1+0x740] ;  /* 0x0007400001e87983 */ /* 0x000ea20000300a00 */
[----:B------:R-:W-:-:S03]  /*10350*/  IMAD.WIDE R244, R2, 0x4, R168 ;  /* 0x0000000402f47825 */ /* 0x000fc600078e02a8 */
[----:B------:R-:W2:Y:S04]  /*10360*/  LDL.LU.64 R216, [R1+0x738] ;  /* 0x0007380001d87983 */ /* 0x000ea80000300a00 */
[----:B------:R-:W-:Y:S01]  /*10370*/  STL.64 [R1+0x770], R246 ;  /* 0x000770f601007387 */ /* 0x000fe20000100a00 */
[----:B------:R-:W-:-:S03]  /*10380*/  IMAD.WIDE R168, R2, 0x4, R208 ;  /* 0x0000000402a87825 */ /* 0x000fc600078e02d0 */
[----:B------:R-:W2:Y:S01]  /*10390*/  LDL.LU.64 R208, [R1+0x730] ;  /* 0x0007300001d07983 */ /* 0x000ea20000300a00 */
[----:B------:R-:W-:-:S04]  /*103a0*/  IADD3 R3, R252, -0x7f, RZ ;  /* 0xffffff81fc037810 */ /* 0x000fc80007ffe0ff */
[----:B------:R-:W-:Y:S02]  /*103b0*/  ISETP.GE.U32.AND P4, PT, R3, 0x7fffff42, PT ;  /* 0x7fffff420300780c */ /* 0x000fe40003f86070 */
[----:B------:R-:W-:Y:S01]  /*103c0*/  IADD3 R3, R252, -0x44, RZ ;  /* 0xffffffbcfc037810 */ /* 0x000fe20007ffe0ff */
[----:B------:R-:W-:-:S03]  /*103d0*/  IMAD.WIDE R152, R2, 0x4, R152 ;  /* 0x0000000402987825 */ /* 0x000fc600078e0298 */
[----:B------:R-:W-:Y:S01]  /*103e0*/  ISETP.GE.U32.AND P2, PT, R3, 0x7fffff7d, PT ;  /* 0x7fffff7d0300780c */ /* 0x000fe20003f46070 */
[----:B------:R1:W-:Y:S01]  /*103f0*/  STL.64 [R1+0x778], R244 ;  /* 0x000778f401007387 */ /* 0x0003e20000100a00 */
[----:B------:R-:W-:-:S03]  /*10400*/  IADD3 R3, R252, -0x48, RZ ;  /* 0xffffffb8fc037810 */ /* 0x000fc60007ffe0ff */
[----:B------:R-:W-:Y:S04]  /*10410*/  STL.64 [R1+0x780], R168 ;  /* 0x000780a801007387 */ /* 0x000fe80000100a00 */
[----:B------:R1:W-:Y:S01]  /*10420*/  LDGSTS.E [R177+0x3f000], [R246.64], !P4 ;  /* 0x3f000000f6b17fae */ /* 0x0003e2000e121844 */
[----:B------:R-:W-:-:S03]  /*10430*/  LOP3.LUT R251, R240, 0x60, RZ, 0x3c, !PT ;  /* 0x00000060f0fb7812 */ /* 0x000fc600078e3cff */
[----:B------:R1:W-:Y:S04]  /*10440*/  LDGSTS.E [R177+0x3f200], [R244.64], !P4 ;  /* 0x3f200000f4b17fae */ /* 0x0003e8000e121844 */
[----:B------:R1:W-:Y:S04]  /*10450*/  LDGSTS.E [R177+0x3f400], [R168.64], !P4 ;  /* 0x3f400000a8b17fae */ /* 0x0003e8000e121844 */
[----:B------:R1:W-:Y:S02]  /*10460*/  STL.64 [R1+0x788], R152 ;  /* 0x0007889801007387 */ /* 0x0003e40000100a00 */
[----:B-1----:R-:W-:-:S02]  /*10470*/  IMAD.WIDE R244, R2, 0x4, R184 ;  /* 0x0000000402f47825 */ /* 0x002fc400078e02b8 */
[----:B------:R1:W-:Y:S01]  /*10480*/  LDGSTS.E [R177+0x3f600], [R152.64], !P4 ;  /* 0x3f60000098b17fae */ /* 0x0003e2000e121844 */
[----:B------:R-:W-:-:S03]  /*10490*/  ISETP.GE.U32.AND P4, PT, R3, 0x7fffff79, PT ;  /* 0x7fffff790300780c */ /* 0x000fc60003f86070 */
[----:B------:R2:W-:Y:S04]  /*104a0*/  LDGSTS.E [R251+0x21800], [R244.64], !P2 ;  /* 0x21800000f4fb7fae */ /* 0x0005e8000d121844 */
[----:B-1----:R-:W2:Y:S04]  /*104b0*/  LDL.LU.64 R152, [R1+0x6c8] ;  /* 0x0006c80001987983 */ /* 0x002ea80000300a00 */
[----:B------:R-:W2:Y:S04]  /*104c0*/  LDL.LU.64 R184, [R1+0x6c0] ;  /* 0x0006c00001b87983 */ /* 0x000ea80000300a00 */
[----:B------:R-:W2:Y:S04]  /*104d0*/  LDL.LU.64 R168, [R1+0x6b8] ;  /* 0x0006b80001a87983 */ /* 0x000ea80000300a00 */
[----:B------:R-:W-:Y:S04]  /*104e0*/  STL.64 [R1+0xbf0], R244 ;  /* 0x000bf0f401007387 */ /* 0x000fe80000100a00 */
[----:B------:R-:W2:Y:S01]  /*104f0*/  LDL.LU.64 R176, [R1+0x6b0] ;  /* 0x0006b00001b07983 */ /* 0x000ea20000300a00 */
[----:B---3--:R-:W-:-:S04]  /*10500*/  IMAD.WIDE R224, R2, 0x4, R224 ;  /* 0x0000000402e07825 */ /* 0x008fc800078e02e0 */
[C---:B----4-:R-:W-:Y:S01]  /*10510*/  IMAD.WIDE R200, R2.reuse, 0x4, R200 ;  /* 0x0000000402c87825 */ /* 0x050fe200078e02c8 */
[----:B------:R-:W-:Y:S04]  /*10520*/  STL.64 [R1+0xbe8], R224 ;  /* 0x000be8e001007387 */ /* 0x000fe80000100a00 */
[----:B------:R1:W-:Y:S01]  /*10530*/  LDGSTS.E [R251+0x21a00], [R224.64], !P2 ;  /* 0x21a00000e0fb7fae */ /* 0x0003e2000d121844 */
[----:B-----5:R-:W-:-:S03]  /*10540*/  IMAD.WIDE R192, R2, 0x4, R192 ;  /* 0x0000000402c07825 */ /* 0x020fc600078e02c0 */
[----:B------:R-:W-:Y:S04]  /*10550*/  STL.64 [R1+0xbe0], R200 ;  /* 0x000be0c801007387 */ /* 0x000fe80000100a00 */
[----:B------:R3:W-:Y:S04]  /*10560*/  LDGSTS.E [R251+0x21c00], [R200.64], !P2 ;  /* 0x21c00000c8fb7fae */ /* 0x0007e8000d121844 */
[----:B------:R4:W-:Y:S04]  /*10570*/  STL.64 [R1+0xbd8], R192 ;  /* 0x000bd8c001007387 */ /* 0x0009e80000100a00 */
[----:B------:R4:W-:Y:S04]  /*10580*/  LDGSTS.E [R251+0x21e00], [R192.64], !P2 ;  /* 0x21e00000c0fb7fae */ /* 0x0009e8000d121844 */
[----:B----4-:R-:W4:Y:S04]  /*10590*/  LDL.LU.64 R192, [R1+0x648] ;  /* 0x0006480001c07983 */ /* 0x010f280000300a00 */
[----:B-1----:R-:W5:Y:S01]  /*105a0*/  LDL.LU.64 R224, [R1+0x640] ;  /* 0x0006400001e07983 */ /* 0x002f620000300a00 */
[----:B--2---:R-:W-:-:S03]  /*105b0*/  IMAD.WIDE R244, R2, 0x4, R160 ;  /* 0x0000000402f47825 */ /* 0x004fc600078e02a0 */
[----:B---3--:R-:W2:Y:S01]  /*105c0*/  LDL.LU.64 R200, [R1+0x638] ;  /* 0x0006380001c87983 */ /* 0x008ea20000300a00 */
[----:B------:R-:W-:-:S03]  /*105d0*/  IMAD.WIDE R232, R2, 0x4, R232 ;  /* 0x0000000402e87825 */ /* 0x000fc600078e02e8 */
[----:B------:R-:W3:Y:S01]  /*105e0*/  LDL.LU.64 R160, [R1+0x630] ;  /* 0x0006300001a07983 */ /* 0x000ee20000300a00 */
[----:B------:R-:W-:-:S03]  /*105f0*/  IMAD.WIDE R216, R2, 0x4, R216 ;  /* 0x0000000402d87825 */ /* 0x000fc600078e02d8 */
[----:B------:R-:W-:Y:S04]  /*10600*/  STL.64 [R1+0x7b0], R244 ;  /* 0x0007b0f401007387 */ /* 0x000fe80000100a00 */
        /* <DEDUP_REMOVED lines=8> */
[----:B-1----:R-:W3:Y:S04]  /*10690*/  LDL.LU.64 R208, [R1+0x5c8] ;  /* 0x0005c80001d07983 */ /* 0x002ee80000300a00 */
[----:B------:R-:W3:Y:S04]  /*106a0*/  LDL.LU.64 R232, [R1+0x5c0] ;  /* 0x0005c00001e87983 */ /* 0x000ee80000300a00 */
[----:B------:R-:W3:Y:S01]  /*106b0*/  LDL.LU.64 R216, [R1+0x5b8] ;  /* 0x0005b80001d87983 */ /* 0x000ee20000300a00 */
[----:B------:R-:W-:-:S04]  /*106c0*/  IADD3 R3, R252, -0x4c, RZ ;  /* 0xffffffb4fc037810 */ /* 0x000fc80007ffe0ff */
[----:B------:R-:W-:Y:S02]  /*106d0*/  ISETP.GE.U32.AND P2, PT, R3, 0x7fffff75, PT ;  /* 0x7fffff750300780c */ /* 0x000fe40003f46070 */
[----:B------:R-:W-:Y:S01]  /*106e0*/  IADD3 R3, R252, -0x50, RZ ;  /* 0xffffffb0fc037810 */ /* 0x000fe20007ffe0ff */
[C---:B------:R-:W-:Y:S02]  /*106f0*/  IMAD.WIDE R244, R2.reuse, 0x4, R152 ;  /* 0x0000000402f47825 */ /* 0x040fe400078e0298 */
[----:B------:R-:W3:Y:S01]  /*10700*/  LDL.LU.64 R152, [R1+0x5b0] ;  /* 0x0005b00001987983 */ /* 0x000ee20000300a00 */
[----:B------:R-:W-:Y:S01]  /*10710*/  ISETP.GE.U32.AND P4, PT, R3, 0x7fffff71, PT ;  /* 0x7fffff710300780c */ /* 0x000fe20003f86070 */
[----:B------:R-:W-:-:S04]  /*10720*/  IMAD.WIDE R184, R2, 0x4, R184 ;  /* 0x0000000402b87825 */ /* 0x000fc800078e02b8 */
[C---:B------:R-:W-:Y:S01]  /*10730*/  IMAD.WIDE R168, R2.reuse, 0x4, R168 ;  /* 0x0000000402a87825 */ /* 0x040fe200078e02a8 */
[----:B------:R-:W-:Y:S04]  /*10740*/  STL.64 [R1+0xb10], R244 ;  /* 0x000b10f401007387 */ /* 0x000fe80000100a00 */
[----:B------:R-:W-:Y:S01]  /*10750*/  STL.64 [R1+0xb08], R184 ;  /* 0x000b08b801007387 */ /* 0x000fe20000100a00 */
[----:B------:R-:W-:-:S03]  /*10760*/  IMAD.WIDE R176, R2, 0x4, R176 ;  /* 0x0000000402b07825 */ /* 0x000fc600078e02b0 */
[----:B------:R4:W-:Y:S01]  /*10770*/  LDGSTS.E [R251+0x25800], [R244.64], !P2 ;  /* 0x25800000f4fb7fae */ /* 0x0009e2000d121844 */
[----:B------:R-:W-:-:S03]  /*10780*/  IADD3 R3, R252, -0x54, RZ ;  /* 0xffffffacfc037810 */ /* 0x000fc60007ffe0ff */
[----:B------:R1:W-:Y:S04]  /*10790*/  STL.64 [R1+0xb00], R168 ;  /* 0x000b00a801007387 */ /* 0x0003e80000100a00 */
[----:B------:R1:W-:Y:S04]  /*107a0*/  LDGSTS.E [R251+0x25a00], [R184.64], !P2 ;  /* 0x25a00000b8fb7fae */ /* 0x0003e8000d121844 */
[----:B------:R1:W-:Y:S04]  /*107b0*/  STL.64 [R1+0xaf8], R176 ;  /* 0x000af8b001007387 */ /* 0x0003e80000100a00 */
[----:B------:R1:W-:Y:S04]  /*107c0*/  LDGSTS.E [R251+0x25c00], [R168.64], !P2 ;  /* 0x25c00000a8fb7fae */ /* 0x0003e8000d121844 */
[----:B------:R2:W-:Y:S01]  /*107d0*/  LDGSTS.E [R251+0x25e00], [R176.64], !P2 ;  /* 0x25e00000b0fb7fae */ /* 0x0005e2000d121844 */
[----:B------:R-:W-:-:S03]  /*107e0*/  ISETP.GE.U32.AND P2, PT, R3, 0x7fffff6d, PT ;  /* 0x7fffff6d0300780c */ /* 0x000fc60003f46070 */
[----:B-1----:R-:W3:Y:S04]  /*107f0*/  LDL.LU.64 R168, [R1+0x548] ;  /* 0x0005480001a87983 */ /* 0x002ee80000300a00 */
[----:B------:R-:W3:Y:S01]  /*10800*/  LDL.LU.64 R184, [R1+0x540] ;  /* 0x0005400001b87983 */ /* 0x000ee20000300a00 */
[----:B----4-:R-:W-:-:S03]  /*10810*/  IMAD.WIDE R244, R2, 0x4, R192 ;  /* 0x0000000402f47825 */ /* 0x010fc600078e02c0 */
[----:B------:R-:W4:Y:S01]  /*10820*/  LDL.LU.64 R192, [R1+0x538] ;  /* 0x0005380001c07983 */ /* 0x000f220000300a00 */
[----:B-----5:R-:W-:-:S03]  /*10830*/  IMAD.WIDE R224, R2, 0x4, R224 ;  /* 0x0000000402e07825 */ /* 0x020fc600078e02e0 */
[----:B------:R-:W-:Y:S01]  /*10840*/  STL.64 [R1+0xa90], R244 ;  /* 0x000a90f401007387 */ /* 0x000fe20000100a00 */
[----:B--2---:R-:W-:-:S03]  /*10850*/  IMAD.WIDE R200, R2, 0x4, R200 ;  /* 0x0000000402c87825 */ /* 0x004fc600078e02c8 */
[----:B------:R-:W2:Y:S01]  /*10860*/  LDL.LU.64 R176, [R1+0x530] ;  /* 0x0005300001b07983 */ /* 0x000ea20000300a00 */
[----:B---3--:R-:W-:-:S03]  /*10870*/  IMAD.WIDE R160, R2, 0x4, R160 ;  /* 0x0000000402a07825 */ /* 0x008fc600078e02a0 */
[----:B------:R-:W-:Y:S04]  /*10880*/  STL.64 [R1+0xa88], R224 ;  /* 0x000a88e001007387 */ /* 0x000fe80000100a00 */
[----:B------:R1:W-:Y:S04]  /*10890*/  LDGSTS.E [R251+0x27800], [R244.64], !P4 ;  /* 0x27800000f4fb7fae */ /* 0x0003e8000e121844 */
[----:B------:R3:W-:Y:S04]  /*108a0*/  STL.64 [R1+0xa80], R200 ;  /* 0x000a80c801007387 */ /* 0x0007e80000100a00 */
[----:B------:R5:W-:Y:S04]  /*108b0*/  LDGSTS.E [R251+0x27a00], [R224.64], !P4 ;  /* 0x27a00000e0fb7fae */ /* 0x000be8000e121844 */
[----:B------:R1:W-:Y:S04]  /*108c0*/  STL.64 [R1+0xa78], R160 ;  /* 0x000a78a001007387 */ /* 0x0003e80000100a00 */
[----:B------:R3:W-:Y:S04]  /*108d0*/  LDGSTS.E [R251+0x27c00], [R200.64], !P4 ;  /* 0x27c00000c8fb7fae */ /* 0x0007e8000e121844 */
[----:B------:R1:W-:Y:S04]  /*108e0*/  LDGSTS.E [R251+0x27e00], [R160.64], !P4 ;  /* 0x27e00000a0fb7fae */ /* 0x0003e8000e121844 */
[----:B---3--:R-:W3:Y:S04]  /*108f0*/  LDL.LU.64 R200, [R1+0x4c8] ;  /* 0x0004c80001c87983 */ /* 0x008ee80000300a00 */
[----:B-----5:R-:W5:Y:S01]  /*10900*/  LDL.LU.64 R224, [R1+0x4c0] ;  /* 0x0004c00001e07983 */ /* 0x020f620000300a00 */
[----:B-1----:R-:W-:-:S04]  /*10910*/  IMAD.WIDE R244, R2, 0x4, R208 ;  /* 0x0000000402f47825 */ /* 0x002fc800078e02d0 */
[C---:B------:R-:W-:Y:S01]  /*10920*/  IMAD.WIDE R232, R2.reuse, 0x4, R232 ;  /* 0x0000000402e87825 */ /* 0x040fe200078e02e8 */
[----:B------:R1:W-:Y:S03]  /*10930*/  LDGSTS.E [R251+0x29800], [R244.64], !P2 ;  /* 0x29800000f4fb7fae */ /* 0x0003e6000d121844 */
[----:B------:R-:W-:Y:S01]  /*10940*/  IMAD.WIDE R160, R2, 0x4, R216 ;  /* 0x0000000402a07825 */ /* 0x000fe200078e02d8 */
[----:B------:R1:W-:Y:S04]  /*10950*/  LDGSTS.E [R251+0x29a00], [R232.64], !P2 ;  /* 0x29a00000e8fb7fae */ /* 0x0003e8000d121844 */
[----:B------:R-:W5:Y:S04]  /*10960*/  LDL.LU.64 R216, [R1+0x4b8] ;  /* 0x0004b80001d87983 */ /* 0x000f680000300a00 */
[----:B------:R-:W-:Y:S04]  /*10970*/  STL.64 [R1+0x708], R244 ;  /* 0x000708f401007387 */ /* 0x000fe80000100a00 */
[----:B------:R-:W5:Y:S04]  /*10980*/  LDL.LU.64 R208, [R1+0x4b0] ;  /* 0x0004b00001d07983 */ /* 0x000f680000300a00 */
[----:B------:R1:W-:Y:S04]  /*10990*/  STL.64 [R1+0x6f8], R232 ;  /* 0x0006f8e801007387 */ /* 0x0003e80000100a00 */
[----:B------:R1:W-:Y:S01]  /*109a0*/  STL.64 [R1+0x6e8], R160 ;  /* 0x0006e8a001007387 */ /* 0x0003e20000100a00 */
[----:B------:R-:W-:Y:S01]  /*109b0*/  IADD3 R3, R252, -0x58, RZ ;  /* 0xffffffa8fc037810 */ /* 0x000fe20007ffe0ff */
[----:B------:R-:W-:-:S02]  /*109c0*/  IMAD.WIDE R152, R2, 0x4, R152 ;  /* 0x0000000402987825 */ /* 0x000fc400078e0298 */
[----:B------:R1:W-:Y:S04]  /*109d0*/  LDGSTS.E [R251+0x29c00], [R160.64], !P2 ;  /* 0x29c00000a0fb7fae */ /* 0x0003e8000d121844 */
[----:B-1----:R-:W5:Y:S01]  /*109e0*/  LDL.LU.64 R232, [R1+0x448] ;  /* 0x0004480001e87983 */ /* 0x002f620000300a00 */
[----:B------:R-:W-:Y:S02]  /*109f0*/  ISETP.GE.U32.AND P4, PT, R3, 0x7fffff69, PT ;  /* 0x7fffff690300780c */ /* 0x000fe40003f86070 */
[----:B------:R-:W-:Y:S01]  /*10a00*/  IADD3 R3, R252, -0x5c, RZ ;  /* 0xffffffa4fc037810 */ /* 0x000fe20007ffe0ff */
[----:B------:R1:W-:Y:S04]  /*10a10*/  STL.64 [R1+0x6d8], R152 ;  /* 0x0006d89801007387 */ /* 0x0003e80000100a00 */
[----:B------:R1:W-:Y:S01]  /*10a20*/  LDGSTS.E [R251+0x29e00], [R152.64], !P2 ;  /* 0x29e0000098fb7fae */ /* 0x0003e2000d121844 */
[----:B------:R-:W-:Y:S01]  /*10a30*/  ISETP.GE.U32.AND P2, PT, R3, 0x7fffff65, PT ;  /* 0x7fffff650300780c */ /* 0x000fe20003f46070 */
[----:B------:R-:W-:-:S02]  /*10a40*/  IMAD.WIDE R244, R2, 0x4, R168 ;  /* 0x0000000402f47825 */ /* 0x000fc400078e02a8 */
[----:B------:R-:W5:Y:S02]  /*10a50*/  LDL.LU.64 R168, [R1+0x440] ;  /* 0x0004400001a87983 */ /* 0x000f640000300a00 */
[C---:B------:R-:W-:Y:S02]  /*10a60*/  IMAD.WIDE R184, R2.reuse, 0x4, R184 ;  /* 0x0000000402b87825 */ /* 0x040fe400078e02b8 */
[----:B------:R-:W5:Y:S04]  /*10a70*/  LDL.LU.64 R160, [R1+0x438] ;  /* 0x0004380001a07983 */ /* 0x000f680000300a00 */
[----:B------:R-:W-:Y:S04]  /*10a80*/  STL.64 [R1+0x6c8], R244 ;  /* 0x0006c8f401007387 */ /* 0x000fe80000100a00 */
[----:B-1----:R-:W5:Y:S04]  /*10a90*/  LDL.LU.64 R152, [R1+0x430] ;  /* 0x0004300001987983 */ /* 0x002f680000300a00 */
[----:B------:R1:W-:Y:S04]  /*10aa0*/  STL.64 [R1+0x6b8], R184 ;  /* 0x0006b8b801007387 */ /* 0x0003e80000100a00 */
[----:B------:R3:W-:Y:S04]  /*10ab0*/  LDGSTS.E [R251+0x2b800], [R244.64], !P4 ;  /* 0x2b800000f4fb7fae */ /* 0x0007e8000e121844 */
[----:B------:R1:W-:Y:S01]  /*10ac0*/  LDGSTS.E [R251+0x2ba00], [R184.64], !P4 ;  /* 0x2ba00000b8fb7fae */ /* 0x0003e2000e121844 */
[----:B----4-:R-:W-:-:S05]  /*10ad0*/  IMAD.WIDE R192, R2, 0x4, R192 ;  /* 0x0000000402c07825 */ /* 0x010fca00078e02c0 */
[----:B------:R-:W-:Y:S01]  /*10ae0*/  STL.64 [R1+0x6a8], R192 ;  /* 0x0006a8c001007387 */ /* 0x000fe20000100a00 */
[----:B--2---:R-:W-:-:S03]  /*10af0*/  IMAD.WIDE R176, R2, 0x4, R176 ;  /* 0x0000000402b07825 */ /* 0x004fc600078e02b0 */
[----:B-1----:R-:W2:Y:S04]  /*10b00*/  LDL.LU.64 R184, [R1+0x3c8] ;  /* 0x0003c80001b87983 */ /* 0x002ea80000300a00 */
[----:B------:R1:W-:Y:S04]  /*10b10*/  LDGSTS.E [R251+0x2bc00], [R192.64], !P4 ;  /* 0x2bc00000c0fb7fae */ /* 0x0003e8000e121844 */
[----:B------:R4:W-:Y:S04]  /*10b20*/  STL.64 [R1+0x698], R176 ;  /* 0x000698b001007387 */ /* 0x0009e80000100a00 */
[----:B------:R4:W-:Y:S04]  /*10b30*/  LDGSTS.E [R251+0x2be00], [R176.64], !P4 ;  /* 0x2be00000b0fb7fae */ /* 0x0009e8000e121844 */
[----:B----4-:R-:W4:Y:S04]  /*10b40*/  LDL.LU.64 R176, [R1+0x3c0] ;  /* 0x0003c00001b07983 */ /* 0x010f280000300a00 */
[----:B-1----:R-:W4:Y:S01]  /*10b50*/  LDL.LU.64 R192, [R1+0x3b8] ;  /* 0x0003b80001c07983 */ /* 0x002f220000300a00 */
[----:B---3--:R-:W-:-:S04]  /*10b60*/  IMAD.WIDE R244, R2, 0x4, R200 ;  /* 0x0000000402f47825 */ /* 0x008fc800078e02c8 */
[C---:B-----5:R-:W-:Y:S01]  /*10b70*/  IMAD.WIDE R224, R2.reuse, 0x4, R224 ;  /* 0x0000000402e07825 */ /* 0x060fe200078e02e0 */
[----:B------:R1:W-:Y:S04]  /*10b80*/  STL.64 [R1+0x688], R244 ;  /* 0x000688f401007387 */ /* 0x0003e80000100a00 */
[----:B------:R-:W3:Y:S04]  /*10b90*/  LDL.LU.64 R200, [R1+0x3b0] ;  /* 0x0003b00001c87983 */ /* 0x000ee80000300a00 */
[----:B------:R-:W-:Y:S04]  /*10ba0*/  STL.64 [R1+0x678], R224 ;  /* 0x000678e001007387 */ /* 0x000fe80000100a00 */
[----:B------:R1:W-:Y:S04]  /*10bb0*/  LDGSTS.E [R251+0x2d800], [R244.64], !P2 ;  /* 0x2d800000f4fb7fae */ /* 0x0003e8000d121844 */
[----:B------:R5:W-:Y:S01]  /*10bc0*/  LDGSTS.E [R251+0x2da00], [R224.64], !P2 ;  /* 0x2da00000e0fb7fae */ /* 0x000be2000d121844 */
[----:B------:R-:W-:-:S04]  /*10bd0*/  IMAD.WIDE R216, R2, 0x4, R216 ;  /* 0x0000000402d87825 */ /* 0x000fc800078e02d8 */
[C---:B------:R-:W-:Y:S01]  /*10be0*/  IMAD.WIDE R208, R2.reuse, 0x4, R208 ;  /* 0x0000000402d07825 */ /* 0x040fe200078e02d0 */
[----:B------:R1:W-:Y:S04]  /*10bf0*/  STL.64 [R1+0x668], R216 ;  /* 0x000668d801007387 */ /* 0x0003e80000100a00 */
[----:B------:R1:W-:Y:S04]  /*10c00*/  STL.64 [R1+0x658], R208 ;  /* 0x000658d001007387 */ /* 0x0003e80000100a00 */
[----:B------:R1:W-:Y:S04]  /*10c10*/  LDGSTS.E [R251+0x2dc00], [R216.64], !P2 ;  /* 0x2dc00000d8fb7fae */ /* 0x0003e8000d121844 */
[----:B------:R1:W-:Y:S02]  /*10c20*/  LDGSTS.E [R251+0x2de00], [R208.64], !P2 ;  /* 0x2de00000d0fb7fae */ /* 0x0003e4000d121844 */
[----:B-1----:R-:W-:-:S02]  /*10c30*/  IMAD.WIDE R244, R2, 0x4, R232 ;  /* 0x0000000402f47825 */ /* 0x002fc400078e02e8 */
[----:B------:R-:W3:Y:S04]  /*10c40*/  LDL.LU.64 R216, [R1+0x348] ;  /* 0x0003480001d87983 */ /* 0x000ee80000300a00 */
[----:B------:R-:W3:Y:S04]  /*10c50*/  LDL.LU.64 R208, [R1+0x340] ;  /* 0x0003400001d07983 */ /* 0x000ee80000300a00 */
[----:B-----5:R-:W5:Y:S04]  /*10c60*/  LDL.LU.64 R224, [R1+0x338] ;  /* 0x0003380001e07983 */ /* 0x020f680000300a00 */
[----:B------:R1:W-:Y:S04]  /*10c70*/  STL.64 [R1+0x648], R244 ;  /* 0x000648f401007387 */ /* 0x0003e80000100a00 */
[----:B------:R-:W5:Y:S01]  /*10c80*/  LDL.LU.64 R232, [R1+0x330] ;  /* 0x0003300001e87983 */ /* 0x000f620000300a00 */
[----:B------:R-:W-:-:S04]  /*10c90*/  IADD3 R3, R252, -0x60, RZ ;  /* 0xffffffa0fc037810 */ /* 0x000fc80007ffe0ff */
[----:B------:R-:W-:Y:S02]  /*10ca0*/  ISETP.GE.U32.AND P4, PT, R3, 0x7fffff61, PT ;  /* 0x7fffff610300780c */ /* 0x000fe40003f86070 */
[----:B------:R-:W-:Y:S01]  /*10cb0*/  IADD3 R3, R252, -0x64, RZ ;  /* 0xffffff9cfc037810 */ /* 0x000fe20007ffe0ff */
[----:B------:R-:W-:-:S03]  /*10cc0*/  IMAD.WIDE R168, R2, 0x4, R168 ;  /* 0x0000000402a87825 */ /* 0x000fc600078e02a8 */
[----:B------:R-:W-:Y:S01]  /*10cd0*/  ISETP.GE.U32.AND P2, PT, R3, 0x7fffff5d, PT ;  /* 0x7fffff5d0300780c */ /* 0x000fe20003f46070 */
[C---:B------:R-:W-:Y:S01]  /*10ce0*/  IMAD.WIDE R160, R2.reuse, 0x4, R160 ;  /* 0x0000000402a07825 */ /* 0x040fe200078e02a0 */
[----:B------:R1:W-:Y:S03]  /*10cf0*/  STL.64 [R1+0x638], R168 ;  /* 0x000638a801007387 */ /* 0x0003e60000100a00 */
[----:B------:R-:W-:Y:S01]  /*10d00*/  IMAD.WIDE R152, R2, 0x4, R152 ;  /* 0x0000000402987825 */ /* 0x000fe200078e0298 */
[----:B------:R1:W-:Y:S01]  /*10d10*/  STL.64 [R1+0x628], R160 ;  /* 0x000628a001007387 */ /* 0x0003e20000100a00 */
[----:B------:R-:W-:-:S03]  /*10d20*/  IADD3 R3, R252, -0x68, RZ ;  /* 0xffffff98fc037810 */ /* 0x000fc60007ffe0ff */
[----:B------:R1:W-:Y:S04]  /*10d30*/  LDGSTS.E [R251+0x2f800], [R244.64], !P4 ;  /* 0x2f800000f4fb7fae */ /* 0x0003e8000e121844 */
[----:B------:R2:W-:Y:S04]  /*10d40*/  STL.64 [R1+0x618], R152 ;  /* 0x0006189801007387 */ /* 0x0005e80000100a00 */
[----:B------:R1:W-:Y:S04]  /*10d50*/  LDGSTS.E [R251+0x2fa00], [R168.64], !P4 ;  /* 0x2fa00000a8fb7fae */ /* 0x0003e8000e121844 */
[----:B-1----:R-:W5:Y:S04]  /*10d60*/  LDL.LU.64 R244, [R1+0x2c8] ;  /* 0x0002c80001f47983 */ /* 0x002f680000300a00 */
[----:B------:R1:W-:Y:S04]  /*10d70*/  LDGSTS.E [R251+0x2fc00], [R160.64], !P4 ;  /* 0x2fc00000a0fb7fae */ /* 0x0003e8000e121844 */
[----:B------:R-:W5:Y:S04]  /*10d80*/  LDL.LU.64 R168, [R1+0x2c0] ;  /* 0x0002c00001a87983 */ /* 0x000f680000300a00 */
[----:B------:R2:W-:Y:S01]  /*10d90*/  LDGSTS.E [R251+0x2fe00], [R152.64], !P4 ;  /* 0x2fe0000098fb7fae */ /* 0x0005e2000e121844 */
[----:B------:R-:W-:-:S03]  /*10da0*/  ISETP.GE.U32.AND P4, PT, R3, 0x7fffff59, PT ;  /* 0x7fffff590300780c */ /* 0x000fc60003f86070 */
[----:B-1----:R-:W5:Y:S01]  /*10db0*/  LDL.LU.64 R160, [R1+0x2b8] ;  /* 0x0002b80001a07983 */ /* 0x002f620000300a00 */
[----:B--2---:R-:W-:-:S05]  /*10dc0*/  IMAD.WIDE R184, R2, 0x4, R184 ;  /* 0x0000000402b87825 */ /* 0x004fca00078e02b8 */
[----:B------:R-:W-:Y:S04]  /*10dd0*/  STL.64 [R1+0x608], R184 ;  /* 0x000608b801007387 */ /* 0x000fe80000100a00 */
[----:B------:R-:W2:Y:S04]  /*10de0*/  LDL.LU.64 R152, [R1+0x2b0] ;  /* 0x0002b00001987983 */ /* 0x000ea80000300a00 */
[----:B------:R1:W-:Y:S01]  /*10df0*/  LDGSTS.E [R251+0x31800], [R184.64], !P2 ;  /* 0x31800000b8fb7fae */ /* 0x0003e2000d121844 */
[----:B----4-:R-:W-:-:S04]  /*10e00*/  IMAD.WIDE R176, R2, 0x4, R176 ;  /* 0x0000000402b07825 */ /* 0x010fc800078e02b0 */
[C---:B------:R-:W-:Y:S01]  /*10e10*/  IMAD.WIDE R248, R2.reuse, 0x4, R192 ;  /* 0x0000000402f87825 */ /* 0x040fe200078e02c0 */
[----:B------:R4:W-:Y:S04]  /*10e20*/  STL.64 [R1+0x5f8], R176 ;  /* 0x0005f8b001007387 */ /* 0x0009e80000100a00 */
[----:B------:R4:W-:Y:S04]  /*10e30*/  LDGSTS.E [R251+0x31a00], [R176.64], !P2 ;  /* 0x31a00000b0fb7fae */ /* 0x0009e8000d121844 */
[----:B------:R5:W-:Y:S04]  /*10e40*/  STL.64 [R1+0x5e8], R248 ;  /* 0x0005e8f801007387 */ /* 0x000be80000100a00 */
[----:B------:R5:W-:Y:S01]  /*10e50*/  LDGSTS.E [R251+0x31c00], [R248.64], !P2 ;  /* 0x31c00000f8fb7fae */ /* 0x000be2000d121844 */
[----:B---3--:R-:W-:-:S03]  /*10e60*/  IMAD.WIDE R246, R2, 0x4, R200 ;  /* 0x0000000402f67825 */ /* 0x008fc600078e02c8 */
[----:B----4-:R-:W3:Y:S04]  /*10e70*/  LDL.LU.64 R176, [R1+0x248] ;  /* 0x0002480001b07983 */ /* 0x010ee80000300a00 */
[----:B------:R4:W-:Y:S04]  /*10e80*/  STL.64 [R1+0x5e0], R246 ;  /* 0x0005e0f601007387 */ /* 0x0009e80000100a00 */
[----:B-1----:R-:W3:Y:S04]  /*10e90*/  LDL.LU.64 R184, [R1+0x240] ;  /* 0x0002400001b87983 */ /* 0x002ee80000300a00 */
[----:B------:R-:W3:Y:S04]  /*10ea0*/  LDL.LU.64 R192, [R1+0x238] ;  /* 0x0002380001c07983 */ /* 0x000ee80000300a00 */
[----:B------:R-:W3:Y:S04]  /*10eb0*/  LDL.LU.64 R200, [R1+0x230] ;  /* 0x0002300001c87983 */ /* 0x000ee80000300a00 */
[----:B------:R4:W-:Y:S01]  /*10ec0*/  LDGSTS.E [R251+0x31e00], [R246.64], !P2 ;  /* 0x31e00000f6fb7fae */ /* 0x0009e2000d121844 */
[----:B------:R-:W-:-:S04]  /*10ed0*/  IMAD.WIDE R216, R2, 0x4, R216 ;  /* 0x0000000402d87825 */ /* 0x000fc800078e02d8 */
[C---:B------:R-:W-:Y:S01]  /*10ee0*/  IMAD.WIDE R208, R2.reuse, 0x4, R208 ;  /* 0x0000000402d07825 */ /* 0x040fe200078e02d0 */
[----:B------:R-:W-:Y:S03]  /*10ef0*/  STL.64 [R1+0x5d0], R216 ;  /* 0x0005d0d801007387 */ /* 0x000fe60000100a00 */
[C---:B-----5:R-:W-:Y:S01]  /*10f00*/  IMAD.WIDE R248, R2.reuse, 0x4, R224 ;  /* 0x0000000402f87825 */ /* 0x060fe200078e02e0 */
[----:B------:R1:W-:Y:S04]  /*10f10*/  LDGSTS.E [R251+0x33800], [R216.64], !P4 ;  /* 0x33800000d8fb7fae */ /* 0x0003e8000e121844 */
[----:B------:R5:W-:Y:S01]  /*10f20*/  STL.64 [R1+0x5c0], R208 ;  /* 0x0005c0d001007387 */ /* 0x000be20000100a00 */
[----:B----4-:R-:W-:-:S03]  /*10f30*/  IMAD.WIDE R246, R2, 0x4, R232 ;  /* 0x0000000402f67825 */ /* 0x010fc600078e02e8 */
[----:B------:R5:W-:Y:S04]  /*10f40*/  LDGSTS.E [R251+0x33a00], [R208.64], !P4 ;  /* 0x33a00000d0fb7fae */ /* 0x000be8000e121844 */
[----:B------:R-:W-:Y:S01]  /*10f50*/  STL.64 [R1+0x5b8], R248 ;  /* 0x0005b8f801007387 */ /* 0x000fe20000100a00 */
[----:B------:R-:W-:-:S03]  /*10f60*/  IADD3 R3, R252, -0x6c, RZ ;  /* 0xffffff94fc037810 */ /* 0x000fc60007ffe0ff */
[----:B------:R4:W-:Y:S04]  /*10f70*/  LDGSTS.E [R251+0x33c00], [R248.64], !P4 ;  /* 0x33c00000f8fb7fae */ /* 0x0009e8000e121844 */
[----:B-----5:R-:W5:Y:S04]  /*10f80*/  LDL.LU.64 R208, [R1+0x1c8] ;  /* 0x0001c80001d07983 */ /* 0x020f680000300a00 */
[----:B------:R-:W-:Y:S04]  /*10f90*/  STL.64 [R1+0x5a8], R246 ;  /* 0x0005a8f601007387 */ /* 0x000fe80000100a00 */
[----:B-1----:R-:W4:Y:S04]  /*10fa0*/  LDL.LU.64 R216, [R1+0x1c0] ;  /* 0x0001c00001d87983 */ /* 0x002f280000300a00 */
[----:B------:R-:W4:Y:S04]  /*10fb0*/  LDL.LU.64 R224, [R1+0x1b8] ;  /* 0x0001b80001e07983 */ /* 0x000f280000300a00 */
[----:B------:R-:W4:Y:S01]  /*10fc0*/  LDL.LU.64 R232, [R1+0x1b0] ;  /* 0x0001b00001e87983 */ /* 0x000f220000300a00 */
[----:B------:R-:W-:-:S02]  /*10fd0*/  ISETP.GE.U32.AND P2, PT, R3, 0x7fffff55, PT ;  /* 0x7fffff550300780c */ /* 0x000fc40003f46070 */
[----:B------:R-:W-:Y:S01]  /*10fe0*/  IADD3 R3, R252, -0x70, RZ ;  /* 0xffffff90fc037810 */ /* 0x000fe20007ffe0ff */
[----:B------:R1:W-:Y:S01]  /*10ff0*/  LDGSTS.E [R251+0x33e00], [R246.64], !P4 ;  /* 0x33e00000f6fb7fae */ /* 0x0003e2000e121844 */
[C---:B------:R-:W-:Y:S02]  /*11000*/  IMAD.WIDE R244, R2.reuse, 0x4, R244 ;  /* 0x0000000402f47825 */ /* 0x040fe400078e02f4 */
[----:B------:R-:W-:Y:S02]  /*11010*/  ISETP.GE.U32.AND P4, PT, R3, 0x7fffff51, PT ;  /* 0x7fffff510300780c */ /* 0x000fe40003f86070 */
[----:B------:R-:W-:Y:S01]  /*11020*/  IMAD.WIDE R168, R2, 0x4, R168 ;  /* 0x0000000402a87825 */ /* 0x000fe200078e02a8 */
[----:B------:R-:W-:Y:S01]  /*11030*/  STL.64 [R1+0x5a0], R244 ;  /* 0x0005a0f401007387 */ /* 0x000fe20000100a00 */
[----:B------:R-:W-:-:S03]  /*11040*/  IADD3 R3, R252, -0x74, RZ ;  /* 0xffffff8cfc037810 */ /* 0x000fc60007ffe0ff */
[----:B------:R1:W-:Y:S01]  /*11050*/  LDGSTS.E [R251+0x35800], [R244.64], !P2 ;  /* 0x35800000f4fb7fae */ /* 0x0003e2000d121844 */
[----:B------:R-:W-:-:S03]  /*11060*/  IMAD.WIDE R160, R2, 0x4, R160 ;  /* 0x0000000402a07825 */ /* 0x000fc600078e02a0 */
[----:B------:R3:W-:Y:S04]  /*11070*/  STL.64 [R1+0x590], R168 ;  /* 0x000590a801007387 */ /* 0x0007e80000100a00 */
[----:B------:R3:W-:Y:S04]  /*11080*/  LDGSTS.E [R251+0x35a00], [R168.64], !P2 ;  /* 0x35a00000a8fb7fae */ /* 0x0007e8000d121844 */
[----:B------:R1:W-:Y:S04]  /*11090*/  STL.64 [R1+0x588], R160 ;  /* 0x000588a001007387 */ /* 0x0003e80000100a00 */
[----:B------:R1:W-:Y:S01]  /*110a0*/  LDGSTS.E [R251+0x35c00], [R160.64], !P2 ;  /* 0x35c00000a0fb7fae */ /* 0x0003e2000d121844 */
[----:B--2---:R-:W-:-:S05]  /*110b0*/  IMAD.WIDE R152, R2, 0x4, R152 ;  /* 0x0000000402987825 */ /* 0x004fca00078e0298 */
[----:B------:R2:W-:Y:S04]  /*110c0*/  STL.64 [R1+0x578], R152 ;  /* 0x0005789801007387 */ /* 0x0005e80000100a00 */
[----:B------:R2:W-:Y:S01]  /*110d0*/  LDGSTS.E [R251+0x35e00], [R152.64], !P2 ;  /* 0x35e0000098fb7fae */ /* 0x0005e2000d121844 */
[----:B------:R-:W-:Y:S01]  /*110e0*/  ISETP.GE.U32.AND P2, PT, R3, 0x7fffff4d, PT ;  /* 0x7fffff4d0300780c */ /* 0x000fe20003f46070 */
[----:B---3--:R-:W-:-:S04]  /*110f0*/  IMAD.WIDE R168, R2, 0x4, R176 ;  /* 0x0000000402a87825 */ /* 0x008fc800078e02b0 */
[C---:B-1----:R-:W-:Y:S01]  /*11100*/  IMAD.WIDE R160, R2.reuse, 0x4, R184 ;  /* 0x0000000402a07825 */ /* 0x042fe200078e02b8 */
[----:B------:R-:W-:Y:S03]  /*11110*/  STL.64 [R1+0x568], R168 ;  /* 0x000568a801007387 */ /* 0x000fe60000100a00 */
[C---:B--2---:R-:W-:Y:S01]  /*11120*/  IMAD.WIDE R152, R2.reuse, 0x4, R192 ;  /* 0x0000000402987825 */ /* 0x044fe200078e02c0 */
[----:B------:R1:W-:Y:S03]  /*11130*/  LDGSTS.E [R251+0x37800], [R168.64], !P4 ;  /* 0x37800000a8fb7fae */ /* 0x0003e6000e121844 */
[----:B------:R-:W-:Y:S01]  /*11140*/  IMAD.WIDE R184, R2, 0x4, R200 ;  /* 0x0000000402b87825 */ /* 0x000fe200078e02c8 */
[----:B------:R-:W-:Y:S04]  /*11150*/  STL.64 [R1+0x560], R160 ;  /* 0x000560a001007387 */ /* 0x000fe80000100a00 */
[----:B------:R2:W-:Y:S04]  /*11160*/  LDGSTS.E [R251+0x37a00], [R160.64], !P4 ;  /* 0x37a00000a0fb7fae */ /* 0x0005e8000e121844 */
[----:B------:R3:W-:Y:S04]  /*11170*/  STL.64 [R1+0x550], R152 ;  /* 0x0005509801007387 */ /* 0x0007e80000100a00 */
[----:B------:R3:W-:Y:S04]  /*11180*/  LDGSTS.E [R251+0x37c00], [R152.64], !P4 ;  /* 0x37c0000098fb7fae */ /* 0x0007e8000e121844 */
[----:B------:R1:W-:Y:S04]  /*11190*/  STL.64 [R1+0x548], R184 ;  /* 0x000548b801007387 */ /* 0x0003e80000100a00 */
[----:B------:R1:W-:Y:S04]  /*111a0*/  LDGSTS.E [R251+0x37e00], [R184.64], !P4 ;  /* 0x37e00000b8fb7fae */ /* 0x0003e8000e121844 */
[----:B---3--:R-:W3:Y:S04]  /*111b0*/  LDL.LU.64 R152, [R1+0x148] ;  /* 0x0001480001987983 */ /* 0x008ee80000300a00 */
[----:B--2---:R-:W2:Y:S04]  /*111c0*/  LDL.LU.64 R160, [R1+0x140] ;  /* 0x0001400001a07983 */ /* 0x004ea80000300a00 */
[----:B-1----:R-:W2:Y:S04]  /*111d0*/  LDL.LU.64 R168, [R1+0x138] ;  /* 0x0001380001a87983 */ /* 0x002ea80000300a00 */
[----:B------:R-:W2:Y:S01]  /*111e0*/  LDL.LU.64 R176, [R1+0x130] ;  /* 0x0001300001b07983 */ /* 0x000ea20000300a00 */
[----:B------:R-:W-:-:S02]  /*111f0*/  ISETP.NE.U32.AND P4, PT, R0, RZ, PT ;  /* 0x000000ff0000720c */ /* 0x000fc40003f85070 */
[----:B------:R-:W-:Y:S01]  /*11200*/  IADD3 R0, R252, -0x78, RZ ;  /* 0xffffff88fc007810 */ /* 0x000fe20007ffe0ff */
[----:B-----5:R-:W-:-:S04]  /*11210*/  IMAD.WIDE R200, R2, 0x4, R208 ;  /* 0x0000000402c87825 */ /* 0x020fc800078e02d0 */
[C---:B----4-:R-:W-:Y:S01]  /*11220*/  IMAD.WIDE R192, R2.reuse, 0x4, R216 ;  /* 0x0000000402c07825 */ /* 0x050fe200078e02d8 */
[----:B------:R-:W-:Y:S03]  /*11230*/  STL.64 [R1+0x538], R200 ;  /* 0x000538c801007387 */ /* 0x000fe60000100a00 */
[C---:B------:R-:W-:Y:S01]  /*11240*/  IMAD.WIDE R184, R2.reuse, 0x4, R224 ;  /* 0x0000000402b87825 */ /* 0x040fe200078e02e0 */
[----:B------:R1:W-:Y:S03]  /*11250*/  LDGSTS.E [R251+0x39800], [R200.64], !P2 ;  /* 0x39800000c8fb7fae */ /* 0x0003e6000d121844 */
[----:B------:R-:W-:Y:S01]  /*11260*/  IMAD.WIDE R216, R2, 0x4, R232 ;  /* 0x0000000402d87825 */ /* 0x000fe200078e02e8 */
[----:B------:R-:W-:Y:S04]  /*11270*/  STL.64 [R1+0x530], R192 ;  /* 0x000530c001007387 */ /* 0x000fe80000100a00 */
[----:B------:R4:W-:Y:S04]  /*11280*/  LDGSTS.E [R251+0x39a00], [R192.64], !P2 ;  /* 0x39a00000c0fb7fae */ /* 0x0009e8000d121844 */
[----:B------:R5:W-:Y:S04]  /*11290*/  STL.64 [R1+0x520], R184 ;  /* 0x000520b801007387 */ /* 0x000be80000100a00 */
[----:B------:R1:W-:Y:S04]  /*112a0*/  STL.64 [R1+0x510], R216 ;  /* 0x000510d801007387 */ /* 0x0003e80000100a00 */
[----:B------:R5:W-:Y:S04]  /*112b0*/  LDGSTS.E [R251+0x39c00], [R184.64], !P2 ;  /* 0x39c00000b8fb7fae */ /* 0x000be8000d121844 */
[----:B------:R1:W-:Y:S01]  /*112c0*/  LDGSTS.E [R251+0x39e00], [R216.64], !P2 ;  /* 0x39e00000d8fb7fae */ /* 0x0003e2000d121844 */
[----:B------:R-:W-:-:S02]  /*112d0*/  ISETP.GE.U32.AND P2, PT, R0, 0x7fffff49, PT ;  /* 0x7fffff490000780c */ /* 0x000fc40003f46070 */
[----:B------:R-:W-:Y:S01]  /*112e0*/  SEL R0, RZ, 0x4, P5 ;  /* 0x00000004ff007807 */ /* 0x000fe20002800000 */
[----:B-----5:R-:W5:Y:S04]  /*112f0*/  LDL.LU.64 R184, [R1+0xc8] ;  /* 0x0000c80001b87983 */ /* 0x020f680000300a00 */
[----:B----4-:R-:W4:Y:S01]  /*11300*/  LDL.LU.64 R192, [R1+0xc0] ;  /* 0x0000c00001c07983 */ /* 0x010f220000300a00 */
[----:B------:R-:W-:-:S03]  /*11310*/  ISETP.GT.AND P5, PT, R241, 0xbf, PT ;  /* 0x000000bff100780c */ /* 0x000fc60003fa4270 */
[----:B-1----:R-:W4:Y:S04]  /*11320*/  LDL.LU.64 R200, [R1+0xb8] ;  /* 0x0000b80001c87983 */ /* 0x002f280000300a00 */
[----:B------:R-:W4:Y:S01]  /*11330*/  LDL.LU.64 R208, [R1+0xb0] ;  /* 0x0000b00001d07983 */ /* 0x000f220000300a00 */
[----:B------:R-:W-:-:S03]  /*11340*/  SEL R3, R0, RZ, P5 ;  /* 0x000000ff00037207 */ /* 0x000fc60002800000 */
[----:B------:R-:W4:Y:S01]  /*11350*/  LDL.LU.64 R216, [R1+0x48] ;  /* 0x0000480001d87983 */ /* 0x000f220000300a00 */
[----:B------:R-:W-:-:S03]  /*11360*/  SEL R0, RZ, 0x4, P0 ;  /* 0x00000004ff007807 */ /* 0x000fc60000000000 */
[----:B------:R-:W4:Y:S01]  /*11370*/  LDL.LU.64 R224, [R1+0x40] ;  /* 0x0000400001e07983 */ /* 0x000f220000300a00 */
[----:B------:R-:W-:-:S03]  /*11380*/  ISETP.GT.AND P0, PT, R241, 0xff, PT ;  /* 0x000000fff100780c */ /* 0x000fc60003f04270 */
[----:B------:R-:W4:Y:S04]  /*11390*/  LDL.LU.64 R232, [R1+0x818] ;  /* 0x0008180001e87983 */ /* 0x000f280000300a00 */
[----:B------:R-:W4:Y:S01]  /*113a0*/  LDL.LU.64 R240, [R1+0x810] ;  /* 0x0008100001f07983 */ /* 0x000f220000300a00 */
[----:B------:R-:W-:-:S04]  /*113b0*/  IADD3 R244, R252, -0x7c, RZ ;  /* 0xffffff84fcf47810 */ /* 0x000fc80007ffe0ff */
[----:B------:R-:W-:Y:S01]  /*113c0*/  ISETP.GE.U32.AND P5, PT, R244, 0x7fffff45, PT ;  /* 0x7fffff45f400780c */ /* 0x000fe20003fa6070 */
[----:B---3--:R-:W-:-:S04]  /*113d0*/  IMAD.WIDE R152, R2, 0x4, R152 ;  /* 0x0000000402987825 */ /* 0x008fc800078e0298 */
[C---:B--2---:R-:W-:Y:S01]  /*113e0*/  IMAD.WIDE R160, R2.reuse, 0x4, R160 ;  /* 0x0000000402a07825 */ /* 0x044fe200078e02a0 */
[----:B------:R1:W-:Y:S03]  /*113f0*/  STL.64 [R1+0x508], R152 ;  /* 0x0005089801007387 */ /* 0x0003e60000100a00 */
[C---:B------:R-:W-:Y:S01]  /*11400*/  IMAD.WIDE R168, R2.reuse, 0x4, R168 ;  /* 0x0000000402a87825 */ /* 0x040fe200078e02a8 */
[----:B------:R-:W2:Y:S03]  /*11410*/  LDL.LU.64 R248, [R1+0x38] ;  /* 0x0000380001f87983 */ /* 0x000ea60000300a00 */
[C---:B------:R-:W-:Y:S01]  /*11420*/  IMAD.WIDE R176, R2.reuse, 0x4, R176 ;  /* 0x0000000402b07825 */ /* 0x040fe200078e02b0 */
[----:B------:R3:W-:Y:S04]  /*11430*/  STL.64 [R1+0xc68], R160 ;  /* 0x000c68a001007387 */ /* 0x0007e80000100a00 */
[----:B------:R-:W2:Y:S04]  /*11440*/  LDL.LU.64 R246, [R1+0x18] ;  /* 0x0000180001f67983 */ /* 0x000ea80000300a00 */
[----:B------:R1:W-:Y:S04]  /*11450*/  STL.64 [R1+0xc60], R168 ;  /* 0x000c60a801007387 */ /* 0x0003e80000100a00 */
[----:B------:R-:W2:Y:S04]  /*11460*/  LDL R245, [R1+0x1520] ;  /* 0x0015200001f57983 */ /* 0x000ea80000100800 */
[----:B------:R1:W-:Y:S04]  /*11470*/  STL.64 [R1+0xc58], R176 ;  /* 0x000c58b001007387 */ /* 0x0003e80000100a00 */
[----:B------:R1:W-:Y:S04]  /*11480*/  LDGSTS.E [R251+0x3b800], [R152.64], !P2 ;  /* 0x3b80000098fb7fae */ /* 0x0003e8000d121844 */
[----:B------:R3:W-:Y:S04]  /*11490*/  LDGSTS.E [R251+0x3ba00], [R160.64], !P2 ;  /* 0x3ba00000a0fb7fae */ /* 0x0007e8000d121844 */
[----:B------:R3:W-:Y:S04]  /*114a0*/  LDGSTS.E [R251+0x3bc00], [R168.64], !P2 ;  /* 0x3bc00000a8fb7fae */ /* 0x0007e8000d121844 */
[----:B-1----:R-:W2:Y:S04]  /*114b0*/  LDL.LU.64 R152, [R1+0x21d8] ;  /* 0x0021d80001987983 */ /* 0x002ea80000300a00 */
[----:B---3--:R-:W3:Y:S04]  /*114c0*/  LDL.LU.64 R160, [R1+0x21d0] ;  /* 0x0021d00001a07983 */ /* 0x008ee80000300a00 */
[----:B------:R-:W3:Y:S04]  /*114d0*/  LDL.LU.64 R168, [R1+0x21c8] ;  /* 0x0021c80001a87983 */ /* 0x000ee80000300a00 */
[----:B------:R1:W-:Y:S04]  /*114e0*/  LDGSTS.E [R251+0x3be00], [R176.64], !P2 ;  /* 0x3be00000b0fb7fae */ /* 0x0003e8000d121844 */
[----:B-1----:R-:W3:Y:S01]  /*114f0*/  LDL.LU.64 R176, [R1+0x21c0] ;  /* 0x0021c00001b07983 */ /* 0x002ee20000300a00 */
[----:B-----5:R-:W-:-:S04]  /*11500*/  IMAD.WIDE R184, R2, 0x4, R184 ;  /* 0x0000000402b87825 */ /* 0x020fc800078e02b8 */
[C---:B----4-:R-:W-:Y:S01]  /*11510*/  IMAD.WIDE R192, R2.reuse, 0x4, R192 ;  /* 0x0000000402c07825 */ /* 0x050fe200078e02c0 */
[----:B------:R1:W-:Y:S03]  /*11520*/  STL.64 [R1+0x4f0], R184 ;  /* 0x0004f0b801007387 */ /* 0x0003e60000100a00 */
[C---:B------:R-:W-:Y:S01]  /*11530*/  IMAD.WIDE R200, R2.reuse, 0x4, R200 ;  /* 0x0000000402c87825 */ /* 0x040fe200078e02c8 */
[----:B------:R1:W-:Y:S03]  /*11540*/  LDGSTS.E [R251+0x3d800], [R184.64], !P5 ;  /* 0x3d800000b8fb7fae */ /* 0x0003e6000e921844 */
[C---:B------:R-:W-:Y:S01]  /*11550*/  IMAD.WIDE R208, R2.reuse, 0x4, R208 ;  /* 0x0000000402d07825 */ /* 0x040fe200078e02d0 */
[----:B------:R4:W-:Y:S03]  /*11560*/  LDGSTS.E [R251+0x3da00], [R192.64], !P5 ;  /* 0x3da00000c0fb7fae */ /* 0x0009e6000e921844 */
[C---:B------:R-:W-:Y:S01]  /*11570*/  IMAD.WIDE R216, R2.reuse, 0x4, R216 ;  /* 0x0000000402d87825 */ /* 0x040fe200078e02d8 */
[----:B------:R5:W-:Y:S04]  /*11580*/  LDGSTS.E [R251+0x3dc00], [R200.64], !P5 ;  /* 0x3dc00000c8fb7fae */ /* 0x000be8000e921844 */
[----:B-1----:R-:W3:Y:S01]  /*11590*/  LDL.LU.64 R184, [R1+0x21b8] ;  /* 0x0021b80001b87983 */ /* 0x002ee20000300a00 */
[----:B------:R-:W-:-:S03]  /*115a0*/  IMAD.WIDE R224, R2, 0x4, R224 ;  /* 0x0000000402e07825 */ /* 0x000fc600078e02e0 */
[----:B------:R4:W-:Y:S01]  /*115b0*/  STL.64 [R1+0x4e0], R192 ;  /* 0x0004e0c001007387 */ /* 0x0009e20000100a00 */
[----:B------:R-:W-:-:S03]  /*115c0*/  IMAD.WIDE R232, R2, 0x4, R232 ;  /* 0x0000000402e87825 */ /* 0x000fc600078e02e8 */
[----:B------:R1:W-:Y:S01]  /*115d0*/  LDGSTS.E [R251+0x3de00], [R208.64], !P5 ;  /* 0x3de00000d0fb7fae */ /* 0x0003e2000e921844 */
[----:B------:R-:W-:-:S03]  /*115e0*/  IMAD.WIDE R240, R2, 0x4, R240 ;  /* 0x0000000402f07825 */ /* 0x000fc600078e02f0 */
[----:B------:R1:W-:Y:S04]  /*115f0*/  LDGSTS.E [R251+0x3f800], [R216.64], !P3 ;  /* 0x3f800000d8fb7fae */ /* 0x0003e8000d921844 */
[----:B----4-:R-:W4:Y:S04]  /*11600*/  LDL.LU.64 R192, [R1+0x21b0] ;  /* 0x0021b00001c07983 */ /* 0x010f280000300a00 */
[----:B------:R5:W-:Y:S04]  /*11610*/  STL.64 [R1+0x4d0], R200 ;  /* 0x0004d0c801007387 */ /* 0x000be80000100a00 */
[----:B------:R1:W-:Y:S04]  /*11620*/  STL.64 [R1+0x4c8], R208 ;  /* 0x0004c8d001007387 */ /* 0x0003e80000100a00 */
[----:B------:R1:W-:Y:S04]  /*11630*/  LDGSTS.E [R251+0x3fa00], [R224.64], !P3 ;  /* 0x3fa00000e0fb7fae */ /* 0x0003e8000d921844 */
[----:B-----5:R-:W5:Y:S04]  /*11640*/  LDL.LU.64 R200, [R1+0x21a8] ;  /* 0x0021a80001c87983 */ /* 0x020f680000300a00 */
[----:B-1----:R-:W5:Y:S04]  /*11650*/  LDL.LU.64 R208, [R1+0x21a0] ;  /* 0x0021a00001d07983 */ /* 0x002f680000300a00 */
[----:B------:R1:W-:Y:S04]  /*11660*/  STL.64 [R1+0x4b8], R216 ;  /* 0x0004b8d801007387 */ /* 0x0003e80000100a00 */
[----:B------:R1:W-:Y:S04]  /*11670*/  STL.64 [R1+0x4b0], R224 ;  /* 0x0004b0e001007387 */ /* 0x0003e80000100a00 */
[----:B------:R1:W-:Y:S04]  /*11680*/  LDGSTS.E [R251+0x3fc00], [R232.64], !P3 ;  /* 0x3fc00000e8fb7fae */ /* 0x0003e8000d921844 */
[----:B-1----:R-:W5:Y:S04]  /*11690*/  LDL.LU.64 R216, [R1+0x2198] ;  /* 0x0021980001d87983 */ /* 0x002f680000300a00 */
[----:B------:R-:W5:Y:S04]  /*116a0*/  LDL.LU.64 R224, [R1+0x2190] ;  /* 0x0021900001e07983 */ /* 0x000f680000300a00 */
[----:B------:R1:W-:Y:S04]  /*116b0*/  STL.64 [R1+0x4a0], R232 ;  /* 0x0004a0e801007387 */ /* 0x0003e80000100a00 */
[----:B------:R1:W-:Y:S04]  /*116c0*/  STL.64 [R1+0x498], R240 ;  /* 0x000498f001007387 */ /* 0x0003e80000100a00 */
[----:B------:R1:W-:Y:S04]  /*116d0*/  LDGSTS.E [R251+0x3fe00], [R240.64], !P3 ;  /* 0x3fe00000f0fb7fae */ /* 0x0003e8000d921844 */
[----:B-1----:R-:W5:Y:S01]  /*116e0*/  LDL.LU.64 R232, [R1+0x2188] ;  /* 0x0021880001e87983 */ /* 0x002f620000300a00 */
[----:B------:R-:W-:-:S02]  /*116f0*/  SEL R0, R0, RZ, P0 ;  /* 0x000000ff00007207 */ /* 0x000fc40000000000 */
[----:B------:R-:W-:Y:S01]  /*11700*/  ISETP.NE.U32.AND P2, PT, R3, RZ, PT ;  /* 0x000000ff0300720c */ /* 0x000fe20003f45070 */
[----:B------:R-:W0:Y:S04]  /*11710*/  LDGDEPBAR ;  /* 0x00000000000079af */ /* 0x000e280000000000 */
[----:B------:R-:W5:Y:S01]  /*11720*/  LDL.LU.64 R240, [R1+0x2180] ;  /* 0x0021800001f07983 */ /* 0x000f620000300a00 */
[----:B------:R-:W-:Y:S01]  /*11730*/  ISETP.NE.U32.AND P0, PT, R0, RZ, PT ;  /* 0x000000ff0000720c */ /* 0x000fe20003f05070 */
[----:B------:R-:W-:Y:S01]  /*11740*/  IMAD.MOV.U32 R3, RZ, RZ, c[0x0][0x18c] ;  /* 0x00006300ff037624 */ /* 0x000fe200078e00ff */
[----:B------:R-:W-:-:S04]  /*11750*/  IADD3 R0, R252, -0x81, RZ ;  /* 0xffffff7ffc007810 */ /* 0x000fc80007ffe0ff */
[----:B------:R-:W-:Y:S02]  /*11760*/  ISETP.GE.U32.AND P5, PT, R0, 0x7fffff40, PT ;  /* 0x7fffff400000780c */ /* 0x000fe40003fa6070 */
[----:B------:R-:W-:Y:S02]  /*11770*/  SHF.L.U32 R3, R3, 0x6, RZ ;  /* 0x0000000603037819 */ /* 0x000fe400000006ff */
[----:B------:R-:W-:-:S04]  /*11780*/  IADD3 R0, R252, -0x85, RZ ;  /* 0xffffff7bfc007810 */ /* 0x000fc80007ffe0ff */
[----:B------:R-:W-:Y:S01]  /*11790*/  ISETP.GE.U32.AND P3, PT, R0, 0x7fffff3c, PT ;  /* 0x7fffff3c0000780c */ /* 0x000fe20003f66070 */
[----:B------:R-:W-:-:S04]  /*117a0*/  IMAD.WIDE R144, R3, 0x4, R144 ;  /* 0x0000000403907825 */ /* 0x000fc800078e0290 */
[----:B------:R-:W-:-:S04]  /*117b0*/  IMAD.WIDE R128, R3, 0x4, R128 ;  /* 0x0000000403807825 */ /* 0x000fc800078e0280 */
[----:B------:R-:W-:-:S04]  /*117c0*/  IMAD.WIDE R112, R3, 0x4, R112 ;  /* 0x0000000403707825 */ /* 0x000fc800078e0270 */
[----:B------:R-:W-:-:S04]  /*117d0*/  IMAD.WIDE R96, R3, 0x4, R96 ;  /* 0x0000000403607825 */ /* 0x000fc800078e0260 */
[----:B--2---:R-:W-:-:S04]  /*117e0*/  IMAD.WIDE R248, R3, 0x4, R248 ;  /* 0x0000000403f87825 */ /* 0x004fc800078e02f8 */
[----:B------:R-:W-:Y:S01]  /*117f0*/  IMAD.WIDE R246, R3, 0x4, R246 ;  /* 0x0000000403f67825 */ /* 0x000fe200078e02f6 */
[----:B------:R-:W-:Y:S01]  /*11800*/  STL.64 [R1+0x488], R248 ;  /* 0x000488f801007387 */ /* 0x000fe20000100a00 */
[C---:B------:R-:W-:Y:S02]  /*11810*/  IADD3 R244, R245.reuse, 0x100000, RZ ;  /* 0x00100000f5f47810 */ /* 0x040fe40007ffe0ff */
[C---:B------:R-:W-:Y:S01]  /*11820*/  IADD3 R0, R245.reuse, 0x100000, RZ ;  /* 0x00100000f5007810 */ /* 0x040fe20007ffe0ff */
[----:B------:R1:W-:Y:S04]  /*11830*/  STL.64 [R1+0x478], R246 ;  /* 0x000478f601007387 */ /* 0x0003e80000100a00 */
[----:B------:R2:W-:Y:S04]  /*11840*/  LDGSTS.E [R244+-0x70000], [R248.64], P4 ;  /* 0x90000000f8f47fae */ /* 0x0005e8000a121844 */
[----:B------:R1:W-:Y:S02]  /*11850*/  LDGSTS.E [R0+-0x6f800], [R246.64], P4 ;  /* 0x90800000f6007fae */ /* 0x0003e4000a121844 */
[----:B-1----:R-:W-:Y:S01]  /*11860*/  IADD3 R0, R245, 0x100000, RZ ;  /* 0x00100000f5007810 */ /* 0x002fe20007ffe0ff */
[----:B---3--:R-:W-:-:S04]  /*11870*/  IMAD.WIDE R160, R3, 0x4, R160 ;  /* 0x0000000403a07825 */ /* 0x008fc800078e02a0 */
[----:B------:R-:W-:-:S04]  /*11880*/  IMAD.WIDE R176, R3, 0x4, R176 ;  /* 0x0000000403b07825 */ /* 0x000fc800078e02b0 */
[----:B----4-:R-:W-:-:S04]  /*11890*/  IMAD.WIDE R192, R3, 0x4, R192 ;  /* 0x0000000403c07825 */ /* 0x010fc800078e02c0 */
[----:B-----5:R-:W-:-:S04]  /*118a0*/  IMAD.WIDE R208, R3, 0x4, R208 ;  /* 0x0000000403d07825 */ /* 0x020fc800078e02d0 */
[----:B------:R-:W-:-:S04]  /*118b0*/  IMAD.WIDE R224, R3, 0x4, R224 ;  /* 0x0000000403e07825 */ /* 0x000fc800078e02e0 */
[----:B------:R-:W-:Y:S01]  /*118c0*/  IMAD.WIDE R246, R3, 0x4, R232 ;  /* 0x0000000403f67825 */ /* 0x000fe200078e02e8 */
[----:B------:R-:W-:-:S03]  /*118d0*/  IADD3 R232, R245, 0x100000, RZ ;  /* 0x00100000f5e87810 */ /* 0x000fc60007ffe0ff */
[----:B------:R-:W-:-:S05]  /*118e0*/  IMAD.WIDE R240, R3, 0x4, R240 ;  /* 0x0000000403f07825 */ /* 0x000fca00078e02f0 */
[----:B------:R1:W-:Y:S04]  /*118f0*/  LDGSTS.E [R232+-0x6f000], [R240.64], P4 ;  /* 0x91000000f0e87fae */ /* 0x0003e8000a121844 */
[----:B------:R3:W-:Y:S01]  /*11900*/  LDGSTS.E [R0+-0x6e800], [R246.64], P4 ;  /* 0x91800000f6007fae */ /* 0x0007e2000a121844 */
[----:B-1----:R-:W-:Y:S01]  /*11910*/  IMAD.WIDE R232, R3, 0x4, R216 ;  /* 0x0000000403e87825 */ /* 0x002fe200078e02d8 */
[----:B------:R-:W-:-:S05]  /*11920*/  IADD3 R216, R245, 0x100000, RZ ;  /* 0x00100000f5d87810 */ /* 0x000fca0007ffe0ff */
        /* <DEDUP_REMOVED lines=19> */
[----:B------:R-:W-:Y:S02]  /*11a60*/  IADD3 R136, R245, 0x100000, RZ ;  /* 0x00100000f5887810 */ /* 0x000fe40007ffe0ff */
[----:B------:R-:W-:Y:S04]  /*11a70*/  STL.64 [R1+0x470], R240 ;  /* 0x000470f001007387 */ /* 0x000fe80000100a00 */
[----:B------:R1:W-:Y:S04]  /*11a80*/  LDGSTS.E [R136+-0x69000], [R144.64], P4 ;  /* 0x9700000090887fae */ /* 0x0003e8000a121844 */
[----:B------:R3:W-:Y:S04]  /*11a90*/  STL.64 [R1+0x460], R246 ;  /* 0x000460f601007387 */ /* 0x0007e80000100a00 */
[----:B------:R-:W-:Y:S01]  /*11aa0*/  STL.64 [R1+0x458], R224 ;  /* 0x000458e001007387 */ /* 0x000fe20000100a00 */
[----:B-1----:R-:W-:Y:S01]  /*11ab0*/  IMAD.WIDE R136, R3, 0x4, R120 ;  /* 0x0000000403887825 */ /* 0x002fe200078e0278 */
[----:B------:R-:W-:-:S02]  /*11ac0*/  IADD3 R120, R245, 0x100000, RZ ;  /* 0x00100000f5787810 */ /* 0x000fc40007ffe0ff */
[----:B------:R-:W-:Y:S04]  /*11ad0*/  STL.64 [R1+0x448], R232 ;  /* 0x000448e801007387 */ /* 0x000fe80000100a00 */
[----:B------:R-:W-:Y:S04]  /*11ae0*/  STL.64 [R1+0x440], R208 ;  /* 0x000440d001007387 */ /* 0x000fe80000100a00 */
[----:B------:R-:W-:Y:S04]  /*11af0*/  STL.64 [R1+0x430], R216 ;  /* 0x000430d801007387 */ /* 0x000fe80000100a00 */
[----:B------:R4:W-:Y:S04]  /*11b00*/  LDGSTS.E [R0+-0x68800], [R152.64], P4 ;  /* 0x9780000098007fae */ /* 0x0009e8000a121844 */
[----:B------:R-:W-:Y:S04]  /*11b10*/  STL.64 [R1+0x420], R192 ;  /* 0x000420c001007387 */ /* 0x000fe80000100a00 */
[----:B------:R1:W-:Y:S04]  /*11b20*/  LDGSTS.E [R120+-0x68000], [R128.64], P4 ;  /* 0x9800000080787fae */ /* 0x0003e8000a121844 */
[----:B------:R-:W-:Y:S04]  /*11b30*/  STL.64 [R1+0x418], R200 ;  /* 0x000418c801007387 */ /* 0x000fe80000100a00 */
[----:B------:R-:W-:Y:S01]  /*11b40*/  STL.64 [R1+0x408], R176 ;  /* 0x000408b001007387 */ /* 0x000fe20000100a00 */
[----:B-1----:R-:W-:Y:S01]  /*11b50*/  IMAD.WIDE R120, R3, 0x4, R104 ;  /* 0x0000000403787825 */ /* 0x002fe200078e0268 */
[----:B------:R-:W-:-:S02]  /*11b60*/  IADD3 R104, R245, 0x100000, RZ ;  /* 0x00100000f5687810 */ /* 0x000fc40007ffe0ff */
[----:B------:R-:W-:Y:S04]  /*11b70*/  STL.64 [R1+0x400], R184 ;  /* 0x000400b801007387 */ /* 0x000fe80000100a00 */
        /* <DEDUP_REMOVED lines=8> */
[----:B-1----:R-:W-:-:S03]  /*11c00*/  IMAD.WIDE R104, R3, 0x4, R88 ;  /* 0x0000000403687825 */ /* 0x002fc600078e0258 */
[----:B------:R-:W-:Y:S04]  /*11c10*/  STL.64 [R1+0x3a8], R112 ;  /* 0x0003a87001007387 */ /* 0x000fe80000100a00 */
[----:B------:R-:W-:Y:S04]  /*11c20*/  STL.64 [R1+0x398], R120 ;  /* 0x0003987801007387 */ /* 0x000fe80000100a00 */
[----:B------:R-:W-:Y:S04]  /*11c30*/  STL.64 [R1+0x390], R96 ;  /* 0x0003906001007387 */ /* 0x000fe80000100a00 */
[----:B------:R-:W-:Y:S04]  /*11c40*/  STL.64 [R1+0x380], R104 ;  /* 0x0003806801007387 */ /* 0x000fe80000100a00 */
[----:B--2---:R-:W2:Y:S04]  /*11c50*/  LDL.LU.64 R248, [R1+0x30] ;  /* 0x0000300001f87983 */ /* 0x004ea80000300a00 */
[----:B---3--:R-:W3:Y:S04]  /*11c60*/  LDL.LU.64 R246, [R1+0x10] ;  /* 0x0000100001f67983 */ /* 0x008ee80000300a00 */
[----:B------:R-:W5:Y:S01]  /*11c70*/  LDL R251, [R1+0x2160] ;  /* 0x0021600001fb7983 */ /* 0x000f620000100800 */
[----:B------:R-:W-:-:S03]  /*11c80*/  IADD3 R88, R245, 0x100000, RZ ;  /* 0x00100000f5587810 */ /* 0x000fc60007ffe0ff */
[----:B------:R4:W-:Y:S01]  /*11c90*/  LDGSTS.E [R0+-0x66800], [R120.64], P4 ;  /* 0x9980000078007fae */ /* 0x0009e2000a121844 */
[----:B------:R-:W-:-:S03]  /*11ca0*/  IMAD.WIDE R80, R3, 0x4, R80 ;  /* 0x0000000403507825 */ /* 0x000fc600078e0250 */
[----:B------:R1:W-:Y:S01]  /*11cb0*/  LDGSTS.E [R88+-0x66000], [R96.64], P4 ;  /* 0x9a00000060587fae */ /* 0x0003e2000a121844 */
[----:B------:R-:W-:-:S03]  /*11cc0*/  IMAD.WIDE R64, R3, 0x4, R64 ;  /* 0x0000000403407825 */ /* 0x000fc600078e0240 */
[----:B------:R4:W-:Y:S01]  /*11cd0*/  LDGSTS.E [R0+-0x65800], [R104.64], P4 ;  /* 0x9a80000068007fae */ /* 0x0009e2000a121844 */
[----:B-1----:R-:W-:Y:S01]  /*11ce0*/  IMAD.WIDE R88, R3, 0x4, R72 ;  /* 0x0000000403587825 */ /* 0x002fe200078e0248 */
[----:B------:R-:W-:-:S05]  /*11cf0*/  IADD3 R72, R245, 0x100000, RZ ;  /* 0x00100000f5487810 */ /* 0x000fca0007ffe0ff */
        /* <DEDUP_REMOVED lines=12> */
[----:B------:R-:W-:Y:S04]  /*11dc0*/  STL.64 [R1+0x370], R80 ;  /* 0x0003705001007387 */ /* 0x000fe80000100a00 */
[----:B------:R4:W-:Y:S01]  /*11dd0*/  LDGSTS.E [R0+-0x62800], [R56.64], P4 ;  /* 0x9d80000038007fae */ /* 0x0009e2000a121844 */
[----:B-1----:R-:W-:Y:S01]  /*11de0*/  IMAD.WIDE R40, R3, 0x4, R24 ;  /* 0x0000000403287825 */ /* 0x002fe200078e0218 */
[----:B------:R-:W-:Y:S02]  /*11df0*/  IADD3 R24, R245, 0x100000, RZ ;  /* 0x00100000f5187810 */ /* 0x000fe40007ffe0ff */
        /* <DEDUP_REMOVED lines=13> */
[----:B------:R2:W-:Y:S04]  /*11ed0*/  STL.64 [R1+0x300], R24 ;  /* 0x0003001801007387 */ /* 0x0005e80000100a00 */
[----:B------:R2:W-:Y:S02]  /*11ee0*/  LDGSTS.E [R0+-0x60800], [R24.64], P4 ;  /* 0x9f80000018007fae */ /* 0x0005e4000a121844 */
[----:B--2---:R-:W-:-:S04]  /*11ef0*/  IMAD.WIDE R24, R3, 0x4, R248 ;  /* 0x0000000403187825 */ /* 0x004fc800078e02f8 */
[----:B---3--:R-:W-:Y:S01]  /*11f00*/  IMAD.WIDE R16, R3, 0x4, R246 ;  /* 0x0000000403107825 */ /* 0x008fe200078e02f6 */
[C---:B-----5:R-:W-:Y:S02]  /*11f10*/  IADD3 R8, R251.reuse, 0x100000, RZ ;  /* 0x00100000fb087810 */ /* 0x060fe40007ffe0ff */
[----:B----4-:R-:W-:Y:S01]  /*11f20*/  IADD3 R0, R251, 0x100000, RZ ;  /* 0x00100000fb007810 */ /* 0x010fe20007ffe0ff */
[----:B------:R1:W-:Y:S04]  /*11f30*/  STL.64 [R1+0x2f8], R24 ;  /* 0x0002f81801007387 */ /* 0x0003e80000100a00 */
[----:B------:R1:W-:Y:S04]  /*11f40*/  LDGSTS.E [R8+-0x6fe00], [R24.64], P4 ;  /* 0x9020000018087fae */ /* 0x0003e8000a121844 */
[----:B------:R2:W-:Y:S04]  /*11f50*/  STL.64 [R1+0x2e8], R16 ;  /* 0x0002e81001007387 */ /* 0x0005e80000100a00 */
[----:B------:R2:W-:Y:S01]  /*11f60*/  LDGSTS.E [R0+-0x6f600], [R16.64], P4 ;  /* 0x90a0000010007fae */ /* 0x0005e2000a121844 */
[----:B-1----:R-:W-:-:S04]  /*11f70*/  IMAD.WIDE R24, R3, 0x4, R238 ;  /* 0x0000000403187825 */ /* 0x002fc800078e02ee */
[C---:B--2---:R-:W-:Y:S01]  /*11f80*/  IMAD.WIDE R16, R3.reuse, 0x4, R230 ;  /* 0x0000000403107825 */ /* 0x044fe200078e02e6 */
        /* <DEDUP_REMOVED lines=55> */
[----:B------:R2:W-:Y:S04]  /*12300*/  STL.64 [R1+0x158], R16 ;  /* 0x0001581001007387 */ /* 0x0005e80000100a00 */
[----:B------:R-:W3:Y:S04]  /*12310*/  LDL.LU.64 R248, [R1+0x28] ;  /* 0x0000280001f87983 */ /* 0x000ee80000300a00 */
[----:B------:R-:W4:Y:S04]  /*12320*/  LDL.LU.64 R246, [R1+0x8] ;  /* 0x0000080001f67983 */ /* 0x000f280000300a00 */
[----:B------:R-:W5:Y:S04]  /*12330*/  LDL R245, [R1+0x215c] ;  /* 0x00215c0001f57983 */ /* 0x000f680000100800 */
[----:B------:R1:W-:Y:S04]  /*12340*/  LDGSTS.E [R8+-0x65e00], [R24.64], P4 ;  /* 0x9a20000018087fae */ /* 0x0003e8000a121844 */
[----:B------:R2:W-:Y:S01]  /*12350*/  LDGSTS.E [R0+-0x65600], [R16.64], P4 ;  /* 0x9aa0000010007fae */ /* 0x0005e2000a121844 */
[----:B-1----:R-:W-:-:S04]  /*12360*/  IMAD.WIDE R24, R3, 0x4, R78 ;  /* 0x0000000403187825 */ /* 0x002fc800078e024e */
[C---:B--2---:R-:W-:Y:S01]  /*12370*/  IMAD.WIDE R16, R3.reuse, 0x4, R70 ;  /* 0x0000000403107825 */ /* 0x044fe200078e0246 */
[----:B------:R1:W-:Y:S04]  /*12380*/  STL.64 [R1+0x150], R24 ;  /* 0x0001501801007387 */ /* 0x0003e80000100a00 */
[----:B------:R1:W-:Y:S04]  /*12390*/  LDGSTS.E [R8+-0x64e00], [R24.64], P4 ;  /* 0x9b20000018087fae */ /* 0x0003e8000a121844 */
[----:B------:R2:W-:Y:S04]  /*123a0*/  STL.64 [R1+0x148], R16 ;  /* 0x0001481001007387 */ /* 0x0005e80000100a00 */
[----:B------:R2:W-:Y:S01]  /*123b0*/  LDGSTS.E [R0+-0x64600], [R16.64], P4 ;  /* 0x9ba0000010007fae */ /* 0x0005e2000a121844 */
[----:B-1----:R-:W-:-:S05]  /*123c0*/  IMAD.WIDE R24, R3, 0x4, R62 ;  /* 0x0000000403187825 */ /* 0x002fca00078e023e */
[----:B------:R1:W-:Y:S01]  /*123d0*/  STL.64 [R1+0x140], R24 ;  /* 0x0001401801007387 */ /* 0x0003e20000100a00 */
[----:B--2---:R-:W-:-:S03]  /*123e0*/  IMAD.WIDE R16, R3, 0x4, R54 ;  /* 0x0000000403107825 */ /* 0x004fc600078e0236 */
[----:B------:R1:W-:Y:S04]  /*123f0*/  LDGSTS.E [R8+-0x63e00], [R24.64], P4 ;  /* 0x9c20000018087fae */ /* 0x0003e8000a121844 */
[----:B------:R2:W-:Y:S04]  /*12400*/  STL.64 [R1+0x138], R16 ;  /* 0x0001381001007387 */ /* 0x0005e80000100a00 */
[----:B------:R2:W-:Y:S01]  /*12410*/  LDGSTS.E [R0+-0x63600], [R16.64], P4 ;  /* 0x9ca0000010007fae */ /* 0x0005e2000a121844 */
[----:B-1----:R-:W-:-:S05]  /*12420*/  IMAD.WIDE R24, R3, 0x4, R46 ;  /* 0x0000000403187825 */ /* 0x002fca00078e022e */
[----:B------:R1:W-:Y:S01]  /*12430*/  STL.64 [R1+0x130], R24 ;  /* 0x0001301801007387 */ /* 0x0003e20000100a00 */
[----:B--2---:R-:W-:-:S03]  /*12440*/  IMAD.WIDE R16, R3, 0x4, R38 ;  /* 0x0000000403107825 */ /* 0x004fc600078e0226 */
[----:B------:R1:W-:Y:S04]  /*12450*/  LDGSTS.E [R8+-0x62e00], [R24.64], P4 ;  /* 0x9d20000018087fae */ /* 0x0003e8000a121844 */
[----:B------:R2:W-:Y:S01]  /*12460*/  LDGSTS.E [R0+-0x62600], [R16.64], P4 ;  /* 0x9da0000010007fae */ /* 0x0005e2000a121844 */
[----:B------:R-:W-:-:S04]  /*12470*/  IMAD.WIDE R14, R3, 0x4, R14 ;  /* 0x00000004030e7825 */ /* 0x000fc800078e020e */
[C---:B-1----:R-:W-:Y:S01]  /*12480*/  IMAD.WIDE R24, R3.reuse, 0x4, R30 ;  /* 0x0000000403187825 */ /* 0x042fe200078e021e */
[----:B------:R2:W-:Y:S04]  /*12490*/  STL.64 [R1+0x128], R16 ;  /* 0x0001281001007387 */ /* 0x0005e80000100a00 */
[----:B------:R1:W-:Y:S04]  /*124a0*/  LDGSTS.E [R8+-0x61e00], [R24.64], P4 ;  /* 0x9e20000018087fae */ /* 0x0003e8000a121844 */
[----:B------:R-:W-:Y:S01]  /*124b0*/  STL.64 [R1+0x120], R24 ;  /* 0x0001201801007387 */ /* 0x000fe20000100a00 */
[----:B--2---:R-:W-:-:S04]  /*124c0*/  IMAD.WIDE R16, R3, 0x4, R22 ;  /* 0x0000000403107825 */ /* 0x004fc800078e0216 */
[----:B-1----:R-:W-:Y:S01]  /*124d0*/  IMAD.WIDE R8, R3, 0x4, R6 ;  /* 0x0000000403087825 */ /* 0x002fe200078e0206 */
[----:B------:R-:W-:Y:S01]  /*124e0*/  IADD3 R6, R251, 0x100000, RZ ;  /* 0x00100000fb067810 */ /* 0x000fe20007ffe0ff */
[----:B------:R-:W-:Y:S04]  /*124f0*/  STL.64 [R1+0x118], R16 ;  /* 0x0001181001007387 */ /* 0x000fe80000100a00 */
[----:B------:R1:W-:Y:S04]  /*12500*/  LDGSTS.E [R0+-0x61600], [R16.64], P4 ;  /* 0x9ea0000010007fae */ /* 0x0003e8000a121844 */
[----:B------:R3:W-:Y:S04]  /*12510*/  STL.64 [R1+0x110], R14 ;  /* 0x0001100e01007387 */ /* 0x0007e80000100a00 */
[----:B------:R3:W-:Y:S04]  /*12520*/  LDGSTS.E [R6+-0x60e00], [R14.64], P4 ;  /* 0x9f2000000e067fae */ /* 0x0007e8000a121844 */
[----:B------:R4:W-:Y:S04]  /*12530*/  STL.64 [R1+0x108], R8 ;  /* 0x0001080801007387 */ /* 0x0009e80000100a00 */
[----:B------:R4:W-:Y:S01]  /*12540*/  LDGSTS.E [R0+-0x60600], [R8.64], P4 ;  /* 0x9fa0000008007fae */ /* 0x0009e2000a121844 */
[----:B------:R-:W-:-:S04]  /*12550*/  IMAD.WIDE R250, R3, 0x4, R4 ;  /* 0x0000000403fa7825 */ /* 0x000fc800078e0204 */
[----:B---3--:R-:W-:-:S04]  /*12560*/  IMAD.WIDE R14, R3, 0x4, R248 ;  /* 0x00000004030e7825 */ /* 0x008fc800078e02f8 */
[----:B----4-:R-:W-:Y:S01]  /*12570*/  IMAD.WIDE R8, R3, 0x4, R246 ;  /* 0x0000000403087825 */ /* 0x010fe200078e02f6 */
[C---:B-----5:R-:W-:Y:S02]  /*12580*/  IADD3 R6, R245.reuse, 0x100000, RZ ;  /* 0x00100000f5067810 */ /* 0x060fe40007ffe0ff */
[----:B-1----:R-:W-:Y:S01]  /*12590*/  IADD3 R0, R245, 0x100000, RZ ;  /* 0x00100000f5007810 */ /* 0x002fe20007ffe0ff */
        /* <DEDUP_REMOVED lines=63> */
[----:B------:R-:W4:Y:S04]  /*12990*/  LDL.LU.64 R246, [R1] ;  /* 0x0000000001f67983 */ /* 0x000f280000300a00 */
[----:B------:R1:W-:Y:S04]  /*129a0*/  LDGSTS.E [R6+-0x65c00], [R14.64], P4 ;  /* 0x9a4000000e067fae */ /* 0x0003e8000a121844 */
[----:B------:R2:W-:Y:S01]  /*129b0*/  LDGSTS.E [R0+-0x65400], [R8.64], P4 ;  /* 0x9ac0000008007fae */ /* 0x0005e2000a121844 */
[----:B-1----:R-:W-:-:S04]  /*129c0*/  IMAD.WIDE R14, R3, 0x4, R76 ;  /* 0x00000004030e7825 */ /* 0x002fc800078e024c */
[C---:B--2---:R-:W-:Y:S01]  /*129d0*/  IMAD.WIDE R8, R3.reuse, 0x4, R68 ;  /* 0x0000000403087825 */ /* 0x044fe200078e0244 */
[----:B------:R1:W-:Y:S04]  /*129e0*/  STL.64 [R1+0x50], R14 ;  /* 0x0000500e01007387 */ /* 0x0003e80000100a00 */
[----:B------:R1:W-:Y:S04]  /*129f0*/  LDGSTS.E [R6+-0x64c00], [R14.64], P4 ;  /* 0x9b4000000e067fae */ /* 0x0003e8000a121844 */
[----:B------:R2:W-:Y:S04]  /*12a00*/  STL.64 [R1+0x48], R8 ;  /* 0x0000480801007387 */ /* 0x0005e80000100a00 */
[----:B------:R-:W5:Y:S01]  /*12a10*/  LDL R217, [R1+0x2158] ;  /* 0x0021580001d97983 */ /* 0x000f620000100800 */
[----:B-1----:R-:W-:-:S03]  /*12a20*/  IMAD.WIDE R14, R3, 0x4, R60 ;  /* 0x00000004030e7825 */ /* 0x002fc600078e023c */
[----:B------:R2:W-:Y:S04]  /*12a30*/  LDGSTS.E [R0+-0x64400], [R8.64], P4 ;  /* 0x9bc0000008007fae */ /* 0x0005e8000a121844 */
[----:B------:R1:W-:Y:S04]  /*12a40*/  STL.64 [R1+0x40], R14 ;  /* 0x0000400e01007387 */ /* 0x0003e80000100a00 */
[----:B------:R1:W-:Y:S01]  /*12a50*/  LDGSTS.E [R6+-0x63c00], [R14.64], P4 ;  /* 0x9c4000000e067fae */ /* 0x0003e2000a121844 */
[----:B--2---:R-:W-:-:S04]  /*12a60*/  IMAD.WIDE R8, R3, 0x4, R52 ;  /* 0x0000000403087825 */ /* 0x004fc800078e0234 */
[C---:B-1----:R-:W-:Y:S01]  /*12a70*/  IMAD.WIDE R14, R3.reuse, 0x4, R44 ;  /* 0x00000004030e7825 */ /* 0x042fe200078e022c */
        /* <DEDUP_REMOVED lines=8> */
[----:B------:R2:W-:Y:S04]  /*12b00*/  LDGSTS.E [R6+-0x61c00], [R14.64], P4 ;  /* 0x9e4000000e067fae */ /* 0x0005e8000a121844 */
[----:B------:R-:W-:Y:S01]  /*12b10*/  STL.64 [R1+0x18], R14 ;  /* 0x0000180e01007387 */ /* 0x000fe20000100a00 */
[----:B-1----:R-:W-:-:S04]  /*12b20*/  IMAD.WIDE R8, R3, 0x4, R20 ;  /* 0x0000000403087825 */ /* 0x002fc800078e0214 */
[----:B--2---:R-:W-:Y:S01]  /*12b30*/  IMAD.WIDE R6, R3, 0x4, R12 ;  /* 0x0000000403067825 */ /* 0x004fe200078e020c */
[----:B------:R1:W-:Y:S04]  /*12b40*/  STL.64 [R1+0x10], R8 ;  /* 0x0000100801007387 */ /* 0x0003e80000100a00 */
[----:B------:R2:W-:Y:S04]  /*12b50*/  STL.64 [R1+0x8], R6 ;  /* 0x0000080601007387 */ /* 0x0005e80000100a00 */
[----:B------:R-:W-:Y:S04]  /*12b60*/  STL.64 [R1+0x2238], R250 ;  /* 0x002238fa01007387 */ /* 0x000fe80000100a00 */
[----:B------:R-:W2:Y:S04]  /*12b70*/  LDL.LU.64 R200, [R1+0xc50] ;  /* 0x000c500001c87983 */ /* 0x000ea80000300a00 */
[----:B------:R-:W2:Y:S04]  /*12b80*/  LDL.LU.64 R192, [R1+0xc48] ;  /* 0x000c480001c07983 */ /* 0x000ea80000300a00 */
[----:B------:R-:W2:Y:S04]  /*12b90*/  LDL.LU.64 R224, [R1+0xc40] ;  /* 0x000c400001e07983 */ /* 0x000ea80000300a00 */
[----:B------:R-:W2:Y:S04]  /*12ba0*/  LDL.LU.64 R208, [R1+0xc38] ;  /* 0x000c380001d07983 */ /* 0x000ea80000300a00 */
[----:B------:R-:W2:Y:S01]  /*12bb0*/  LDL.LU.64 R232, [R1+0xbd0] ;  /* 0x000bd00001e87983 */ /* 0x000ea20000300a00 */
[----:B------:R-:W-:Y:S01]  /*12bc0*/  IADD3 R4, R245, 0x100000, RZ ;  /* 0x00100000f5047810 */ /* 0x000fe20007ffe0ff */
[----:B------:R-:W-:-:S02]  /*12bd0*/  IMAD.WIDE R244, R3, 0x4, R234 ;  /* 0x0000000403f47825 */ /* 0x000fc400078e02ea */
[----:B------:R1:W-:Y:S02]  /*12be0*/  LDGSTS.E [R0+-0x61400], [R8.64], P4 ;  /* 0x9ec0000008007fae */ /* 0x0003e4000a121844 */
[C---:B------:R-:W-:Y:S02]  /*12bf0*/  IMAD.WIDE R240, R3.reuse, 0x4, R226 ;  /* 0x0000000403f07825 */ /* 0x040fe400078e02e2 */
[----:B------:R5:W-:Y:S02]  /*12c00*/  LDGSTS.E [R4+-0x60c00], [R6.64], P4 ;  /* 0x9f40000006047fae */ /* 0x000be4000a121844 */
[C---:B------:R-:W-:Y:S02]  /*12c10*/  IMAD.WIDE R238, R3.reuse, 0x4, R218 ;  /* 0x0000000403ee7825 */ /* 0x040fe400078e02da */
[----:B------:R1:W-:Y:S02]  /*12c20*/  LDGSTS.E [R0+-0x60400], [R250.64], P4 ;  /* 0x9fc00000fa007fae */ /* 0x0003e4000a121844 */
[----:B------:R-:W-:-:S04]  /*12c30*/  IMAD.WIDE R236, R3, 0x4, R210 ;  /* 0x0000000403ec7825 */ /* 0x000fc800078e02d2 */
        /* <DEDUP_REMOVED lines=12> */
[----:B---3--:R-:W-:-:S04]  /*12d00*/  IMAD.WIDE R248, R3, 0x4, R248 ;  /* 0x0000000403f87825 */ /* 0x008fc800078e02f8 */
[----:B----4-:R-:W-:Y:S01]  /*12d10*/  IMAD.WIDE R246, R3, 0x4, R246 ;  /* 0x0000000403f67825 */ /* 0x010fe200078e02f6 */
[----:B------:R-:W-:Y:S04]  /*12d20*/  STL.64 [R1+0x2230], R248 ;  /* 0x002230f801007387 */ /* 0x000fe80000100a00 */
[----:B------:R3:W-:Y:S04]  /*12d30*/  STL.64 [R1+0x2240], R246 ;  /* 0x002240f601007387 */ /* 0x0007e80000100a00 */
[----:B------:R-:W-:Y:S04]  /*12d40*/  STL.64 [R1+0x2248], R244 ;  /* 0x002248f401007387 */ /* 0x000fe80000100a00 */
[----:B------:R-:W-:Y:S04]  /*12d50*/  STL.64 [R1+0x2250], R240 ;  /* 0x002250f001007387 */ /* 0x000fe80000100a00 */
[----:B------:R-:W-:Y:S04]  /*12d60*/  STL.64 [R1+0x2228], R238 ;  /* 0x002228ee01007387 */ /* 0x000fe80000100a00 */
[----:B------:R-:W-:Y:S04]  /*12d70*/  STL.64 [R1+0x2258], R236 ;  /* 0x002258ec01007387 */ /* 0x000fe80000100a00 */
[----:B------:R-:W-:Y:S04]  /*12d80*/  STL.64 [R1+0x2260], R202 ;  /* 0x002260ca01007387 */ /* 0x000fe80000100a00 */
[----:B------:R-:W-:Y:S04]  /*12d90*/  STL.64 [R1+0x2268], R194 ;  /* 0x002268c201007387 */ /* 0x000fe80000100a00 */
[----:B------:R4:W-:Y:S04]  /*12da0*/  STL.64 [R1+0x2270], R186 ;  /* 0x002270ba01007387 */ /* 0x0009e80000100a00 */
[----:B------:R-:W-:Y:S04]  /*12db0*/  STL.64 [R1+0x2278], R178 ;  /* 0x002278b201007387 */ /* 0x000fe80000100a00 */
[----:B------:R1:W-:Y:S04]  /*12dc0*/  STL.64 [R1+0x2280], R170 ;  /* 0x002280aa01007387 */ /* 0x0003e80000100a00 */
[----:B------:R-:W-:Y:S04]  /*12dd0*/  STL.64 [R1+0x2288], R162 ;  /* 0x002288a201007387 */ /* 0x000fe80000100a00 */
[----:B------:R-:W-:Y:S04]  /*12de0*/  STL.64 [R1+0x2290], R154 ;  /* 0x0022909a01007387 */ /* 0x000fe80000100a00 */
[----:B------:R-:W-:Y:S04]  /*12df0*/  STL.64 [R1+0x2298], R146 ;  /* 0x0022989201007387 */ /* 0x000fe80000100a00 */
[----:B------:R-:W-:Y:S01]  /*12e00*/  STL.64 [R1+0x22a0], R138 ;  /* 0x0022a08a01007387 */ /* 0x000fe20000100a00 */
[----:B-----5:R-:W-:-:S03]  /*12e10*/  IADD3 R4, R217, 0x100000, RZ ;  /* 0x00100000d9047810 */ /* 0x020fc60007ffe0ff */
[----:B------:R-:W-:Y:S01]  /*12e20*/  STL.64 [R1+0x22a8], R130 ;  /* 0x0022a88201007387 */ /* 0x000fe20000100a00 */
[----:B-1----:R-:W-:-:S03]  /*12e30*/  IADD3 R0, R217, 0x100000, RZ ;  /* 0x00100000d9007810 */ /* 0x002fc60007ffe0ff */
[----:B------:R1:W-:Y:S01]  /*12e40*/  STL.64 [R1+0x22b0], R122 ;  /* 0x0022b07a01007387 */ /* 0x0003e20000100a00 */
[C---:B------:R-:W-:Y:S02]  /*12e50*/  IADD3 R8, R217.reuse, 0x100000, RZ ;  /* 0x00100000d9087810 */ /* 0x040fe40007ffe0ff */
[C---:B------:R-:W-:Y:S01]  /*12e60*/  IADD3 R14, R217.reuse, 0x100000, RZ ;  /* 0x00100000d90e7810 */ /* 0x040fe20007ffe0ff */
[----:B------:R-:W5:Y:S01]  /*12e70*/  LDL.LU.64 R160, [R1+0xbc8] ;  /* 0x000bc80001a07983 */ /* 0x000f620000300a00 */
[----:B------:R-:W-:-:S03]  /*12e80*/  IADD3 R10, R217, 0x100000, RZ ;  /* 0x00100000d90a7810 */ /* 0x000fc60007ffe0ff */
[----:B------:R-:W3:Y:S04]  /*12e90*/  LDL.LU.64 R176, [R1+0xbc0] ;  /* 0x000bc00001b07983 */ /* 0x000ee80000300a00 */
[----:B------:R-:W3:Y:S04]  /*12ea0*/  LDL.LU.64 R216, [R1+0xbb8] ;  /* 0x000bb80001d87983 */ /* 0x000ee80000300a00 */
        /* <DEDUP_REMOVED lines=9> */
[----:B--2---:R-:W-:-:S03]  /*12f40*/  IMAD.WIDE R96, R2, 0x4, R200 ;  /* 0x0000000402607825 */ /* 0x004fc600078e02c8 */
[----:B------:R2:W-:Y:S01]  /*12f50*/  LDGSTS.E [R0+-0x6b200], [R178.64], P4 ;  /* 0x94e00000b2007fae */ /* 0x0005e2000a121844 */
[----:B------:R-:W-:-:S03]  /*12f60*/  IMAD.WIDE R100, R2, 0x4, R192 ;  /* 0x0000000402647825 */ /* 0x000fc600078e02c0 */
[----:B------:R-:W2:Y:S01]  /*12f70*/  LDL.LU.64 R200, [R1+0xb70] ;  /* 0x000b700001c87983 */ /* 0x000ea20000300a00 */
[----:B------:R-:W-:-:S03]  /*12f80*/  IMAD.WIDE R102, R2, 0x4, R224 ;  /* 0x0000000402667825 */ /* 0x000fc600078e02e0 */
[----:B------:R-:W4:Y:S04]  /*12f90*/  LDL.LU.64 R184, [R1+0xb68] ;  /* 0x000b680001b87983 */ /* 0x000f280000300a00 */
[----:B------:R-:W4:Y:S01]  /*12fa0*/  LDL.LU.64 R192, [R1+0xb60] ;  /* 0x000b600001c07983 */ /* 0x000f220000300a00 */
[----:B------:R-:W-:-:S03]  /*12fb0*/  IMAD.WIDE R104, R2, 0x4, R208 ;  /* 0x0000000402687825 */ /* 0x000fc600078e02d0 */
[----:B------:R-:W4:Y:S01]  /*12fc0*/  LDL.LU.64 R224, [R1+0xb58] ;  /* 0x000b580001e07983 */ /* 0x000f220000300a00 */
[----:B------:R-:W-:-:S03]  /*12fd0*/  IMAD.WIDE R108, R2, 0x4, R232 ;  /* 0x00000004026c7825 */ /* 0x000fc600078e02e8 */
[----:B------:R-:W4:Y:S04]  /*12fe0*/  LDL.LU.64 R208, [R1+0xaf0] ;  /* 0x000af00001d07983 */ /* 0x000f280000300a00 */
[----:B------:R-:W4:Y:S04]  /*12ff0*/  LDL.LU.64 R152, [R1+0xae8] ;  /* 0x000ae80001987983 */ /* 0x000f280000300a00 */
[----:B------:R-:W4:Y:S04]  /*13000*/  LDL.LU.64 R168, [R1+0xae0] ;  /* 0x000ae00001a87983 */ /* 0x000f280000300a00 */
[----:B------:R-:W4:Y:S01]  /*13010*/  LDL.LU.64 R232, [R1+0xad8] ;  /* 0x000ad80001e87983 */ /* 0x000f220000300a00 */
[----:B------:R-:W-:-:S03]  /*13020*/  IMAD.WIDE R114, R3, 0x4, R114 ;  /* 0x0000000403727825 */ /* 0x000fc600078e0272 */
[----:B------:R1:W-:Y:S01]  /*13030*/  LDGSTS.E [R4+-0x6aa00], [R170.64], P4 ;  /* 0x95600000aa047fae */ /* 0x0003e2000a121844 */
        /* <DEDUP_REMOVED lines=9> */
[----:B------:R1:W-:Y:S04]  /*130d0*/  LDGSTS.E [R0+-0x68200], [R130.64], P4 ;  /* 0x97e0000082007fae */ /* 0x0003e8000a121844 */
[----:B------:R1:W-:Y:S04]  /*130e0*/  LDGSTS.E [R4+-0x67a00], [R122.64], P4 ;  /* 0x986000007a047fae */ /* 0x0003e8000a121844 */
[----:B------:R1:W-:Y:S04]  /*130f0*/  LDGSTS.E [R0+-0x67200], [R114.64], P4 ;  /* 0x98e0000072007fae */ /* 0x0003e8000a121844 */
[----:B------:R1:W-:Y:S01]  /*13100*/  LDGSTS.E [R4+-0x66a00], [R106.64], P4 ;  /* 0x996000006a047fae */ /* 0x0003e2000a121844 */
[----:B------:R-:W-:-:S03]  /*13110*/  IMAD.WIDE R66, R3, 0x4, R66 ;  /* 0x0000000403427825 */ /* 0x000fc600078e0242 */
[----:B------:R1:W-:Y:S04]  /*13120*/  LDGSTS.E [R0+-0x66200], [R98.64], P4 ;  /* 0x99e0000062007fae */ /* 0x0003e8000a121844 */
[----:B------:R1:W-:Y:S04]  /*13130*/  LDGSTS.E [R4+-0x65a00], [R90.64], P4 ;  /* 0x9a6000005a047fae */ /* 0x0003e8000a121844 */
[----:B------:R1:W-:Y:S04]  /*13140*/  LDGSTS.E [R0+-0x65200], [R82.64], P4 ;  /* 0x9ae0000052007fae */ /* 0x0003e8000a121844 */
[----:B------:R1:W-:Y:S01]  /*13150*/  LDGSTS.E [R4+-0x64a00], [R74.64], P4 ;  /* 0x9b6000004a047fae */ /* 0x0003e2000a121844 */
[----:B------:R-:W-:-:S03]  /*13160*/  IMAD.WIDE R6, R3, 0x4, R50 ;  /* 0x0000000403067825 */ /* 0x000fc600078e0232 */
[----:B------:R1:W-:Y:S01]  /*13170*/  LDGSTS.E [R0+-0x64200], [R66.64], P4 ;  /* 0x9be0000042007fae */ /* 0x0003e2000a121844 */
[----:B---3--:R-:W-:-:S03]  /*13180*/  IMAD.WIDE R116, R2, 0x4, R216 ;  /* 0x0000000402747825 */ /* 0x008fc600078e02d8 */
[----:B------:R-:W3:Y:S01]  /*13190*/  LDL.LU.64 R216, [R1+0xa70] ;  /* 0x000a700001d87983 */ /* 0x000ee20000300a00 */
[----:B-----5:R-:W-:-:S03]  /*131a0*/  IMAD.WIDE R110, R2, 0x4, R160 ;  /* 0x00000004026e7825 */ /* 0x020fc600078e02a0 */
[----:B------:R-:W5:Y:S01]  /*131b0*/  LDL.LU.64 R160, [R1+0xa68] ;  /* 0x000a680001a07983 */ /* 0x000f620000300a00 */
[----:B------:R-:W-:-:S03]  /*131c0*/  IMAD.WIDE R112, R2, 0x4, R176 ;  /* 0x0000000402707825 */ /* 0x000fc600078e02b0 */
[----:B------:R-:W5:Y:S01]  /*131d0*/  LDL.LU.64 R176, [R1+0xa60] ;  /* 0x000a600001b07983 */ /* 0x000f620000300a00 */
[----:B--2---:R-:W-:-:S03]  /*131e0*/  IMAD.WIDE R118, R2, 0x4, R200 ;  /* 0x0000000402767825 */ /* 0x004fc600078e02c8 */
[----:B------:R-:W2:Y:S01]  /*131f0*/  LDL.LU.64 R200, [R1+0xa58] ;  /* 0x000a580001c87983 */ /* 0x000ea20000300a00 */
[----:B----4-:R-:W-:-:S04]  /*13200*/  IMAD.WIDE R120, R2, 0x4, R184 ;  /* 0x0000000402787825 */ /* 0x010fc800078e02b8 */
[----:B------:R-:W-:-:S04]  /*13210*/  IMAD.WIDE R124, R2, 0x4, R192 ;  /* 0x00000004027c7825 */ /* 0x000fc800078e02c0 */
[C---:B------:R-:W-:Y:S02]  /*13220*/  IMAD.WIDE R126, R2.reuse, 0x4, R224 ;  /* 0x00000004027e7825 */ /* 0x040fe400078e02e0 */
[----:B------:R-:W4:Y:S02]  /*13230*/  LDL.LU.64 R224, [R1+0xa10] ;  /* 0x000a100001e07983 */ /* 0x000f240000300a00 */
[C---:B------:R-:W-:Y:S02]  /*13240*/  IMAD.WIDE R128, R2.reuse, 0x4, R208 ;  /* 0x0000000402807825 */ /* 0x040fe400078e02d0 */
[----:B------:R-:W4:Y:S04]  /*13250*/  LDL.LU.64 R184, [R1+0xa08] ;  /* 0x000a080001b87983 */ /* 0x000f280000300a00 */
[----:B------:R-:W4:Y:S04]  /*13260*/  LDL.LU.64 R192, [R1+0xa00] ;  /* 0x000a000001c07983 */ /* 0x000f280000300a00 */
[----:B------:R-:W4:Y:S01]  /*13270*/  LDL.LU.64 R208, [R1+0x9f8] ;  /* 0x0009f80001d07983 */ /* 0x000f220000300a00 */
[----:B------:R-:W-:-:S03]  /*13280*/  IMAD.WIDE R136, R2, 0x4, R232 ;  /* 0x0000000402887825 */ /* 0x000fc600078e02e8 */
[----:B------:R-:W4:Y:S01]  /*13290*/  LDL.LU.64 R232, [R1+0x9b8] ;  /* 0x0009b80001e87983 */ /* 0x000f220000300a00 */
[----:B------:R-:W-:-:S03]  /*132a0*/  IMAD.WIDE R134, R2, 0x4, R168 ;  /* 0x0000000402867825 */ /* 0x000fc600078e02a8 */
[----:B------:R-:W4:Y:S04]  /*132b0*/  LDL.LU.64 R64, [R1+0x9b0] ;  /* 0x0009b00001407983 */ /* 0x000f280000300a00 */
[----:B------:R-:W4:Y:S01]  /*132c0*/  LDL.LU.64 R168, [R1+0x9a8] ;  /* 0x0009a80001a87983 */ /* 0x000f220000300a00 */
[----:B------:R-:W-:-:S04]  /*132d0*/  IMAD.WIDE R132, R2, 0x4, R152 ;  /* 0x0000000402847825 */ /* 0x000fc800078e0298 */
[C---:B---3--:R-:W-:Y:S02]  /*132e0*/  IMAD.WIDE R140, R2.reuse, 0x4, R216 ;  /* 0x00000004028c7825 */ /* 0x048fe400078e02d8 */
[----:B------:R-:W3:Y:S02]  /*132f0*/  LDL.LU.64 R216, [R1+0x9a0] ;  /* 0x0009a00001d87983 */ /* 0x000ee40000300a00 */
[----:B-----5:R-:W-:-:S04]  /*13300*/  IMAD.WIDE R144, R2, 0x4, R176 ;  /* 0x0000000402907825 */ /* 0x020fc800078e02b0 */
[----:B------:R-:W-:-:S04]  /*13310*/  IMAD.WIDE R142, R2, 0x4, R160 ;  /* 0x00000004028e7825 */ /* 0x000fc800078e02a0 */
[C---:B--2---:R-:W-:Y:S02]  /*13320*/  IMAD.WIDE R148, R2.reuse, 0x4, R200 ;  /* 0x0000000402947825 */ /* 0x044fe400078e02c8 */
[----:B------:R-:W2:Y:S04]  /*13330*/  LDL.LU.64 R200, [R1+0x958] ;  /* 0x0009580001c87983 */ /* 0x000ea80000300a00 */
[----:B------:R-:W5:Y:S04]  /*13340*/  LDL.LU.64 R72, [R1+0x950] ;  /* 0x0009500001487983 */ /* 0x000f680000300a00 */
[----:B------:R-:W5:Y:S01]  /*13350*/  LDL.LU.64 R176, [R1+0x948] ;  /* 0x0009480001b07983 */ /* 0x000f620000300a00 */
[----:B----4-:R-:W-:-:S03]  /*13360*/  IMAD.WIDE R150, R2, 0x4, R224 ;  /* 0x0000000402967825 */ /* 0x010fc600078e02e0 */
[----:B------:R-:W4:Y:S01]  /*13370*/  LDL.LU.64 R224, [R1+0x940] ;  /* 0x0009400001e07983 */ /* 0x000f220000300a00 */
[----:B------:R-:W-:-:S04]  /*13380*/  IMAD.WIDE R152, R2, 0x4, R184 ;  /* 0x0000000402987825 */ /* 0x000fc800078e02b8 */
[----:B------:R-:W-:-:S04]  /*13390*/  IMAD.WIDE R156, R2, 0x4, R192 ;  /* 0x00000004029c7825 */ /* 0x000fc800078e02c0 */
[C---:B------:R-:W-:Y:S02]  /*133a0*/  IMAD.WIDE R158, R2.reuse, 0x4, R208 ;  /* 0x00000004029e7825 */ /* 0x040fe400078e02d0 */
[----:B------:R-:W5:Y:S02]  /*133b0*/  LDL.LU.64 R208, [R1+0x900] ;  /* 0x0009000001d07983 */ /* 0x000f640000300a00 */
[C---:B------:R-:W-:Y:S02]  /*133c0*/  IMAD.WIDE R160, R2.reuse, 0x4, R232 ;  /* 0x0000000402a07825 */ /* 0x040fe400078e02e8 */
[----:B------:R-:W5:Y:S04]  /*133d0*/  LDL.LU.64 R184, [R1+0x8f8] ;  /* 0x0008f80001b87983 */ /* 0x000f680000300a00 */
[----:B------:R-:W5:Y:S04]  /*133e0*/  LDL.LU.64 R192, [R1+0x8f0] ;  /* 0x0008f00001c07983 */ /* 0x000f680000300a00 */
[----:B------:R-:W5:Y:S01]  /*133f0*/  LDL.LU.64 R232, [R1+0x8e8] ;  /* 0x0008e80001e87983 */ /* 0x000f620000300a00 */
[----:B------:R-:W-:-:S04]  /*13400*/  IMAD.WIDE R166, R2, 0x4, R168 ;  /* 0x0000000402a67825 */ /* 0x000fc800078e02a8 */
[C---:B---3--:R-:W-:Y:S02]  /*13410*/  IMAD.WIDE R168, R2.reuse, 0x4, R216 ;  /* 0x0000000402a87825 */ /* 0x048fe400078e02d8 */
[----:B------:R-:W3:Y:S04]  /*13420*/  LDL.LU.64 R216, [R1+0x8a0] ;  /* 0x0008a00001d87983 */ /* 0x000ee80000300a00 */
[----:B------:R-:W3:Y:S04]  /*13430*/  LDL.LU.64 R40, [R1+0x898] ;  /* 0x0008980001287983 */ /* 0x000ee80000300a00 */
[----:B------:R-:W3:Y:S01]  /*13440*/  LDL.LU.64 R56, [R1+0x890] ;  /* 0x0008900001387983 */ /* 0x000ee20000300a00 */
[----:B--2---:R-:W-:-:S03]  /*13450*/  IMAD.WIDE R172, R2, 0x4, R200 ;  /* 0x0000000402ac7825 */ /* 0x004fc600078e02c8 */
[----:B------:R-:W2:Y:S01]  /*13460*/  LDL.LU.64 R200, [R1+0x888] ;  /* 0x0008880001c87983 */ /* 0x000ea20000300a00 */
[----:B----4-:R-:W-:-:S03]  /*13470*/  IMAD.WIDE R180, R2, 0x4, R224 ;  /* 0x0000000402b47825 */ /* 0x010fc600078e02e0 */
[----:B------:R-:W4:Y:S04]  /*13480*/  LDL.LU.64 R224, [R1+0x868] ;  /* 0x0008680001e07983 */ /* 0x000f280000300a00 */
[----:B------:R-:W2:Y:S01]  /*13490*/  LDL.LU.64 R16, [R1+0x860] ;  /* 0x0008600001107983 */ /* 0x000ea20000300a00 */
[----:B-----5:R-:W-:-:S03]  /*134a0*/  IMAD.WIDE R182, R2, 0x4, R208 ;  /* 0x0000000402b67825 */ /* 0x020fc600078e02d0 */
[----:B------:R-:W5:Y:S04]  /*134b0*/  LDL.LU.64 R208, [R1+0x858] ;  /* 0x0008580001d07983 */ /* 0x000f680000300a00 */
[----:B------:R-:W5:Y:S01]  /*134c0*/  LDL.LU.64 R32, [R1+0x850] ;  /* 0x0008500001207983 */ /* 0x000f620000300a00 */
[----:B------:R-:W-:-:S03]  /*134d0*/  IMAD.WIDE R190, R2, 0x4, R232 ;  /* 0x0000000402be7825 */ /* 0x000fc600078e02e8 */
[----:B------:R-:W5:Y:S01]  /*134e0*/  LDL.LU.64 R232, [R1+0x848] ;  /* 0x0008480001e87983 */ /* 0x000f620000300a00 */
[----:B------:R-:W-:-:S03]  /*134f0*/  IMAD.WIDE R164, R2, 0x4, R64 ;  /* 0x0000000402a47825 */ /* 0x000fc600078e0240 */
[----:B------:R-:W5:Y:S01]  /*13500*/  LDL.LU.64 R64, [R1+0x840] ;  /* 0x0008400001407983 */ /* 0x000f620000300a00 */
[----:B------:R-:W-:-:S04]  /*13510*/  IMAD.WIDE R188, R2, 0x4, R192 ;  /* 0x0000000402bc7825 */ /* 0x000fc800078e02c0 */
[----:B------:R-:W-:-:S04]  /*13520*/  IMAD.WIDE R174, R2, 0x4, R72 ;  /* 0x0000000402ae7825 */ /* 0x000fc800078e0248 */
[C---:B---3--:R-:W-:Y:S02]  /*13530*/  IMAD.WIDE R192, R2.reuse, 0x4, R216 ;  /* 0x0000000402c07825 */ /* 0x048fe400078e02d8 */
[----:B------:R-:W3:Y:S02]  /*13540*/  LDL.LU.64 R216, [R1+0x838] ;  /* 0x0008380001d87983 */ /* 0x000ee40000300a00 */
[C---:B------:R-:W-:Y:S02]  /*13550*/  IMAD.WIDE R196, R2.reuse, 0x4, R40 ;  /* 0x0000000402c47825 */ /* 0x040fe400078e0228 */
[----:B------:R-:W3:Y:S04]  /*13560*/  LDL.LU.64 R72, [R1+0x830] ;  /* 0x0008300001487983 */ /* 0x000ee80000300a00 */
[----:B------:R-:W3:Y:S04]  /*13570*/  LDL.LU.64 R40, [R1+0x828] ;  /* 0x0008280001287983 */ /* 0x000ee80000300a00 */
[----:B------:R-:W3:Y:S01]  /*13580*/  LDL.LU.64 R24, [R1+0x820] ;  /* 0x0008200001187983 */ /* 0x000ee20000300a00 */
[----:B------:R-:W-:-:S04]  /*13590*/  IMAD.WIDE R198, R2, 0x4, R56 ;  /* 0x0000000402c67825 */ /* 0x000fc800078e0238 */
[C---:B----4-:R-:W-:Y:S02]  /*135a0*/  IMAD.WIDE R204, R2.reuse, 0x4, R224 ;  /* 0x0000000402cc7825 */ /* 0x050fe400078e02e0 */
[----:B------:R-:W4:Y:S04]  /*135b0*/  LDL.LU.64 R224, [R1+0x6a0] ;  /* 0x0006a00001e07983 */ /* 0x000f280000300a00 */
[----:B------:R-:W4:Y:S01]  /*135c0*/  LDL.LU.64 R56, [R1+0x690] ;  /* 0x0006900001387983 */ /* 0x000f220000300a00 */
[----:B--2---:R-:W-:-:S03]  /*135d0*/  IMAD.WIDE R206, R2, 0x4, R16 ;  /* 0x0000000402ce7825 */ /* 0x004fc600078e0210 */
[----:B------:R-:W2:Y:S04]  /*135e0*/  LDL.LU.64 R16, [R1+0x620] ;  /* 0x0006200001107983 */ /* 0x000ea80000300a00 */
[----:B------:R-:W2:Y:S01]  /*135f0*/  LDL.LU.64 R230, [R1+0x610] ;  /* 0x0006100001e67983 */ /* 0x000ea20000300a00 */
[----:B-----5:R-:W-:-:S04]  /*13600*/  IMAD.WIDE R210, R2, 0x4, R32 ;  /* 0x0000000402d27825 */ /* 0x020fc800078e0220 */
[C---:B------:R-:W-:Y:S02]  /*13610*/  IMAD.WIDE R212, R2.reuse, 0x4, R232 ;  /* 0x0000000402d47825 */ /* 0x040fe400078e02e8 */
[----:B------:R-:W5:Y:S04]  /*13620*/  LDL.LU.64 R232, [R1+0x598] ;  /* 0x0005980001e87983 */ /* 0x000f680000300a00 */
[----:B------:R-:W5:Y:S01]  /*13630*/  LDL.LU.64 R32, [R1+0x528] ;  /* 0x0005280001207983 */ /* 0x000f620000300a00 */
[----:B------:R-:W-:-:S03]  /*13640*/  IMAD.WIDE R214, R2, 0x4, R64 ;  /* 0x0000000402d67825 */ /* 0x000fc600078e0240 */
[----:B------:R-:W5:Y:S01]  /*13650*/  LDL.LU.64 R64, [R1+0x4a8] ;  /* 0x0004a80001407983 */ /* 0x000f620000300a00 */
[----:B---3--:R-:W-:-:S03]  /*13660*/  IMAD.WIDE R218, R2, 0x4, R72 ;  /* 0x0000000402da7825 */ /* 0x008fc600078e0248 */
[----:B------:R-:W3:Y:S01]  /*13670*/  LDL.LU.64 R72, [R1+0x490] ;  /* 0x0004900001487983 */ /* 0x000ee20000300a00 */
[----:B------:R-:W-:-:S03]  /*13680*/  IMAD.WIDE R220, R2, 0x4, R40 ;  /* 0x0000000402dc7825 */ /* 0x000fc600078e0228 */
[----:B------:R-:W3:Y:S04]  /*13690*/  LDL.LU.64 R86, [R1+0x428] ;  /* 0x0004280001567983 */ /* 0x000ee80000300a00 */
[----:B------:R-:W3:Y:S01]  /*136a0*/  LDL.LU.64 R40, [R1+0x2a8] ;  /* 0x0002a80001287983 */ /* 0x000ee20000300a00 */
[----:B------:R-:W-:-:S03]  /*136b0*/  IMAD.WIDE R222, R2, 0x4, R24 ;  /* 0x0000000402de7825 */ /* 0x000fc600078e0218 */
[----:B------:R-:W3:Y:S01]  /*136c0*/  LDL.LU.64 R24, [R1+0x228] ;  /* 0x0002280001187983 */ /* 0x000ee20000300a00 */
[----:B----4-:R-:W-:-:S03]  /*136d0*/  IMAD.WIDE R226, R2, 0x4, R56 ;  /* 0x0000000402e27825 */ /* 0x010fc600078e0238 */
[----:B------:R-:W4:Y:S01]  /*136e0*/  LDL.LU.64 R56, [R1+0x220] ;  /* 0x0002200001387983 */ /* 0x000f220000300a00 */
[----:B--2---:R-:W-:-:S03]  /*136f0*/  IMAD.WIDE R228, R2, 0x4, R16 ;  /* 0x0000000402e47825 */ /* 0x004fc600078e0210 */
[----:B------:R-:W2:Y:S04]  /*13700*/  LDL.LU.64 R70, [R1+0x218] ;  /* 0x0002180001467983 */ /* 0x000ea80000300a00 */
[----:B------:R-:W2:Y:S01]  /*13710*/  LDL.LU.64 R16, [R1+0x210] ;  /* 0x0002100001107983 */ /* 0x000ea20000300a00 */
[----:B-----5:R-:W-:-:S03]  /*13720*/  IMAD.WIDE R234, R2, 0x4, R32 ;  /* 0x0000000402ea7825 */ /* 0x020fc600078e0220 */
[----:B------:R-:W5:Y:S01]  /*13730*/  LDL.LU.64 R32, [R1+0xc30] ;  /* 0x000c300001207983 */ /* 0x000f620000300a00 */
[----:B-1----:R-:W-:-:S05]  /*13740*/  IMAD.WIDE R4, R3, 0x4, R58 ;  /* 0x0000000403047825 */ /* 0x002fca00078e023a */
[----:B------:R1:W-:Y:S01]  /*13750*/  LDGSTS.E [R8+-0x63a00], [R4.64], P4 ;  /* 0x9c60000004087fae */ /* 0x0003e2000a121844 */
[----:B------:R-:W-:-:S03]  /*13760*/  IMAD.WIDE R12, R3, 0x4, R34 ;  /* 0x00000004030c7825 */ /* 0x000fc600078e0222 */
[----:B------:R2:W-:Y:S01]  /*13770*/  LDGSTS.E [R0+-0x63200], [R6.64], P4 ;  /* 0x9ce0000006007fae */ /* 0x0005e2000a121844 */
[----:B------:R-:W-:-:S04]  /*13780*/  IMAD.WIDE R80, R3, 0x4, R26 ;  /* 0x0000000403507825 */ /* 0x000fc800078e021a */
[----:B------:R-:W-:-:S04]  /*13790*/  IMAD.WIDE R84, R3, 0x4, R18 ;  /* 0x0000000403547825 */ /* 0x000fc800078e0212 */
[----:B-1----:R-:W-:-:S05]  /*137a0*/  IMAD.WIDE R8, R3, 0x4, R42 ;  /* 0x0000000403087825 */ /* 0x002fca00078e022a */
[----:B------:R2:W-:Y:S01]  /*137b0*/  LDGSTS.E [R14+-0x62a00], [R8.64], P4 ;  /* 0x9d600000080e7fae */ /* 0x0005e2000a121844 */
[----:B------:R-:W-:-:S03]  /*137c0*/  IMAD.WIDE R92, R2, 0x4, R64 ;  /* 0x00000004025c7825 */ /* 0x000fc600078e0240 */
[----:B------:R1:W-:Y:S04]  /*137d0*/  LDGSTS.E [R0+-0x62200], [R12.64], P4 ;  /* 0x9de000000c007fae */ /* 0x0003e8000a121844 */
[----:B------:R2:W-:Y:S04]  /*137e0*/  LDGSTS.E [R14+-0x61a00], [R80.64], P4 ;  /* 0x9e600000500e7fae */ /* 0x0005e8000a121844 */
[----:B------:R1:W-:Y:S04]  /*137f0*/  LDGSTS.E [R0+-0x61200], [R84.64], P4 ;  /* 0x9ee0000054007fae */ /* 0x0003e8000a121844 */
[----:B------:R1:W-:Y:S01]  /*13800*/  LDGSTS.E [R10+-0x60a00], [R88.64], P4 ;  /* 0x9f600000580a7fae */ /* 0x0003e2000a121844 */
[----:B---3--:R-:W-:-:S03]  /*13810*/  IMAD.WIDE R94, R2, 0x4, R72 ;  /* 0x00000004025e7825 */ /* 0x008fc600078e0248 */
[----:B------:R-:W3:Y:S04]  /*13820*/  LDL.LU.64 R72, [R1+0xc28] ;  /* 0x000c280001487983 */ /* 0x000ee80000300a00 */
[----:B------:R-:W3:Y:S01]  /*13830*/  LDL.LU.64 R46, [R1+0xc20] ;  /* 0x000c2000012e7983 */ /* 0x000ee20000300a00 */
[----:B-1----:R-:W-:-:S03]  /*13840*/  IMAD.WIDE R10, R2, 0x4, R40 ;  /* 0x00000004020a7825 */ /* 0x002fc600078e0228 */
[----:B------:R-:W3:Y:S04]  /*13850*/  LDL.LU.64 R64, [R1+0xc18] ;  /* 0x000c180001407983 */ /* 0x000ee80000300a00 */
[----:B------:R-:W3:Y:S01]  /*13860*/  LDL.LU.64 R40, [R1+0xbb0] ;  /* 0x000bb00001287983 */ /* 0x000ee20000300a00 */
[----:B------:R-:W-:-:S03]  /*13870*/  IMAD.WIDE R76, R2, 0x4, R24 ;  /* 0x00000004024c7825 */ /* 0x000fc600078e0218 */
[----:B------:R-:W3:Y:S04]  /*13880*/  LDL.LU.64 R62, [R1+0xba8] ;  /* 0x000ba800013e7983 */ /* 0x000ee80000300a00 */
[----:B------:R-:W3:Y:S01]  /*13890*/  LDL.LU.64 R24, [R1+0xba0] ;  /* 0x000ba00001187983 */ /* 0x000ee20000300a00 */
[----:B----4-:R-:W-:-:S03]  /*138a0*/  IMAD.WIDE R78, R2, 0x4, R56 ;  /* 0x00000004024e7825 */ /* 0x010fc600078e0238 */
[----:B------:R-:W4:Y:S04]  /*138b0*/  LDL.LU.64 R56, [R1+0xb98] ;  /* 0x000b980001387983 */ /* 0x000f280000300a00 */
[----:B------:R-:W4:Y:S01]  /*138c0*/  LDL.LU.64 R30, [R1+0xb50] ;  /* 0x000b5000011e7983 */ /* 0x000f220000300a00 */
[----:B--2---:R-:W-:-:S03]  /*138d0*/  IMAD.WIDE R14, R2, 0x4, R70 ;  /* 0x00000004020e7825 */ /* 0x004fc600078e0246 */
[----:B------:R-:W2:Y:S01]  /*138e0*/  LDL.LU.64 R54, [R1+0xb48] ;  /* 0x000b480001367983 */ /* 0x000ea20000300a00 */
[----:B-----5:R-:W-:-:S03]  /*138f0*/  IMAD.WIDE R70, R2, 0x4, R32 ;  /* 0x0000000402467825 */ /* 0x020fc600078e0220 */
[----:B------:R-:W5:Y:S04]  /*13900*/  LDL.LU.64 R32, [R1+0xb40] ;  /* 0x000b400001207983 */ /* 0x000f680000300a00 */
[----:B------:R-:W1:Y:S02]  /*13910*/  S2R R49, SR_TID.X ;  /* 0x0000000000317919 */ /* 0x000e640000002100 */
[C---:B-1----:R-:W-:Y:S02]  /*13920*/  LOP3.LUT R246, R49.reuse, 0x7f, RZ, 0xc0, !PT ;  /* 0x0000007f31f67812 */ /* 0x042fe400078ec0ff */
[----:B------:R-:W-:-:S05]  /*13930*/  LOP3.LUT R49, R49, 0x7f, RZ, 0xc0, !PT ;  /* 0x0000007f31317812 */ /* 0x000fca00078ec0ff */
[----:B------:R-:W-:-:S05]  /*13940*/  IMAD.SHL.U32 R49, R49, 0x4, RZ ;  /* 0x0000000431317824 */ /* 0x000fca00078e00ff */
[----:B------:R-:W-:Y:S02]  /*13950*/  LOP3.LUT R187, R49, 0x20, RZ, 0x3c, !PT ;  /* 0x0000002031bb7812 */ /* 0x000fe400078e3cff */
[----:B------:R-:W2:Y:S04]  /*13960*/  LDL.LU.64 R48, [R1+0xb38] ;  /* 0x000b380001307983 */ /* 0x000ea80000300a00 */
[----:B------:R-:W2:Y:S01]  /*13970*/  LDL.LU.64 R22, [R1+0xad0] ;  /* 0x000ad00001167983 */ /* 0x000ea20000300a00 */
[----:B---3--:R-:W-:-:S03]  /*13980*/  IMAD.WIDE R68, R2, 0x4, R46 ;  /* 0x0000000402447825 */ /* 0x008fc600078e022e */
[----:B------:R-:W3:Y:S04]  /*13990*/  LDL.LU.64 R46, [R1+0xac8] ;  /* 0x000ac800012e7983 */ /* 0x000ee80000300a00 */
[----:B------:R-:W3:Y:S01]  /*139a0*/  LDL.LU.64 R38, [R1+0xac0] ;  /* 0x000ac00001267983 */ /* 0x000ee20000300a00 */
[----:B------:R-:W-:-:S03]  /*139b0*/  IMAD.WIDE R60, R2, 0x4, R40 ;  /* 0x00000004023c7825 */ /* 0x000fc600078e0228 */
[----:B------:R-:W3:Y:S01]  /*139c0*/  LDL.LU.64 R40, [R1+0xab8] ;  /* 0x000ab80001287983 */ /* 0x000ee20000300a00 */
[----:B------:R-:W-:-:S03]  /*139d0*/  IMAD.WIDE R58, R2, 0x4, R24 ;  /* 0x00000004023a7825 */ /* 0x000fc600078e0218 */
[----:B------:R-:W3:Y:S04]  /*139e0*/  LDL.LU.64 R24, [R1+0xa50] ;  /* 0x000a500001187983 */ /* 0x000ee80000300a00 */
[----:B------:R-:W3:Y:S04]  /*139f0*/  LDL.LU.64 R44, [R1+0xa48] ;  /* 0x000a4800012c7983 */ /* 0x000ee80000300a00 */
[----:B------:R-:W3:Y:S04]  /*13a00*/  LDL.LU.64 R240, [R1+0xa40] ;  /* 0x000a400001f07983 */ /* 0x000ee80000300a00 */
[----:B------:R-:W3:Y:S01]  /*13a10*/  LDL.LU.64 R28, [R1+0xa38] ;  /* 0x000a3800011c7983 */ /* 0x000ee20000300a00 */
[----:B----4-:R-:W-:-:S03]  /*13a20*/  IMAD.WIDE R52, R2, 0x4, R30 ;  /* 0x0000000402347825 */ /* 0x010fc600078e021e */
[----:B------:R-:W4:Y:S04]  /*13a30*/  LDL.LU.64 R30, [R1+0x9f0] ;  /* 0x0009f000011e7983 */ /* 0x000f280000300a00 */
[----:B------:R-:W4:Y:S01]  /*13a40*/  LDL.LU.64 R244, [R1+0x9e8] ;  /* 0x0009e80001f47983 */ /* 0x000f220000300a00 */
[----:B-----5:R-:W-:-:S03]  /*13a50*/  IMAD.WIDE R50, R2, 0x4, R32 ;  /* 0x0000000402327825 */ /* 0x020fc600078e0220 */
[----:B------:R-:W5:Y:S04]  /*13a60*/  LDL.LU.64 R32, [R1+0x9e0] ;  /* 0x0009e00001207983 */ /* 0x000f680000300a00 */
[----:B------:R-:W5:Y:S04]  /*13a70*/  LDL.LU.64 R248, [R1+0x9d8] ;  /* 0x0009d80001f87983 */ /* 0x000f680000300a00 */
[----:B------:R-:W5:Y:S01]  /*13a80*/  LDL.LU.64 R36, [R1+0x998] ;  /* 0x0009980001247983 */ /* 0x000f620000300a00 */
[----:B--2---:R-:W-:-:S04]  /*13a90*/  IMAD.WIDE R18, R2, 0x4, R22 ;  /* 0x0000000402127825 */ /* 0x004fc800078e0216 */
[----:B------:R-:W-:-:S05]  /*13aa0*/  IMAD.WIDE R242, R3, 0x4, R242 ;  /* 0x0000000403f27825 */ /* 0x000fca00078e02f2 */
[----:B------:R1:W-:Y:S04]  /*13ab0*/  LDGSTS.E [R0+-0x60200], [R242.64], P4 ;  /* 0x9fe00000f2007fae */ /* 0x0003e8000a121844 */
[----:B------:R-:W0:Y:S01]  /*13ac0*/  LDGDEPBAR ;  /* 0x00000000000079af */ /* 0x000e220000000000 */
[----:B---3--:R-:W-:-:S04]  /*13ad0*/  IMAD.WIDE R20, R2, 0x4, R38 ;  /* 0x0000000402147825 */ /* 0x008fc800078e0226 */
[C---:B------:R-:W-:Y:S02]  /*13ae0*/  IMAD.WIDE R22, R2.reuse, 0x4, R40 ;  /* 0x0000000402167825 */ /* 0x040fe400078e0228 */
[----:B------:R-:W2:Y:S04]  /*13af0*/  LDL.LU.64 R40, [R1+0x990] ;  /* 0x0009900001287983 */ /* 0x000ea80000300a00 */
[----:B------:R-:W3:Y:S04]  /*13b00*/  LDL.LU.64 R38, [R1+0x988] ;  /* 0x0009880001267983 */ /* 0x000ee80000300a00 */
[----:B------:R-:W2:Y:S04]  /*13b10*/  LDL.LU.64 R250, [R1+0x980] ;  /* 0x0009800001fa7983 */ /* 0x000ea80000300a00 */
[----:B------:R-:W2:Y:S01]  /*13b20*/  LDL.LU.64 R170, [R1+0x938] ;  /* 0x0009380001aa7983 */ /* 0x000ea20000300a00 */
[----:B------:R-:W-:-:S03]  /*13b30*/  IMAD.WIDE R26, R2, 0x4, R240 ;  /* 0x00000004021a7825 */ /* 0x000fc600078e02f0 */
[----:B------:R-:W2:Y:S04]  /*13b40*/  LDL.LU.64 R178, [R1+0x930] ;  /* 0x0009300001b27983 */ /* 0x000ea80000300a00 */
[----:B------:R-:W2:Y:S04]  /*13b50*/  LDL.LU.64 R240, [R1+0x928] ;  /* 0x0009280001f07983 */ /* 0x000ea80000300a00 */
[----:B------:R-:W2:Y:S04]  /*13b60*/  LDL.LU.64 R194, [R1+0x920] ;  /* 0x0009200001c27983 */ /* 0x000ea80000300a00 */
[----:B------:R-:W2:Y:S01]  /*13b70*/  LDL.LU.64 R202, [R1+0x8e0] ;  /* 0x0008e00001ca7983 */ /* 0x000ea20000300a00 */
[----:B----4-:R-:W-:-:S03]  /*13b80*/  IMAD.WIDE R42, R2, 0x4, R244 ;  /* 0x00000004022a7825 */ /* 0x010fc600078e02f4 */
[----:B------:R-:W4:Y:S04]  /*13b90*/  LDL.LU.64 R244, [R1+0x8d8] ;  /* 0x0008d80001f47983 */ /* 0x000f280000300a00 */
[----:B------:R-:W2:Y:S01]  /*13ba0*/  LDL.LU.64 R236, [R1+0x8d0] ;  /* 0x0008d00001ec7983 */ /* 0x000ea20000300a00 */
[----:B-----5:R-:W-:-:S03]  /*13bb0*/  IMAD.WIDE R34, R2, 0x4, R248 ;  /* 0x0000000402227825 */ /* 0x020fc600078e02f8 */
[----:B------:R-:W5:Y:S01]  /*13bc0*/  LDL.LU.64 R248, [R1+0x8c8] ;  /* 0x0008c80001f87983 */ /* 0x000f620000300a00 */
[----:B-1----:R-:W-:Y:S01]  /*13bd0*/  IADD3 R0, R252, -0x89, RZ ;  /* 0xffffff77fc007810 */ /* 0x002fe20007ffe0ff */
[----:B------:R-:W-:Y:S02]  /*13be0*/  IMAD.SHL.U32 R247, R246, 0x4, RZ ;  /* 0x00000004f6f77824 */ /* 0x000fe400078e00ff */
[----:B------:R-:W-:Y:S01]  /*13bf0*/  BAR.SYNC.DEFER_BLOCKING 0x0 ;  /* 0x0000000000007b1d */ /* 0x000fe20000010000 */
[----:B------:R-:W-:Y:S02]  /*13c00*/  ISETP.GE.U32.AND P4, PT, R0, 0x7fffff38, PT ;  /* 0x7fffff380000780c */ /* 0x000fe40003f86070 */
[----:B------:R-:W-:-:S03]  /*13c10*/  IADD3 R0, R252, -0x8d, RZ ;  /* 0xffffff73fc007810 */ /* 0x000fc60007ffe0ff */
[----:B------:R-:W-:Y:S01]  /*13c20*/  @!PT LDS RZ, [RZ] ;  /* 0x00000000fffff984 */ /* 0x000fe20000000800 */
[----:B------:R-:W-:Y:S01]  /*13c30*/  @!PT LDS RZ, [RZ] ;  /* 0x00000000fffff984 */ /* 0x000fe20000000800 */
[----:B------:R-:W-:Y:S01]  /*13c40*/  @!PT LDS RZ, [RZ] ;  /* 0x00000000fffff984 */ /* 0x000fe20000000800 */
[----:B------:R1:W-:Y:S04]  /*13c50*/  LDGSTS.E [R247+0x40000], [R96.64], !P5 ;  /* 0x4000000060f77fae */ /* 0x0003e8000e921844 */
[----:B------:R1:W-:Y:S04]  /*13c60*/  LDGSTS.E [R247+0x40200], [R100.64], !P5 ;  /* 0x4020000064f77fae */ /* 0x0003e8000e921844 */
[----:B------:R1:W-:Y:S04]  /*13c70*/  LDGSTS.E [R247+0x40400], [R102.64], !P5 ;  /* 0x4040000066f77fae */ /* 0x0003e8000e921844 */
[----:B------:R1:W-:Y:S01]  /*13c80*/  LDGSTS.E [R247+0x40600], [R104.64], !P5 ;  /* 0x4060000068f77fae */ /* 0x0003e2000e921844 */
[----:B------:R-:W-:-:S02]  /*13c90*/  ISETP.GE.U32.AND P5, PT, R0, 0x7fffff34, PT ;  /* 0x7fffff340000780c */ /* 0x000fc40003fa6070 */
[----:B------:R-:W-:Y:S01]  /*13ca0*/  IADD3 R0, R252, -0x91, RZ ;  /* 0xffffff6ffc007810 */ /* 0x000fe20007ffe0ff */
        /* <DEDUP_REMOVED lines=30> */
[----:B------:R1:W-:Y:S01]  /*13e90*/  LDGSTS.E [R247+0x4c000], [R160.64], !P5 ;  /* 0x4c000000a0f77fae */ /* 0x0003e2000e921844 */
[----:B------:R-:W-:-:S03]  /*13ea0*/  IMAD.WIDE R176, R2, 0x4, R176 ;  /* 0x0000000402b07825 */ /* 0x000fc600078e02b0 */
[----:B------:R1:W-:Y:S04]  /*13eb0*/  LDGSTS.E [R247+0x4c200], [R164.64], !P5 ;  /* 0x4c200000a4f77fae */ /* 0x0003e8000e921844 */
[----:B------:R1:W-:Y:S04]  /*13ec0*/  LDGSTS.E [R247+0x4c400], [R166.64], !P5 ;  /* 0x4c400000a6f77fae */ /* 0x0003e8000e921844 */
[----:B------:R1:W-:Y:S01]  /*13ed0*/  LDGSTS.E [R247+0x4c600], [R168.64], !P5 ;  /* 0x4c600000a8f77fae */ /* 0x0003e2000e921844 */
[----:B------:R-:W-:Y:S02]  /*13ee0*/  ISETP.GE.U32.AND P5, PT, R0, 0x7fffff1c, PT ;  /* 0x7fffff1c0000780c */ /* 0x000fe40003fa6070 */
        /* <DEDUP_REMOVED lines=32> */
[----:B------:R1:W-:Y:S01]  /*140f0*/  LDGSTS.E [R247+0x56400], [R216.64], !P4 ;  /* 0x56400000d8f77fae */ /* 0x0003e2000e121844 */
[----:B------:R-:W-:-:S03]  /*14100*/  IMAD.WIDE R230, R2, 0x4, R230 ;  /* 0x0000000402e67825 */ /* 0x000fc600078e02e6 */
        /* <DEDUP_REMOVED lines=34> */
[----:B------:R1:W-:Y:S01]  /*14330*/  LDGSTS.E [R187+0x40a00], [R72.64], !P3 ;  /* 0x40a0000048bb7fae */ /* 0x0003e2000d921844 */
[----:B------:R-:W-:-:S03]  /*14340*/  IMAD.WIDE R56, R2, 0x4, R56 ;  /* 0x0000000402387825 */ /* 0x000fc600078e0238 */
[----:B------:R1:W-:Y:S04]  /*14350*/  LDGSTS.E [R187+0x40c00], [R68.64], !P3 ;  /* 0x40c0000044bb7fae */ /* 0x0003e8000d921844 */
[----:B------:R1:W-:Y:S01]  /*14360*/  LDGSTS.E [R187+0x40e00], [R64.64], !P3 ;  /* 0x40e0000040bb7fae */ /* 0x0003e2000d921844 */
[----:B------:R-:W-:Y:S01]  /*14370*/  ISETP.GE.U32.AND P3, PT, R0, 0x7fffff33, PT ;  /* 0x7fffff330000780c */ /* 0x000fe20003f66070 */
[----:B------:R-:W-:Y:S01]  /*14380*/  IMAD.WIDE R54, R2, 0x4, R54 ;  /* 0x0000000402367825 */ /* 0x000fe200078e0236 */
[----:B------:R-:W-:Y:S01]  /*14390*/  IADD3 R0, R252, -0x92, RZ ;  /* 0xffffff6efc007810 */ /* 0x000fe20007ffe0ff */
[----:B------:R1:W-:Y:S02]  /*143a0*/  LDGSTS.E [R187+0x42800], [R60.64], !P4 ;  /* 0x428000003cbb7fae */ /* 0x0003e4000e121844 */
[----:B------:R-:W-:-:S02]  /*143b0*/  IMAD.WIDE R48, R2, 0x4, R48 ;  /* 0x0000000402307825 */ /* 0x000fc400078e0230 */
[----:B------:R1:W-:Y:S04]  /*143c0*/  LDGSTS.E [R187+0x42a00], [R62.64], !P4 ;  /* 0x42a000003ebb7fae */ /* 0x0003e8000e121844 */
[----:B------:R1:W-:Y:S01]  /*143d0*/  LDGSTS.E [R187+0x42c00], [R58.64], !P4 ;  /* 0x42c000003abb7fae */ /* 0x0003e2000e121844 */
[----:B------:R-:W-:-:S03]  /*143e0*/  IMAD.WIDE R46, R2, 0x4, R46 ;  /* 0x00000004022e7825 */ /* 0x000fc600078e022e */
[----:B------:R1:W-:Y:S01]  /*143f0*/  LDGSTS.E [R187+0x42e00], [R56.64], !P4 ;  /* 0x42e0000038bb7fae */ /* 0x0003e2000e121844 */
[----:B------:R-:W-:Y:S02]  /*14400*/  ISETP.GE.U32.AND P4, PT, R0, 0x7fffff2f, PT ;  /* 0x7fffff2f0000780c */ /* 0x000fe40003f86070 */
        /* <DEDUP_REMOVED lines=14> */
[C---:B------:R-:W-:Y:S02]  /*144f0*/  IMAD.WIDE R28, R2.reuse, 0x4, R28 ;  /* 0x00000004021c7825 */ /* 0x040fe400078e021c */
[----:B------:R1:W-:Y:S02]  /*14500*/  LDGSTS.E [R187+0x48800], [R24.64], !P4 ;  /* 0x4880000018bb7fae */ /* 0x0003e4000e121844 */
[----:B------:R-:W-:-:S02]  /*14510*/  IMAD.WIDE R30, R2, 0x4, R30 ;  /* 0x00000004021e7825 */ /* 0x000fc400078e021e */
[----:B------:R1:W-:Y:S02]  /*14520*/  LDGSTS.E [R187+0x48a00], [R44.64], !P4 ;  /* 0x48a000002cbb7fae */ /* 0x0003e4000e121844 */
[C---:B------:R-:W-:Y:S02]  /*14530*/  IMAD.WIDE R32, R2.reuse, 0x4, R32 ;  /* 0x0000000402207825 */ /* 0x040fe400078e0220 */
[----:B------:R1:W-:Y:S02]  /*14540*/  LDGSTS.E [R187+0x48c00], [R26.64], !P4 ;  /* 0x48c000001abb7fae */ /* 0x0003e4000e121844 */
[C---:B--2---:R-:W-:Y:S02]  /*14550*/  IMAD.WIDE R122, R2.reuse, 0x4, R250 ;  /* 0x00000004027a7825 */ /* 0x044fe400078e02fa */
[----:B------:R1:W-:Y:S02]  /*14560*/  LDGSTS.E [R187+0x48e00], [R28.64], !P4 ;  /* 0x48e000001cbb7fae */ /* 0x0003e4000e121844 */
[----:B------:R-:W-:Y:S01]  /*14570*/  IMAD.WIDE R36, R2, 0x4, R36 ;  /* 0x0000000402247825 */ /* 0x000fe200078e0224 */
[----:B------:R-:W-:Y:S01]  /*14580*/  IADD3 R0, R252, -0x9e, RZ ;  /* 0xffffff62fc007810 */ /* 0x000fe20007ffe0ff */
[----:B------:R1:W-:Y:S02]  /*14590*/  LDGSTS.E [R187+0x4a800], [R30.64], !P5 ;  /* 0x4a8000001ebb7fae */ /* 0x0003e4000e921844 */
[----:B------:R-:W-:-:S02]  /*145a0*/  IMAD.WIDE R40, R2, 0x4, R40 ;  /* 0x0000000402287825 */ /* 0x000fc400078e0228 */
[----:B------:R1:W-:Y:S02]  /*145b0*/  LDGSTS.E [R187+0x4aa00], [R42.64], !P5 ;  /* 0x4aa000002abb7fae */ /* 0x0003e4000e921844 */
[C---:B---3--:R-:W-:Y:S02]  /*145c0*/  IMAD.WIDE R38, R2.reuse, 0x4, R38 ;  /* 0x0000000402267825 */ /* 0x048fe400078e0226 */
[----:B------:R1:W-:Y:S02]  /*145d0*/  LDGSTS.E [R187+0x4ac00], [R32.64], !P5 ;  /* 0x4ac0000020bb7fae */ /* 0x0003e4000e921844 */
[----:B------:R-:W-:Y:S02]  /*145e0*/  IMAD.WIDE R146, R2, 0x4, R170 ;  /* 0x0000000402927825 */ /* 0x000fe400078e02aa */
[----:B------:R2:W-:Y:S01]  /*145f0*/  STL.64 [R1], R122 ;  /* 0x0000007a01007387 */ /* 0x0005e20000100a00 */
[----:B------:R-:W-:Y:S01]  /*14600*/  ISETP.GE.U32.AND P4, PT, R0, 0x7fffff23, PT ;  /* 0x7fffff230000780c */ /* 0x000fe20003f86070 */
[----:B------:R-:W-:-:S02]  /*14610*/  IMAD.WIDE R138, R2, 0x4, R178 ;  /* 0x00000004028a7825 */ /* 0x000fc400078e02b2 */
[----:B------:R1:W-:Y:S04]  /*14620*/  LDGSTS.E [R187+0x4ae00], [R34.64], !P5 ;  /* 0x4ae0000022bb7fae */ /* 0x0003e8000e921844 */
[----:B------:R-:W3:Y:S01]  /*14630*/  LDL.LU.64 R238, [R1+0x880] ;  /* 0x0008800001ee7983 */ /* 0x000ee20000300a00 */
[----:B------:R-:W-:-:S03]  /*14640*/  IMAD.WIDE R130, R2, 0x4, R240 ;  /* 0x0000000402827825 */ /* 0x000fc600078e02f0 */
[----:B------:R1:W-:Y:S04]  /*14650*/  LDGSTS.E [R187+0x4c800], [R36.64], !P3 ;  /* 0x4c80000024bb7fae */ /* 0x0003e8000d921844 */
[----:B------:R-:W3:Y:S04]  /*14660*/  LDL.LU.64 R250, [R1+0x2a0] ;  /* 0x0002a00001fa7983 */ /* 0x000ee80000300a00 */
[----:B------:R1:W-:Y:S04]  /*14670*/  LDGSTS.E [R187+0x4ca00], [R40.64], !P3 ;  /* 0x4ca0000028bb7fae */ /* 0x0003e8000d921844 */
[----:B------:R-:W3:Y:S04]  /*14680*/  LDL.LU.64 R178, [R1+0x298] ;  /* 0x0002980001b27983 */ /* 0x000ee80000300a00 */
[----:B------:R1:W-:Y:S04]  /*14690*/  LDGSTS.E [R187+0x4cc00], [R38.64], !P3 ;  /* 0x4cc0000026bb7fae */ /* 0x0003e8000d921844 */
[----:B------:R1:W-:Y:S04]  /*146a0*/  STL.64 [R1+0x200], R146 ;  /* 0x0002009201007387 */ /* 0x0003e80000100a00 */
[----:B------:R2:W-:Y:S04]  /*146b0*/  LDGSTS.E [R187+0x4ce00], [R122.64], !P3 ;  /* 0x4ce000007abb7fae */ /* 0x0005e8000d921844 */
[----:B------:R-:W3:Y:S04]  /*146c0*/  LDL.LU.64 R240, [R1+0x290] ;  /* 0x0002900001f07983 */ /* 0x000ee80000300a00 */
[----:B------:R4:W-:Y:S01]  /*146d0*/  STL.64 [R1+0x1f8], R138 ;  /* 0x0001f88a01007387 */ /* 0x0009e20000100a00 */
[----:B--2---:R-:W-:-:S03]  /*146e0*/  IMAD.WIDE R122, R2, 0x4, R194 ;  /* 0x00000004027a7825 */ /* 0x004fc600078e02c2 */
[----:B------:R2:W-:Y:S04]  /*146f0*/  STL.64 [R1+0x208], R130 ;  /* 0x0002088201007387 */ /* 0x0005e80000100a00 */
[----:B------:R5:W-:Y:S04]  /*14700*/  STL.64 [R1+0x210], R122 ;  /* 0x0002107a01007387 */ /* 0x000be80000100a00 */
[----:B------:R-:W3:Y:S04]  /*14710*/  LDL.LU.64 R162, [R1+0xc70] ;  /* 0x000c700001a27983 */ /* 0x000ee80000300a00 */
[----:B------:R-:W3:Y:S04]  /*14720*/  LDL.LU.64 R194, [R1+0x808] ;  /* 0x0008080001c27983 */ /* 0x000ee80000300a00 */
[----:B------:R1:W-:Y:S04]  /*14730*/  LDGSTS.E [R187+0x4e800], [R146.64], !P4 ;  /* 0x4e80000092bb7fae */ /* 0x0003e8000e121844 */
[----:B------:R4:W-:Y:S04]  /*14740*/  LDGSTS.E [R187+0x4ea00], [R138.64], !P4 ;  /* 0x4ea000008abb7fae */ /* 0x0009e8000e121844 */
[----:B------:R2:W-:Y:S01]  /*14750*/  LDGSTS.E [R187+0x4ec00], [R130.64], !P4 ;  /* 0x4ec0000082bb7fae */ /* 0x0005e2000e121844 */
[----:B-1----:R-:W-:-:S03]  /*14760*/  IMAD.WIDE R146, R2, 0x4, R202 ;  /* 0x0000000402927825 */ /* 0x002fc600078e02ca */
[----:B------:R5:W-:Y:S01]  /*14770*/  LDGSTS.E [R187+0x4ee00], [R122.64], !P4 ;  /* 0x4ee000007abb7fae */ /* 0x000be2000e121844 */
[----:B----4-:R-:W-:-:S03]  /*14780*/  IMAD.WIDE R138, R2, 0x4, R244 ;  /* 0x00000004028a7825 */ /* 0x010fc600078e02f4 */
[----:B------:R-:W4:Y:S04]  /*14790*/  LDL.LU.64 R202, [R1+0x800] ;  /* 0x0008000001ca7983 */ /* 0x000f280000300a00 */
[----:B------:R-:W4:Y:S01]  /*147a0*/  LDL.LU.64 R244, [R1+0x7f8] ;  /* 0x0007f80001f47983 */ /* 0x000f220000300a00 */
[----:B--2---:R-:W-:-:S04]  /*147b0*/  IMAD.WIDE R130, R2, 0x4, R236 ;  /* 0x0000000402827825 */ /* 0x004fc800078e02ec */
[----:B-----5:R-:W-:Y:S01]  /*147c0*/  IMAD.WIDE R122, R2, 0x4, R248 ;  /* 0x00000004027a7825 */ /* 0x020fe200078e02f8 */
[----:B------:R3:W-:Y:S04]  /*147d0*/  STL.64 [R1+0x220], R146 ;  /* 0x0002209201007387 */ /* 0x0007e80000100a00 */
[----:B------:R1:W-:Y:S04]  /*147e0*/  STL.64 [R1+0x218], R138 ;  /* 0x0002188a01007387 */ /* 0x0003e80000100a00 */
[----:B------:R2:W-:Y:S04]  /*147f0*/  STL.64 [R1+0x228], R130 ;  /* 0x0002288201007387 */ /* 0x0005e80000100a00 */
[----:B------:R5:W-:Y:S04]  /*14800*/  STL.64 [R1+0x230], R122 ;  /* 0x0002307a01007387 */ /* 0x000be80000100a00 */
[----:B------:R-:W4:Y:S04]  /*14810*/  LDL.LU.64 R236, [R1+0x7f0] ;  /* 0x0007f00001ec7983 */ /* 0x000f280000300a00 */
[----:B------:R-:W4:Y:S01]  /*14820*/  LDL.LU.64 R248, [R1+0x680] ;  /* 0x0006800001f87983 */ /* 0x000f220000300a00 */
[----:B------:R-:W-:-:S04]  /*14830*/  IADD3 R0, R252, -0xa2, RZ ;  /* 0xffffff5efc007810 */ /* 0x000fc80007ffe0ff */
[----:B------:R-:W-:Y:S02]  /*14840*/  ISETP.GE.U32.AND P5, PT, R0, 0x7fffff1f, PT ;  /* 0x7fffff1f0000780c */ /* 0x000fe40003fa6070 */
[----:B------:R-:W-:-:S04]  /*14850*/  IADD3 R0, R252, -0xa6, RZ ;  /* 0xffffff5afc007810 */ /* 0x000fc80007ffe0ff */
[----:B------:R-:W-:-:S07]  /*14860*/  ISETP.GE.U32.AND P3, PT, R0, 0x7fffff1b, PT ;  /* 0x7fffff1b0000780c */ /* 0x000fce0003f66070 */
[----:B------:R3:W-:Y:S04]  /*14870*/  LDGSTS.E [R187+0x50800], [R146.64], !P5 ;  /* 0x5080000092bb7fae */ /* 0x0007e8000e921844 */
[----:B------:R1:W-:Y:S04]  /*14880*/  LDGSTS.E [R187+0x50a00], [R138.64], !P5 ;  /* 0x50a000008abb7fae */ /* 0x0003e8000e921844 */
[----:B------:R2:W-:Y:S04]  /*14890*/  LDGSTS.E [R187+0x50c00], [R130.64], !P5 ;  /* 0x50c0000082bb7fae */ /* 0x0005e8000e921844 */
[----:B------:R5:W-:Y:S01]  /*148a0*/  LDGSTS.E [R187+0x50e00], [R122.64], !P5 ;  /* 0x50e000007abb7fae */ /* 0x000be2000e921844 */
[----:B------:R-:W-:-:S04]  /*148b0*/  IADD3 R0, R252, -0xaa, RZ ;  /* 0xffffff56fc007810 */ /* 0x000fc80007ffe0ff */
[----:B------:R-:W-:Y:S01]  /*148c0*/  ISETP.GE.U32.AND P4, PT, R0, 0x7fffff17, PT ;  /* 0x7fffff170000780c */ /* 0x000fe20003f86070 */
[C---:B---3--:R-:W-:Y:S02]  /*148d0*/  IMAD.WIDE R146, R2.reuse, 0x4, R238 ;  /* 0x0000000402927825 */ /* 0x048fe400078e02ee */
[----:B------:R-:W3:Y:S04]  /*148e0*/  LDL.LU.64 R238, [R1+0x288] ;  /* 0x0002880001ee7983 */ /* 0x000ee80000300a00 */
[----:B------:R5:W-:Y:S01]  /*148f0*/  LDGSTS.E [R187+0x52800], [R146.64], !P3 ;  /* 0x5280000092bb7fae */ /* 0x000be2000d921844 */
[----:B-1----:R-:W-:-:S03]  /*14900*/  IMAD.WIDE R138, R2, 0x4, R250 ;  /* 0x00000004028a7825 */ /* 0x002fc600078e02fa */
[----:B------:R-:W3:Y:S01]  /*14910*/  LDL.LU.64 R250, [R1+0x670] ;  /* 0x0006700001fa7983 */ /* 0x000ee20000300a00 */
[----:B--2---:R-:W-:-:S03]  /*14920*/  IMAD.WIDE R130, R2, 0x4, R178 ;  /* 0x0000000402827825 */ /* 0x004fc600078e02b2 */
[----:B------:R1:W-:Y:S04]  /*14930*/  STL.64 [R1+0x240], R146 ;  /* 0x0002409201007387 */ /* 0x0003e80000100a00 */
[----:B------:R2:W-:Y:S04]  /*14940*/  STL.64 [R1+0x238], R138 ;  /* 0x0002388a01007387 */ /* 0x0005e80000100a00 */
[----:B------:R4:W-:Y:S04]  /*14950*/  STL.64 [R1+0x248], R130 ;  /* 0x0002488201007387 */ /* 0x0009e80000100a00 */
[----:B------:R2:W-:Y:S01]  /*14960*/  LDGSTS.E [R187+0x52a00], [R138.64], !P3 ;  /* 0x52a000008abb7fae */ /* 0x0005e2000d921844 */
[----:B-----5:R-:W-:-:S03]  /*14970*/  IMAD.WIDE R122, R2, 0x4, R240 ;  /* 0x00000004027a7825 */ /* 0x020fc600078e02f0 */
[----:B------:R4:W-:Y:S04]  /*14980*/  LDGSTS.E [R187+0x52c00], [R130.64], !P3 ;  /* 0x52c0000082bb7fae */ /* 0x0009e8000d921844 */
[----:B------:R5:W-:Y:S04]  /*14990*/  STL.64 [R1+0x250], R122 ;  /* 0x0002507a01007387 */ /* 0x000be80000100a00 */
[----:B------:R-:W3:Y:S04]  /*149a0*/  LDL.LU.64 R170, [R1+0x600] ;  /* 0x0006000001aa7983 */ /* 0x000ee80000300a00 */
[----:B------:R-:W3:Y:S04]  /*149b0*/  LDL.LU.64 R178, [R1+0x5f0] ;  /* 0x0005f00001b27983 */ /* 0x000ee80000300a00 */
[----:B------:R-:W3:Y:S01]  /*149c0*/  LDL.LU.64 R240, [R1+0x580] ;  /* 0x0005800001f07983 */ /* 0x000ee20000300a00 */
[----:B-1----:R-:W-:-:S03]  /*149d0*/  IMAD.WIDE R146, R2, 0x4, R162 ;  /* 0x0000000402927825 */ /* 0x002fc600078e02a2 */
[----:B------:R5:W-:Y:S01]  /*149e0*/  LDGSTS.E [R187+0x52e00], [R122.64], !P3 ;  /* 0x52e000007abb7fae */ /* 0x000be2000d921844 */
[----:B--2---:R-:W-:-:S03]  /*149f0*/  IMAD.WIDE R138, R2, 0x4, R194 ;  /* 0x00000004028a7825 */ /* 0x004fc600078e02c2 */
[----:B------:R-:W2:Y:S04]  /*14a00*/  LDL.LU.64 R194, [R1+0x570] ;  /* 0x0005700001c27983 */ /* 0x000ea80000300a00 */
[----:B------:R1:W-:Y:S04]  /*14a10*/  STL.64 [R1+0x260], R146 ;  /* 0x0002609201007387 */ /* 0x0003e80000100a00 */
[----:B------:R1:W-:Y:S04]  /*14a20*/  STL.64 [R1+0x258], R138 ;  /* 0x0002588a01007387 */ /* 0x0003e80000100a00 */
[----:B------:R1:W-:Y:S04]  /*14a30*/  LDGSTS.E [R187+0x54800], [R146.64], !P4 ;  /* 0x5480000092bb7fae */ /* 0x0003e8000e121844 */
[----:B------:R1:W-:Y:S01]  /*14a40*/  LDGSTS.E [R187+0x54a00], [R138.64], !P4 ;  /* 0x54a000008abb7fae */ /* 0x0003e2000e121844 */
[----:B----4-:R-:W-:-:S04]  /*14a50*/  IMAD.WIDE R130, R2, 0x4, R202 ;  /* 0x0000000402827825 */ /* 0x010fc800078e02ca */
[----:B-----5:R-:W-:Y:S01]  /*14a60*/  IMAD.WIDE R122, R2, 0x4, R244 ;  /* 0x00000004027a7825 */ /* 0x020fe200078e02f4 */
[----:B------:R3:W-:Y:S04]  /*14a70*/  STL.64 [R1+0x268], R130 ;  /* 0x0002688201007387 */ /* 0x0007e80000100a00 */
[----:B------:R4:W-:Y:S04]  /*14a80*/  STL.64 [R1+0x270], R122 ;  /* 0x0002707a01007387 */ /* 0x0009e80000100a00 */
[----:B------:R-:W5:Y:S04]  /*14a90*/  LDL.LU.64 R244, [R1+0x518] ;  /* 0x0005180001f47983 */ /* 0x000f680000300a00 */
[----:B------:R-:W5:Y:S04]  /*14aa0*/  LDL.LU.64 R162, [R1+0x500] ;  /* 0x0005000001a27983 */ /* 0x000f680000300a00 */
[----:B------:R-:W5:Y:S01]  /*14ab0*/  LDL.LU.64 R202, [R1+0x4f8] ;  /* 0x0004f80001ca7983 */ /* 0x000f620000300a00 */
[----:B------:R-:W-:-:S03]  /*14ac0*/  IADD3 R0, R252, -0xae, RZ ;  /* 0xffffff52fc007810 */ /* 0x000fc60007ffe0ff */
[----:B------:R3:W-:Y:S01]  /*14ad0*/  LDGSTS.E [R187+0x54c00], [R130.64], !P4 ;  /* 0x54c0000082bb7fae */ /* 0x0007e2000e121844 */
[----:B-1----:R-:W-:-:S04]  /*14ae0*/  IMAD.WIDE R146, R2, 0x4, R236 ;  /* 0x0000000402927825 */ /* 0x002fc800078e02ec */
[----:B------:R-:W-:Y:S01]  /*14af0*/  IMAD.WIDE R138, R2, 0x4, R248 ;  /* 0x00000004028a7825 */ /* 0x000fe200078e02f8 */
[----:B------:R1:W-:Y:S04]  /*14b00*/  STL.64 [R1+0x280], R146 ;  /* 0x0002809201007387 */ /* 0x0003e80000100a00 */
[----:B------:R-:W5:Y:S01]  /*14b10*/  LDL.LU.64 R248, [R1+0x480] ;  /* 0x0004800001f87983 */ /* 0x000f620000300a00 */
[----:B------:R-:W-:-:S03]  /*14b20*/  ISETP.GE.U32.AND P5, PT, R0, 0x7fffff13, PT ;  /* 0x7fffff130000780c */ /* 0x000fc60003fa6070 */
[----:B------:R4:W-:Y:S01]  /*14b30*/  LDGSTS.E [R187+0x54e00], [R122.64], !P4 ;  /* 0x54e000007abb7fae */ /* 0x0009e2000e121844 */
[----:B------:R-:W-:-:S03]  /*14b40*/  IADD3 R0, R252, -0xb2, RZ ;  /* 0xffffff4efc007810 */ /* 0x000fc60007ffe0ff */
[----:B------:R1:W-:Y:S01]  /*14b50*/  STL.64 [R1+0x278], R138 ;  /* 0x0002788a01007387 */ /* 0x0003e20000100a00 */
[----:B------:R-:W-:-:S05]  /*14b60*/  ISETP.GE.U32.AND P3, PT, R0, 0x7fffff0f, PT ;  /* 0x7fffff0f0000780c */ /* 0x000fca0003f66070 */
[----:B------:R1:W-:Y:S04]  /*14b70*/  LDGSTS.E [R187+0x56800], [R146.64], !P5 ;  /* 0x5680000092bb7fae */ /* 0x0003e8000e921844 */
[----:B------:R1:W-:Y:S01]  /*14b80*/  LDGSTS.E [R187+0x56a00], [R138.64], !P5 ;  /* 0x56a000008abb7fae */ /* 0x0003e2000e921844 */
[----:B---3--:R-:W-:-:S04]  /*14b90*/  IMAD.WIDE R130, R2, 0x4, R238 ;  /* 0x0000000402827825 */ /* 0x008fc800078e02ee */
[C---:B----4-:R-:W-:Y:S01]  /*14ba0*/  IMAD.WIDE R122, R2.reuse, 0x4, R250 ;  /* 0x00000004027a7825 */ /* 0x050fe200078e02fa */
[----:B------:R3:W-:Y:S04]  /*14bb0*/  STL.64 [R1+0x288], R130 ;  /* 0x0002888201007387 */ /* 0x0007e80000100a00 */
[----:B------:R2:W-:Y:S04]  /*14bc0*/  STL.64 [R1+0x290], R122 ;  /* 0x0002907a01007387 */ /* 0x0005e80000100a00 */
[----:B------:R-:W4:Y:S04]  /*14bd0*/  LDL.LU.64 R236, [R1+0x410] ;  /* 0x0004100001ec7983 */ /* 0x000f280000300a00 */
[----:B------:R-:W4:Y:S04]  /*14be0*/  LDL.LU.64 R250, [R1+0x3f8] ;  /* 0x0003f80001fa7983 */ /* 0x000f280000300a00 */
[----:B------:R3:W-:Y:S04]  /*14bf0*/  LDGSTS.E [R187+0x56c00], [R130.64], !P5 ;  /* 0x56c0000082bb7fae */ /* 0x0007e8000e921844 */
[----:B------:R2:W-:Y:S04]  /*14c00*/  LDGSTS.E [R187+0x56e00], [R122.64], !P5 ;  /* 0x56e000007abb7fae */ /* 0x0005e8000e921844 */
[----:B------:R-:W4:Y:S01]  /*14c10*/  LDL.LU.64 R238, [R1+0x2f0] ;  /* 0x0002f00001ee7983 */ /* 0x000f220000300a00 */
[----:B-1----:R-:W-:-:S04]  /*14c20*/  IMAD.WIDE R146, R2, 0x4, R170 ;  /* 0x0000000402927825 */ /* 0x002fc800078e02aa */
[C---:B------:R-:W-:Y:S01]  /*14c30*/  IMAD.WIDE R138, R2.reuse, 0x4, R178 ;  /* 0x00000004028a7825 */ /* 0x040fe200078e02b2 */
[----:B------:R5:W-:Y:S03]  /*14c40*/  LDGSTS.E [R187+0x58800], [R146.64], !P3 ;  /* 0x5880000092bb7fae */ /* 0x000be6000d921844 */
[C---:B---3--:R-:W-:Y:S01]  /*14c50*/  IMAD.WIDE R130, R2.reuse, 0x4, R240 ;  /* 0x0000000402827825 */ /* 0x048fe200078e02f0 */
[----:B------:R1:W-:Y:S04]  /*14c60*/  LDGSTS.E [R187+0x58a00], [R138.64], !P3 ;  /* 0x58a000008abb7fae */ /* 0x0003e8000d921844 */
[----:B------:R-:W3:Y:S01]  /*14c70*/  LDL.LU.64 R240, [R1+0x308] ;  /* 0x0003080001f07983 */ /* 0x000ee20000300a00 */
[----:B--2---:R-:W-:-:S03]  /*14c80*/  IMAD.WIDE R122, R2, 0x4, R194 ;  /* 0x00000004027a7825 */ /* 0x004fc600078e02c2 */
[----:B------:R5:W-:Y:S04]  /*14c90*/  STL.64 [R1+0x2a0], R146 ;  /* 0x0002a09201007387 */ /* 0x000be80000100a00 */
[----:B------:R1:W-:Y:S04]  /*14ca0*/  STL.64 [R1+0x298], R138 ;  /* 0x0002988a01007387 */ /* 0x0003e80000100a00 */
[----:B------:R2:W-:Y:S04]  /*14cb0*/  STL.64 [R1+0x2a8], R130 ;  /* 0x0002a88201007387 */ /* 0x0005e80000100a00 */
[----:B------:R1:W-:Y:S04]  /*14cc0*/  STL.64 [R1+0x2b0], R122 ;  /* 0x0002b07a01007387 */ /* 0x0003e80000100a00 */
[----:B------:R-:W3:Y:S04]  /*14cd0*/  LDL.LU.64 R170, [R1+0x3a0] ;  /* 0x0003a00001aa7983 */ /* 0x000ee80000300a00 */
[----:B------:R-:W3:Y:S04]  /*14ce0*/  LDL.LU.64 R178, [R1+0x320] ;  /* 0x0003200001b27983 */ /* 0x000ee80000300a00 */
[----:B------:R-:W3:Y:S04]  /*14cf0*/  LDL.LU.64 R194, [R1+0x388] ;  /* 0x0003880001c27983 */ /* 0x000ee80000300a00 */
[----:B------:R2:W-:Y:S01]  /*14d00*/  LDGSTS.E [R187+0x58c00], [R130.64], !P3 ;  /* 0x58c0000082bb7fae */ /* 0x0005e2000d921844 */
[----:B-----5:R-:W-:-:S03]  /*14d10*/  IMAD.WIDE R146, R2, 0x4, R244 ;  /* 0x0000000402927825 */ /* 0x020fc600078e02f4 */
[----:B------:R-:W5:Y:S01]  /*14d20*/  LDL.LU.64 R244, [R1+0x378] ;  /* 0x0003780001f47983 */ /* 0x000f620000300a00 */
[----:B-1----:R-:W-:-:S03]  /*14d30*/  IMAD.WIDE R138, R2, 0x4, R162 ;  /* 0x00000004028a7825 */ /* 0x002fc600078e02a2 */
[----:B------:R1:W-:Y:S01]  /*14d40*/  LDGSTS.E [R187+0x58e00], [R122.64], !P3 ;  /* 0x58e000007abb7fae */ /* 0x0003e2000d921844 */
[----:B--2---:R-:W-:-:S03]  /*14d50*/  IMAD.WIDE R130, R2, 0x4, R202 ;  /* 0x0000000402827825 */ /* 0x004fc600078e02ca */
[----:B------:R4:W-:Y:S04]  /*14d60*/  STL.64 [R1+0x2c0], R146 ;  /* 0x0002c09201007387 */ /* 0x0009e80000100a00 */
[----:B------:R2:W-:Y:S01]  /*14d70*/  STL.64 [R1+0x2b8], R138 ;  /* 0x0002b88a01007387 */ /* 0x0005e20000100a00 */
[----:B-1----:R-:W-:-:S03]  /*14d80*/  IMAD.WIDE R122, R2, 0x4, R248 ;  /* 0x00000004027a7825 */ /* 0x002fc600078e02f8 */
[----:B------:R1:W-:Y:S04]  /*14d90*/  STL.64 [R1+0x2c8], R130 ;  /* 0x0002c88201007387 */ /* 0x0003e80000100a00 */
[----:B------:R3:W-:Y:S04]  /*14da0*/  STL.64 [R1+0x2d0], R122 ;  /* 0x0002d07a01007387 */ /* 0x0007e80000100a00 */
[----:B------:R-:W5:Y:S01]  /*14db0*/  LDL.LU.64 R248, [R1+0xc10] ;  /* 0x000c100001f87983 */ /* 0x000f620000300a00 */
        /* <DEDUP_REMOVED lines=10> */
[----:B----4-:R-:W-:-:S04]  /*14e60*/  IMAD.WIDE R146, R2, 0x4, R236 ;  /* 0x0000000402927825 */ /* 0x010fc800078e02ec */
[C---:B--2---:R-:W-:Y:S01]  /*14e70*/  IMAD.WIDE R138, R2.reuse, 0x4, R250 ;  /* 0x00000004028a7825 */ /* 0x044fe200078e02fa */
[----:B------:R2:W-:Y:S04]  /*14e80*/  LDGSTS.E [R187+0x5c800], [R146.64], !P5 ;  /* 0x5c80000092bb7fae */ /* 0x0005e8000e921844 */
[----:B------:R-:W4:Y:S04]  /*14e90*/  LDL.LU.64 R250, [R1+0xc08] ;  /* 0x000c080001fa7983 */ /* 0x000f280000300a00 */
[----:B------:R2:W-:Y:S01]  /*14ea0*/  STL.64 [R1+0x2e0], R146 ;  /* 0x0002e09201007387 */ /* 0x0005e20000100a00 */
[----:B-1----:R-:W-:-:S03]  /*14eb0*/  IMAD.WIDE R130, R2, 0x4, R238 ;  /* 0x0000000402827825 */ /* 0x002fc600078e02ee */
[----:B------:R-:W4:Y:S04]  /*14ec0*/  LDL.LU.64 R202, [R1+0xc00] ;  /* 0x000c000001ca7983 */ /* 0x000f280000300a00 */
[----:B------:R1:W-:Y:S04]  /*14ed0*/  STL.64 [R1+0x2d8], R138 ;  /* 0x0002d88a01007387 */ /* 0x0003e80000100a00 */
[----:B------:R-:W4:Y:S04]  /*14ee0*/  LDL.LU.64 R236, [R1+0xbf8] ;  /* 0x000bf80001ec7983 */ /* 0x000f280000300a00 */
[----:B------:R1:W-:Y:S04]  /*14ef0*/  STL.64 [R1+0x2f0], R130 ;  /* 0x0002f08201007387 */ /* 0x0003e80000100a00 */
[----:B------:R1:W-:Y:S01]  /*14f00*/  LDGSTS.E [R187+0x5ca00], [R138.64], !P5 ;  /* 0x5ca000008abb7fae */ /* 0x0003e2000e921844 */
[----:B---3--:R-:W-:-:S03]  /*14f10*/  IMAD.WIDE R122, R2, 0x4, R240 ;  /* 0x00000004027a7825 */ /* 0x008fc600078e02f0 */
[----:B------:R3:W-:Y:S04]  /*14f20*/  LDGSTS.E [R187+0x5cc00], [R130.64], !P5 ;  /* 0x5cc0000082bb7fae */ /* 0x0007e8000e921844 */
[----:B------:R5:W-:Y:S04]  /*14f30*/  STL.64 [R1+0x308], R122 ;  /* 0x0003087a01007387 */ /* 0x000be80000100a00 */
[----:B------:R-:W4:Y:S04]  /*14f40*/  LDL.LU.64 R238, [R1+0xb90] ;  /* 0x000b900001ee7983 */ /* 0x000f280000300a00 */
[----:B------:R-:W4:Y:S04]  /*14f50*/  LDL.LU.64 R240, [R1+0xb88] ;  /* 0x000b880001f07983 */ /* 0x000f280000300a00 */
[----:B------:R5:W-:Y:S01]  /*14f60*/  LDGSTS.E [R187+0x5ce00], [R122.64], !P5 ;  /* 0x5ce000007abb7fae */ /* 0x000be2000e921844 */
[----:B--2---:R-:W-:-:S04]  /*14f70*/  IMAD.WIDE R146, R2, 0x4, R170 ;  /* 0x0000000402927825 */ /* 0x004fc800078e02aa */
[C---:B-1----:R-:W-:Y:S01]  /*14f80*/  IMAD.WIDE R138, R2.reuse, 0x4, R178 ;  /* 0x00000004028a7825 */ /* 0x042fe200078e02b2 */
[----:B------:R1:W-:Y:S03]  /*14f90*/  LDGSTS.E [R187+0x5e800], [R146.64], !P3 ;  /* 0x5e80000092bb7fae */ /* 0x0003e6000d921844 */
[----:B---3--:R-:W-:Y:S01]  /*14fa0*/  IMAD.WIDE R130, R2, 0x4, R194 ;  /* 0x0000000402827825 */ /* 0x008fe200078e02c2 */
[----:B------:R-:W-:Y:S01]  /*14fb0*/  IADD3 R0, R252, -0x83, RZ ;  /* 0xffffff7dfc007810 */ /* 0x000fe20007ffe0ff */
[----:B------:R-:W2:Y:S04]  /*14fc0*/  LDL.LU.64 R194, [R1+0xb80] ;  /* 0x000b800001c27983 */ /* 0x000ea80000300a00 */
[----:B------:R1:W-:Y:S01]  /*14fd0*/  STL.64 [R1+0x330], R146 ;  /* 0x0003309201007387 */ /* 0x0003e20000100a00 */
[----:B-----5:R-:W-:-:S03]  /*14fe0*/  IMAD.WIDE R122, R2, 0x4, R244 ;  /* 0x00000004027a7825 */ /* 0x020fc600078e02f4 */
[----:B------:R4:W-:Y:S04]  /*14ff0*/  STL.64 [R1+0x320], R138 ;  /* 0x0003208a01007387 */ /* 0x0009e80000100a00 */
[----:B------:R-:W3:Y:S04]  /*15000*/  LDL.LU.64 R244, [R1+0xb78] ;  /* 0x000b780001f47983 */ /* 0x000ee80000300a00 */
[----:B------:R5:W-:Y:S04]  /*15010*/  STL.64 [R1+0x348], R130 ;  /* 0x0003488201007387 */ /* 0x000be80000100a00 */
[----:B------:R1:W-:Y:S04]  /*15020*/  STL.64 [R1+0x360], R122 ;  /* 0x0003607a01007387 */ /* 0x0003e80000100a00 */
[----:B------:R-:W3:Y:S01]  /*15030*/  LDL.LU.64 R178, [R1+0xb30] ;  /* 0x000b300001b27983 */ /* 0x000ee20000300a00 */
[----:B------:R-:W-:-:S03]  /*15040*/  IMAD.SHL.U32 R246, R246, 0x4, RZ ;  /* 0x00000004f6f67824 */ /* 0x000fc600078e00ff */
[----:B------:R5:W-:Y:S01]  /*15050*/  LDGSTS.E [R187+0x5ea00], [R138.64], !P3 ;  /* 0x5ea000008abb7fae */ /* 0x000be2000d921844 */
[----:B------:R-:W-:-:S03]  /*15060*/  ISETP.GE.U32.AND P4, PT, R0, 0x7fffff3e, PT ;  /* 0x7fffff3e0000780c */ /* 0x000fc60003f86070 */
[----:B------:R5:W-:Y:S01]  /*15070*/  LDGSTS.E [R187+0x5ec00], [R130.64], !P3 ;  /* 0x5ec0000082bb7fae */ /* 0x000be2000d921844 */
[----:B-1----:R-:W-:-:S03]  /*15080*/  IMAD.WIDE R146, R2, 0x4, R248 ;  /* 0x0000000402927825 */ /* 0x002fc600078e02f8 */
[----:B------:R-:W3:Y:S01]  /*15090*/  LDL.LU.64 R248, [R1+0xb28] ;  /* 0x000b280001f87983 */ /* 0x000ee20000300a00 */
[----:B------:R-:W-:-:S03]  /*150a0*/  LOP3.LUT R246, R246, 0x40, RZ, 0x3c, !PT ;  /* 0x00000040f6f67812 */ /* 0x000fc600078e3cff */
[----:B------:R5:W-:Y:S04]  /*150b0*/  LDGSTS.E [R187+0x5ee00], [R122.64], !P3 ;  /* 0x5ee000007abb7fae */ /* 0x000be8000d921844 */
[----:B------:R1:W-:Y:S01]  /*150c0*/  STL.64 [R1+0x388], R146 ;  /* 0x0003889201007387 */ /* 0x0003e20000100a00 */
[----:B------:R-:W-:-:S03]  /*150d0*/  IADD3 R0, R252, -0x87, RZ ;  /* 0xffffff79fc007810 */ /* 0x000fc60007ffe0ff */
[----:B------:R1:W-:Y:S04]  /*150e0*/  LDGSTS.E [R246+0x41000], [R146.64], !P4 ;  /* 0x4100000092f67fae */ /* 0x0003e8000e121844 */
[----:B-----5:R-:W5:Y:S01]  /*150f0*/  LDL.LU.64 R186, [R1+0xb20] ;  /* 0x000b200001ba7983 */ /* 0x020f620000300a00 */
[----:B------:R-:W-:Y:S01]  /*15100*/  ISETP.GE.U32.AND P5, PT, R0, 0x7fffff3a, PT ;  /* 0x7fffff3a0000780c */ /* 0x000fe20003fa6070 */
[C---:B----4-:R-:W-:Y:S02]  /*15110*/  IMAD.WIDE R138, R2.reuse, 0x4, R250 ;  /* 0x00000004028a7825 */ /* 0x050fe400078e02fa */
[----:B------:R-:W4:Y:S02]  /*15120*/  LDL.LU.64 R250, [R1+0xb18] ;  /* 0x000b180001fa7983 */ /* 0x000f240000300a00 */
[----:B------:R-:W-:-:S02]  /*15130*/  IMAD.WIDE R130, R2, 0x4, R202 ;  /* 0x0000000402827825 */ /* 0x000fc400078e02ca */
[----:B------:R1:W-:Y:S02]  /*15140*/  STL.64 [R1+0x378], R138 ;  /* 0x0003788a01007387 */ /* 0x0003e40000100a00 */
[C---:B------:R-:W-:Y:S02]  /*15150*/  IMAD.WIDE R122, R2.reuse, 0x4, R236 ;  /* 0x00000004027a7825 */ /* 0x040fe400078e02ec */
[----:B------:R2:W-:Y:S04]  /*15160*/  STL.64 [R1+0x3a0], R130 ;  /* 0x0003a08201007387 */ /* 0x0005e80000100a00 */
[----:B------:R3:W-:Y:S04]  /*15170*/  STL.64 [R1+0x3b8], R122 ;  /* 0x0003b87a01007387 */ /* 0x0007e80000100a00 */
[----:B------:R-:W4:Y:S04]  /*15180*/  LDL.LU.64 R202, [R1+0xab0] ;  /* 0x000ab00001ca7983 */ /* 0x000f280000300a00 */
[----:B------:R1:W-:Y:S04]  /*15190*/  LDGSTS.E [R246+0x41200], [R138.64], !P4 ;  /* 0x412000008af67fae */ /* 0x0003e8000e121844 */
[----:B------:R-:W4:Y:S01]  /*151a0*/  LDL.LU.64 R236, [R1+0xaa8] ;  /* 0x000aa80001ec7983 */ /* 0x000f220000300a00 */
[----:B-1----:R-:W-:-:S03]  /*151b0*/  IMAD.WIDE R146, R2, 0x4, R238 ;  /* 0x0000000402927825 */ /* 0x002fc600078e02ee */
[----:B------:R2:W-:Y:S01]  /*151c0*/  LDGSTS.E [R246+0x41400], [R130.64], !P4 ;  /* 0x4140000082f67fae */ /* 0x0005e2000e121844 */
[----:B------:R-:W-:-:S03]  /*151d0*/  IMAD.WIDE R138, R2, 0x4, R240 ;  /* 0x00000004028a7825 */ /* 0x000fc600078e02f0 */
[----:B------:R-:W4:Y:S04]  /*151e0*/  LDL.LU.64 R238, [R1+0xaa0] ;  /* 0x000aa00001ee7983 */ /* 0x000f280000300a00 */
[----:B------:R3:W-:Y:S04]  /*151f0*/  LDGSTS.E [R246+0x41600], [R122.64], !P4 ;  /* 0x416000007af67fae */ /* 0x0007e8000e121844 */
[----:B------:R-:W4:Y:S01]  /*15200*/  LDL.LU.64 R240, [R1+0xa98] ;  /* 0x000a980001f07983 */ /* 0x000f220000300a00 */
[----:B--2---:R-:W-:-:S03]  /*15210*/  IMAD.WIDE R130, R2, 0x4, R194 ;  /* 0x0000000402827825 */ /* 0x004fc600078e02c2 */
[----:B------:R-:W-:Y:S04]  /*15220*/  STL.64 [R1+0x3e0], R146 ;  /* 0x0003e09201007387 */ /* 0x000fe80000100a00 */
[----:B------:R1:W-:Y:S01]  /*15230*/  STL.64 [R1+0x3d0], R138 ;  /* 0x0003d08a01007387 */ /* 0x0003e20000100a00 */
[----:B---3--:R-:W-:-:S03]  /*15240*/  IMAD.WIDE R122, R2, 0x4, R244 ;  /* 0x00000004027a7825 */ /* 0x008fc600078e02f4 */
[----:B------:R5:W-:Y:S04]  /*15250*/  STL.64 [R1+0x3f8], R130 ;  /* 0x0003f88201007387 */ /* 0x000be80000100a00 */
[----:B------:R4:W-:Y:S04]  /*15260*/  STL.64 [R1+0x410], R122 ;  /* 0x0004107a01007387 */ /* 0x0009e80000100a00 */
[----:B------:R-:W2:Y:S04]  /*15270*/  LDL.LU.64 R170, [R1+0xa30] ;  /* 0x000a300001aa7983 */ /* 0x000ea80000300a00 */
[----:B------:R-:W2:Y:S04]  /*15280*/  LDL.LU.64 R194, [R1+0xa28] ;  /* 0x000a280001c27983 */ /* 0x000ea80000300a00 */
[----:B------:R-:W2:Y:S04]  /*15290*/  LDL.LU.64 R244, [R1+0xa20] ;  /* 0x000a200001f47983 */ /* 0x000ea80000300a00 */
[----:B------:R1:W-:Y:S04]  /*152a0*/  LDGSTS.E [R246+0x43000], [R146.64], !P5 ;  /* 0x4300000092f67fae */ /* 0x0003e8000e921844 */
[----:B------:R1:W-:Y:S01]  /*152b0*/  LDGSTS.E [R246+0x43200], [R138.64], !P5 ;  /* 0x432000008af67fae */ /* 0x0003e2000e921844 */
[----:B------:R-:W-:-:S03]  /*152c0*/  IADD3 R0, R252, -0x8b, RZ ;  /* 0xffffff75fc007810 */ /* 0x000fc60007ffe0ff */
[----:B------:R5:W-:Y:S01]  /*152d0*/  LDGSTS.E [R246+0x43400], [R130.64], !P5 ;  /* 0x4340000082f67fae */ /* 0x000be2000e921844 */
[----:B-1----:R-:W-:Y:S01]  /*152e0*/  IMAD.WIDE R138, R2, 0x4, R248 ;  /* 0x00000004028a7825 */ /* 0x002fe200078e02f8 */
[----:B------:R-:W-:Y:S02]  /*152f0*/  ISETP.GE.U32.AND P3, PT, R0, 0x7fffff36, PT ;  /* 0x7fffff360000780c */ /* 0x000fe40003f66070 */
[----:B------:R-:W2:Y:S01]  /*15300*/  LDL.LU.64 R248, [R1+0xa18] ;  /* 0x000a180001f87983 */ /* 0x000ea20000300a00 */
[----:B------:R-:W-:Y:S01]  /*15310*/  IADD3 R0, R252, -0x8f, RZ ;  /* 0xffffff71fc007810 */ /* 0x000fe20007ffe0ff */
[C---:B------:R-:W-:Y:S02]  /*15320*/  IMAD.WIDE R146, R2.reuse, 0x4, R178 ;  /* 0x0000000402927825 */ /* 0x040fe400078e02b2 */
[----:B------:R4:W-:Y:S02]  /*15330*/  LDGSTS.E [R246+0x43600], [R122.64], !P5 ;  /* 0x436000007af67fae */ /* 0x0009e4000e921844 */
[----:B-----5:R-:W-:Y:S01]  /*15340*/  IMAD.WIDE R130, R2, 0x4, R186 ;  /* 0x0000000402827825 */ /* 0x020fe200078e02ba */
[----:B------:R-:W-:Y:S01]  /*15350*/  ISETP.GE.U32.AND P4, PT, R0, 0x7fffff32, PT ;  /* 0x7fffff320000780c */ /* 0x000fe20003f86070 */
[----:B------:R1:W-:Y:S04]  /*15360*/  STL.64 [R1+0x438], R146 ;  /* 0x0004389201007387 */ /* 0x0003e80000100a00 */
[----:B------:R5:W-:Y:S04]  /*15370*/  STL.64 [R1+0x428], R138 ;  /* 0x0004288a01007387 */ /* 0x000be80000100a00 */
[----:B------:R1:W-:Y:S04]  /*15380*/  LDGSTS.E [R246+0x45000], [R146.64], !P3 ;  /* 0x4500000092f67fae */ /* 0x0003e8000d921844 */
[----:B------:R1:W-:Y:S04]  /*15390*/  STL.64 [R1+0x450], R130 ;  /* 0x0004508201007387 */ /* 0x0003e80000100a00 */
[----:B------:R5:W-:Y:S04]  /*153a0*/  LDGSTS.E [R246+0x45200], [R138.64], !P3 ;  /* 0x452000008af67fae */ /* 0x000be8000d921844 */
[----:B------:R1:W-:Y:S01]  /*153b0*/  LDGSTS.E [R246+0x45400], [R130.64], !P3 ;  /* 0x4540000082f67fae */ /* 0x0003e2000d921844 */
[----:B----4-:R-:W-:-:S05]  /*153c0*/  IMAD.WIDE R122, R2, 0x4, R250 ;  /* 0x00000004027a7825 */ /* 0x010fca00078e02fa */
[----:B------:R4:W-:Y:S04]  /*153d0*/  STL.64 [R1+0x468], R122 ;  /* 0x0004687a01007387 */ /* 0x0009e80000100a00 */
[----:B------:R-:W3:Y:S04]  /*153e0*/  LDL.LU.64 R178, [R1+0x9d0] ;  /* 0x0009d00001b27983 */ /* 0x000ee80000300a00 */
[----:B------:R4:W-:Y:S04]  /*153f0*/  LDGSTS.E [R246+0x45600], [R122.64], !P3 ;  /* 0x456000007af67fae */ /* 0x0009e8000d921844 */
[----:B------:R-:W3:Y:S01]  /*15400*/  LDL.LU.64 R250, [R1+0x9c8] ;  /* 0x0009c80001fa7983 */ /* 0x000ee20000300a00 */
[----:B-1----:R-:W-:-:S03]  /*15410*/  IMAD.WIDE R146, R2, 0x4, R202 ;  /* 0x0000000402927825 */ /* 0x002fc600078e02ca */
[----:B------:R-:W3:Y:S04]  /*15420*/  LDL.LU.64 R202, [R1+0x9c0] ;  /* 0x0009c00001ca7983 */ /* 0x000ee80000300a00 */
[----:B------:R2:W-:Y:S01]  /*15430*/  LDGSTS.E [R246+0x47000], [R146.64], !P4 ;  /* 0x4700000092f67fae */ /* 0x0005e2000e121844 */
[----:B-----5:R-:W-:-:S03]  /*15440*/  IMAD.WIDE R138, R2, 0x4, R236 ;  /* 0x00000004028a7825 */ /* 0x020fc600078e02ec */
[----:B------:R-:W5:Y:S04]  /*15450*/  LDL.LU.64 R236, [R1+0x558] ;  /* 0x0005580001ec7983 */ /* 0x000f680000300a00 */
[----:B------:R2:W-:Y:S01]  /*15460*/  STL.64 [R1+0x490], R146 ;  /* 0x0004909201007387 */ /* 0x0005e20000100a00 */
[----:B------:R-:W-:-:S03]  /*15470*/  IMAD.WIDE R130, R2, 0x4, R238 ;  /* 0x0000000402827825 */ /* 0x000fc600078e02ee */
[----:B------:R-:W-:Y:S01]  /*15480*/  STL.64 [R1+0x480], R138 ;  /* 0x0004808a01007387 */ /* 0x000fe20000100a00 */
[----:B----4-:R-:W-:-:S03]  /*15490*/  IMAD.WIDE R122, R2, 0x4, R240 ;  /* 0x00000004027a7825 */ /* 0x010fc600078e02f0 */
[----:B------:R1:W-:Y:S04]  /*154a0*/  STL.64 [R1+0x4a8], R130 ;  /* 0x0004a88201007387 */ /* 0x0003e80000100a00 */
[----:B------:R4:W-:Y:S04]  /*154b0*/  STL.64 [R1+0x4c0], R122 ;  /* 0x0004c07a01007387 */ /* 0x0009e80000100a00 */
[----:B------:R-:W5:Y:S04]  /*154c0*/  LDL.LU.64 R186, [R1+0x978] ;  /* 0x0009780001ba7983 */ /* 0x000f680000300a00 */
[----:B------:R1:W-:Y:S04]  /*154d0*/  LDGSTS.E [R246+0x47200], [R138.64], !P4 ;  /* 0x472000008af67fae */ /* 0x0003e8000e121844 */
[----:B------:R1:W-:Y:S04]  /*154e0*/  LDGSTS.E [R246+0x47400], [R130.64], !P4 ;  /* 0x4740000082f67fae */ /* 0x0003e8000e121844 */
[----:B------:R-:W5:Y:S04]  /*154f0*/  LDL.LU.64 R238, [R1+0x970] ;  /* 0x0009700001ee7983 */ /* 0x000f680000300a00 */
[----:B------:R-:W5:Y:S01]  /*15500*/  LDL.LU.64 R240, [R1+0x968] ;  /* 0x0009680001f07983 */ /* 0x000f620000300a00 */
[----:B--2---:R-:W-:-:S03]  /*15510*/  IMAD.WIDE R146, R2, 0x4, R170 ;  /* 0x0000000402927825 */ /* 0x004fc600078e02aa */
[----:B------:R4:W-:Y:S01]  /*15520*/  LDGSTS.E [R246+0x47600], [R122.64], !P4 ;  /* 0x476000007af67fae */ /* 0x0009e2000e121844 */
[----:B-1----:R-:W-:-:S03]  /*15530*/  IMAD.WIDE R130, R2, 0x4, R244 ;  /* 0x0000000402827825 */ /* 0x002fc600078e02f4 */
[----:B------:R-:W2:Y:S01]  /*15540*/  LDL.LU.64 R244, [R1+0x960] ;  /* 0x0009600001f47983 */ /* 0x000ea20000300a00 */
[----:B------:R-:W-:-:S03]  /*15550*/  IMAD.WIDE R138, R2, 0x4, R194 ;  /* 0x00000004028a7825 */ /* 0x000fc600078e02c2 */
[----:B------:R3:W-:Y:S04]  /*15560*/  STL.64 [R1+0x4e8], R146 ;  /* 0x0004e89201007387 */ /* 0x0007e80000100a00 */
[----:B------:R1:W-:Y:S04]  /*15570*/  STL.64 [R1+0x4d8], R138 ;  /* 0x0004d88a01007387 */ /* 0x0003e80000100a00 */
[----:B------:R1:W-:Y:S01]  /*15580*/  STL.64 [R1+0x4f8], R130 ;  /* 0x0004f88201007387 */ /* 0x0003e20000100a00 */
[----:B----4-:R-:W-:-:S05]  /*15590*/  IMAD.WIDE R122, R2, 0x4, R248 ;  /* 0x00000004027a7825 */ /* 0x010fca00078e02f8 */
[----:B------:R5:W-:Y:S04]  /*155a0*/  STL.64 [R1+0x500], R122 ;  /* 0x0005007a01007387 */ /* 0x000be80000100a00 */
[----:B------:R-:W2:Y:S04]  /*155b0*/  LDL.LU.64 R170, [R1+0x5d8] ;  /* 0x0005d80001aa7983 */ /* 0x000ea80000300a00 */
[----:B------:R-:W2:Y:S04]  /*155c0*/  LDL.LU.64 R194, [R1+0x918] ;  /* 0x0009180001c27983 */ /* 0x000ea80000300a00 */
[----:B------:R-:W2:Y:S01]  /*155d0*/  LDL.LU.64 R248, [R1+0x910] ;  /* 0x0009100001f87983 */ /* 0x000ea20000300a00 */
        /* <DEDUP_REMOVED lines=10> */
[----:B---3--:R-:W-:-:S05]  /*15680*/  IMAD.WIDE R146, R2, 0x4, R178 ;  /* 0x0000000402927825 */ /* 0x008fca00078e02b2 */
[----:B------:R3:W-:Y:S01]  /*15690*/  LDGSTS.E [R246+0x4b000], [R146.64], !P3 ;  /* 0x4b00000092f67fae */ /* 0x0007e2000d921844 */
[----:B-1----:R-:W-:-:S03]  /*156a0*/  IMAD.WIDE R138, R2, 0x4, R250 ;  /* 0x00000004028a7825 */ /* 0x002fc600078e02fa */
[----:B------:R-:W4:Y:S01]  /*156b0*/  LDL.LU.64 R250, [R1+0x908] ;  /* 0x0009080001fa7983 */ /* 0x000f220000300a00 */
[----:B------:R-:W-:-:S03]  /*156c0*/  IMAD.WIDE R130, R2, 0x4, R202 ;  /* 0x0000000402827825 */ /* 0x000fc600078e02ca */
[----:B------:R3:W-:Y:S04]  /*156d0*/  STL.64 [R1+0x528], R146 ;  /* 0x0005289201007387 */ /* 0x0007e80000100a00 */
[----:B------:R1:W-:Y:S01]  /*156e0*/  STL.64 [R1+0x518], R138 ;  /* 0x0005188a01007387 */ /* 0x0003e20000100a00 */
[----:B-----5:R-:W-:-:S03]  /*156f0*/  IMAD.WIDE R122, R2, 0x4, R236 ;  /* 0x00000004027a7825 */ /* 0x020fc600078e02ec */
[----:B------:R5:W-:Y:S04]  /*15700*/  STL.64 [R1+0x540], R130 ;  /* 0x0005408201007387 */ /* 0x000be80000100a00 */
[----:B------:R1:W-:Y:S04]  /*15710*/  LDGSTS.E [R246+0x4b200], [R138.64], !P3 ;  /* 0x4b2000008af67fae */ /* 0x0003e8000d921844 */
[----:B------:R2:W-:Y:S04]  /*15720*/  STL.64 [R1+0x558], R122 ;  /* 0x0005587a01007387 */ /* 0x0005e80000100a00 */
[----:B------:R5:W-:Y:S04]  /*15730*/  LDGSTS.E [R246+0x4b400], [R130.64], !P3 ;  /* 0x4b40000082f67fae */ /* 0x000be8000d921844 */
[----:B------:R-:W4:Y:S04]  /*15740*/  LDL.LU.64 R202, [R1+0x8c0] ;  /* 0x0008c00001ca7983 */ /* 0x000f280000300a00 */
[----:B------:R2:W-:Y:S01]  /*15750*/  LDGSTS.E [R246+0x4b600], [R122.64], !P3 ;  /* 0x4b6000007af67fae */ /* 0x0005e2000d921844 */
[----:B---3--:R-:W-:-:S03]  /*15760*/  IMAD.WIDE R146, R2, 0x4, R186 ;  /* 0x0000000402927825 */ /* 0x008fc600078e02ba */
[----:B------:R-:W3:Y:S04]  /*15770*/  LDL.LU.64 R236, [R1+0x8b8] ;  /* 0x0008b80001ec7983 */ /* 0x000ee80000300a00 */
[----:B------:R2:W-:Y:S01]  /*15780*/  LDGSTS.E [R246+0x4d000], [R146.64], !P4 ;  /* 0x4d00000092f67fae */ /* 0x0005e2000e121844 */
[----:B-1----:R-:W-:-:S03]  /*15790*/  IMAD.WIDE R138, R2, 0x4, R238 ;  /* 0x00000004028a7825 */ /* 0x002fc600078e02ee */
[----:B------:R-:W3:Y:S01]  /*157a0*/  LDL.LU.64 R238, [R1+0x8b0] ;  /* 0x0008b00001ee7983 */ /* 0x000ee20000300a00 */
[----:B-----5:R-:W-:-:S03]  /*157b0*/  IMAD.WIDE R130, R2, 0x4, R240 ;  /* 0x0000000402827825 */ /* 0x020fc600078e02f0 */
[----:B------:R1:W-:Y:S04]  /*157c0*/  STL.64 [R1+0x580], R146 ;  /* 0x0005809201007387 */ /* 0x0003e80000100a00 */
[----:B------:R-:W5:Y:S01]  /*157d0*/  LDL.LU.64 R240, [R1+0x8a8] ;  /* 0x0008a80001f07983 */ /* 0x000f620000300a00 */
[----:B--2---:R-:W-:-:S03]  /*157e0*/  IMAD.WIDE R122, R2, 0x4, R244 ;  /* 0x00000004027a7825 */ /* 0x004fc600078e02f4 */
[----:B------:R-:W-:Y:S04]  /*157f0*/  STL.64 [R1+0x570], R138 ;  /* 0x0005708a01007387 */ /* 0x000fe80000100a00 */
[----:B------:R2:W-:Y:S04]  /*15800*/  STL.64 [R1+0x598], R130 ;  /* 0x0005988201007387 */ /* 0x0005e80000100a00 */
[----:B------:R4:W-:Y:S04]  /*15810*/  STL.64 [R1+0x5b0], R122 ;  /* 0x0005b07a01007387 */ /* 0x0009e80000100a00 */
[----:B------:R-:W5:Y:S04]  /*15820*/  LDL.LU.64 R178, [R1+0x650] ;  /* 0x0006500001b27983 */ /* 0x000f680000300a00 */
[----:B------:R-:W5:Y:S04]  /*15830*/  LDL.LU.64 R186, [R1+0x660] ;  /* 0x0006600001ba7983 */ /* 0x000f680000300a00 */
[----:B------:R-:W5:Y:S04]  /*15840*/  LDL.LU.64 R244, [R1+0x878] ;  /* 0x0008780001f47983 */ /* 0x000f680000300a00 */
[----:B------:R2:W-:Y:S04]  /*15850*/  LDGSTS.E [R246+0x4d200], [R138.64], !P4 ;  /* 0x4d2000008af67fae */ /* 0x0005e8000e121844 */
[----:B------:R2:W-:Y:S01]  /*15860*/  LDGSTS.E [R246+0x4d400], [R130.64], !P4 ;  /* 0x4d40000082f67fae */ /* 0x0005e2000e121844 */
[----:B------:R-:W-:Y:S01]  /*15870*/  IADD3 R0, R252, -0x9f, RZ ;  /* 0xffffff61fc007810 */ /* 0x000fe20007ffe0ff */
[----:B-1----:R-:W-:-:S02]  /*15880*/  IMAD.WIDE R146, R2, 0x4, R170 ;  /* 0x0000000402927825 */ /* 0x002fc400078e02aa */
[----:B------:R4:W-:Y:S02]  /*15890*/  LDGSTS.E [R246+0x4d600], [R122.64], !P4 ;  /* 0x4d6000007af67fae */ /* 0x0009e4000e121844 */
[----:B--2---:R-:W-:Y:S02]  /*158a0*/  IMAD.WIDE R130, R2, 0x4, R248 ;  /* 0x0000000402827825 */ /* 0x004fe400078e02f8 */
[----:B------:R-:W2:Y:S01]  /*158b0*/  LDL.LU.64 R248, [R1+0x870] ;  /* 0x0008700001f87983 */ /* 0x000ea20000300a00 */
[----:B------:R-:W-:Y:S02]  /*158c0*/  ISETP.GE.U32.AND P5, PT, R0, 0x7fffff22, PT ;  /* 0x7fffff220000780c */ /* 0x000fe40003fa6070 */
[----:B------:R-:W-:Y:S01]  /*158d0*/  IADD3 R0, R252, -0xa3, RZ ;  /* 0xffffff5dfc007810 */ /* 0x000fe20007ffe0ff */
[----:B------:R-:W-:-:S03]  /*158e0*/  IMAD.WIDE R138, R2, 0x4, R194 ;  /* 0x00000004028a7825 */ /* 0x000fc600078e02c2 */
[----:B------:R-:W-:Y:S01]  /*158f0*/  ISETP.GE.U32.AND P3, PT, R0, 0x7fffff1e, PT ;  /* 0x7fffff1e0000780c */ /* 0x000fe20003f66070 */
[----:B------:R1:W-:Y:S04]  /*15900*/  STL.64 [R1+0x5d8], R146 ;  /* 0x0005d89201007387 */ /* 0x0003e80000100a00 */
[----:B------:R3:W-:Y:S04]  /*15910*/  STL.64 [R1+0x5c8], R138 ;  /* 0x0005c88a01007387 */ /* 0x0007e80000100a00 */
[----:B------:R1:W-:Y:S04]  /*15920*/  STL.64 [R1+0x5f0], R130 ;  /* 0x0005f08201007387 */ /* 0x0003e80000100a00 */
[----:B------:R1:W-:Y:S04]  /*15930*/  LDGSTS.E [R246+0x4f000], [R146.64], !P5 ;  /* 0x4f00000092f67fae */ /* 0x0003e8000e921844 */
[----:B------:R3:W-:Y:S04]  /*15940*/  LDGSTS.E [R246+0x4f200], [R138.64], !P5 ;  /* 0x4f2000008af67fae */ /* 0x0007e8000e921844 */
[----:B------:R1:W-:Y:S01]  /*15950*/  LDGSTS.E [R246+0x4f400], [R130.64], !P5 ;  /* 0x4f40000082f67fae */ /* 0x0003e2000e921844 */
[----:B----4-:R-:W-:-:S05]  /*15960*/  IMAD.WIDE R122, R2, 0x4, R250 ;  /* 0x00000004027a7825 */ /* 0x010fca00078e02fa */
[----:B------:R5:W-:Y:S04]  /*15970*/  STL.64 [R1+0x600], R122 ;  /* 0x0006007a01007387 */ /* 0x000be80000100a00 */
[----:B------:R-:W4:Y:S04]  /*15980*/  LDL.LU.64 R194, [R1+0x7e8] ;  /* 0x0007e80001c27983 */ /* 0x000f280000300a00 */
[----:B------:R5:W-:Y:S04]  /*15990*/  LDGSTS.E [R246+0x4f600], [R122.64], !P5 ;  /* 0x4f6000007af67fae */ /* 0x000be8000e921844 */
[----:B------:R-:W4:Y:S01]  /*159a0*/  LDL.LU.64 R250, [R1+0x7e0] ;  /* 0x0007e00001fa7983 */ /* 0x000f220000300a00 */
[----:B-1----:R-:W-:-:S03]  /*159b0*/  IMAD.WIDE R146, R2, 0x4, R202 ;  /* 0x0000000402927825 */ /* 0x002fc600078e02ca */
[----:B------:R-:W4:Y:S04]  /*159c0*/  LDL.LU.64 R202, [R1+0x7d8] ;  /* 0x0007d80001ca7983 */ /* 0x000f280000300a00 */
[----:B------:R1:W-:Y:S01]  /*159d0*/  LDGSTS.E [R246+0x51000], [R146.64], !P3 ;  /* 0x5100000092f67fae */ /* 0x0003e2000d921844 */
[----:B---3--:R-:W-:-:S03]  /*159e0*/  IMAD.WIDE R138, R2, 0x4, R236 ;  /* 0x00000004028a7825 */ /* 0x008fc600078e02ec */
[----:B------:R-:W3:Y:S04]  /*159f0*/  LDL.LU.64 R236, [R1+0x7d0] ;  /* 0x0007d00001ec7983 */ /* 0x000ee80000300a00 */
[----:B------:R1:W-:Y:S01]  /*15a00*/  STL.64 [R1+0x610], R146 ;  /* 0x0006109201007387 */ /* 0x0003e20000100a00 */
[----:B------:R-:W-:-:S03]  /*15a10*/  IMAD.WIDE R130, R2, 0x4, R238 ;  /* 0x0000000402827825 */ /* 0x000fc600078e02ee */
[----:B------:R1:W-:Y:S01]  /*15a20*/  STL.64 [R1+0x620], R138 ;  /* 0x0006208a01007387 */ /* 0x0003e20000100a00 */
[----:B-----5:R-:W-:-:S03]  /*15a30*/  IMAD.WIDE R122, R2, 0x4, R240 ;  /* 0x00000004027a7825 */ /* 0x020fc600078e02f0 */
[----:B------:R5:W-:Y:S04]  /*15a40*/  STL.64 [R1+0x630], R130 ;  /* 0x0006308201007387 */ /* 0x000be80000100a00 */
[----:B------:R2:W-:Y:S04]  /*15a50*/  STL.64 [R1+0x640], R122 ;  /* 0x0006407a01007387 */ /* 0x0005e80000100a00 */
[----:B------:R1:W-:Y:S04]  /*15a60*/  LDGSTS.E [R246+0x51200], [R138.64], !P3 ;  /* 0x512000008af67fae */ /* 0x0003e8000d921844 */
[----:B------:R-:W3:Y:S04]  /*15a70*/  LDL.LU.64 R238, [R1+0x6d0] ;  /* 0x0006d00001ee7983 */ /* 0x000ee80000300a00 */
[----:B------:R-:W3:Y:S01]  /*15a80*/  LDL.LU.64 R240, [R1+0x6e0] ;  /* 0x0006e00001f07983 */ /* 0x000ee20000300a00 */
[----:B-1----:R-:W-:-:S03]  /*15a90*/  IMAD.WIDE R146, R2, 0x4, R178 ;  /* 0x0000000402927825 */ /* 0x002fc600078e02b2 */
[----:B------:R5:W-:Y:S01]  /*15aa0*/  LDGSTS.E [R246+0x51400], [R130.64], !P3 ;  /* 0x5140000082f67fae */ /* 0x000be2000d921844 */
[----:B------:R-:W-:-:S03]  /*15ab0*/  IMAD.WIDE R138, R2, 0x4, R186 ;  /* 0x00000004028a7825 */ /* 0x000fc600078e02ba */
[----:B------:R-:W3:Y:S04]  /*15ac0*/  LDL.LU.64 R186, [R1+0x6f0] ;  /* 0x0006f00001ba7983 */ /* 0x000ee80000300a00 */
[----:B------:R4:W-:Y:S01]  /*15ad0*/  STL.64 [R1+0x650], R146 ;  /* 0x0006509201007387 */ /* 0x0009e20000100a00 */
[----:B-----5:R-:W-:-:S03]  /*15ae0*/  IMAD.WIDE R130, R2, 0x4, R244 ;  /* 0x0000000402827825 */ /* 0x020fc600078e02f4 */
[----:B------:R2:W-:Y:S04]  /*15af0*/  LDGSTS.E [R246+0x51600], [R122.64], !P3 ;  /* 0x516000007af67fae */ /* 0x0005e8000d921844 */
[----:B------:R-:W5:Y:S04]  /*15b00*/  LDL.LU.64 R244, [R1+0x700] ;  /* 0x0007000001f47983 */ /* 0x000f680000300a00 */
[----:B------:R1:W-:Y:S01]  /*15b10*/  STL.64 [R1+0x660], R138 ;  /* 0x0006608a01007387 */ /* 0x0003e20000100a00 */
[----:B--2---:R-:W-:-:S03]  /*15b20*/  IMAD.WIDE R122, R2, 0x4, R248 ;  /* 0x00000004027a7825 */ /* 0x004fc600078e02f8 */
[----:B------:R2:W-:Y:S04]  /*15b30*/  STL.64 [R1+0x670], R130 ;  /* 0x0006708201007387 */ /* 0x0005e80000100a00 */
[----:B------:R3:W-:Y:S04]  /*15b40*/  STL.64 [R1+0x680], R122 ;  /* 0x0006807a01007387 */ /* 0x0007e80000100a00 */
[----:B------:R-:W5:Y:S01]  /*15b50*/  LDL.LU.64 R248, [R1+0x710] ;  /* 0x0007100001f87983 */ /* 0x000f620000300a00 */
[----:B------:R-:W-:-:S03]  /*15b60*/  IADD3 R0, R252, -0xa7, RZ ;  /* 0xffffff59fc007810 */ /* 0x000fc60007ffe0ff */
[----:B------:R-:W5:Y:S01]  /*15b70*/  LDL.LU.64 R170, [R1+0x718] ;  /* 0x0007180001aa7983 */ /* 0x000f620000300a00 */
[----:B------:R-:W-:Y:S02]  /*15b80*/  ISETP.GE.U32.AND P4, PT, R0, 0x7fffff1a, PT ;  /* 0x7fffff1a0000780c */ /* 0x000fe40003f86070 */
[----:B------:R-:W-:-:S04]  /*15b90*/  IADD3 R0, R252, -0xab, RZ ;  /* 0xffffff55fc007810 */ /* 0x000fc80007ffe0ff */
[----:B------:R-:W-:-:S07]  /*15ba0*/  ISETP.GE.U32.AND P5, PT, R0, 0x7fffff16, PT ;  /* 0x7fffff160000780c */ /* 0x000fce0003fa6070 */
[----:B------:R4:W-:Y:S04]  /*15bb0*/  LDGSTS.E [R246+0x53000], [R146.64], !P4 ;  /* 0x5300000092f67fae */ /* 0x0009e8000e121844 */
[----:B------:R1:W-:Y:S04]  /*15bc0*/  LDGSTS.E [R246+0x53200], [R138.64], !P4 ;  /* 0x532000008af67fae */ /* 0x0003e8000e121844 */
[----:B------:R2:W-:Y:S01]  /*15bd0*/  LDGSTS.E [R246+0x53400], [R130.64], !P4 ;  /* 0x5340000082f67fae */ /* 0x0005e2000e121844 */
[----:B------:R-:W-:-:S03]  /*15be0*/  IADD3 R0, R252, -0xaf, RZ ;  /* 0xffffff51fc007810 */ /* 0x000fc60007ffe0ff */
[----:B------:R3:W-:Y:S01]  /*15bf0*/  LDGSTS.E [R246+0x53600], [R122.64], !P4 ;  /* 0x536000007af67fae */ /* 0x0007e2000e121844 */
[----:B------:R-:W-:Y:S01]  /*15c00*/  ISETP.GE.U32.AND P3, PT, R0, 0x7fffff12, PT ;  /* 0x7fffff120000780c */ /* 0x000fe20003f66070 */
[C---:B----4-:R-:W-:Y:S02]  /*15c10*/  IMAD.WIDE R146, R2.reuse, 0x4, R194 ;  /* 0x0000000402927825 */ /* 0x050fe400078e02c2 */
[----:B------:R-:W4:Y:S02]  /*15c20*/  LDL.LU.64 R194, [R1+0x720] ;  /* 0x0007200001c27983 */ /* 0x000f240000300a00 */
[C---:B-1----:R-:W-:Y:S02]  /*15c30*/  IMAD.WIDE R138, R2.reuse, 0x4, R250 ;  /* 0x00000004028a7825 */ /* 0x042fe400078e02fa */
[----:B------:R1:W-:Y:S04]  /*15c40*/  STL.64 [R1+0x690], R146 ;  /* 0x0006909201007387 */ /* 0x0003e80000100a00 */
[----:B------:R-:W4:Y:S04]  /*15c50*/  LDL.LU.64 R250, [R1+0x728] ;  /* 0x0007280001fa7983 */ /* 0x000f280000300a00 */
[----:B------:R1:W-:Y:S04]  /*15c60*/  STL.64 [R1+0x6a0], R138 ;  /* 0x0006a08a01007387 */ /* 0x0003e80000100a00 */
[----:B------:R1:W-:Y:S01]  /*15c70*/  LDGSTS.E [R246+0x55000], [R146.64], !P5 ;  /* 0x5500000092f67fae */ /* 0x0003e2000e921844 */
[----:B--2---:R-:W-:-:S03]  /*15c80*/  IMAD.WIDE R130, R2, 0x4, R202 ;  /* 0x0000000402827825 */ /* 0x004fc600078e02ca */
[----:B------:R2:W-:Y:S01]  /*15c90*/  LDGSTS.E [R246+0x55200], [R138.64], !P5 ;  /* 0x552000008af67fae */ /* 0x0005e2000e921844 */
[----:B---3--:R-:W-:-:S03]  /*15ca0*/  IMAD.WIDE R122, R2, 0x4, R236 ;  /* 0x00000004027a7825 */ /* 0x008fc600078e02ec */
[----:B------:R3:W-:Y:S04]  /*15cb0*/  STL.64 [R1+0x6b0], R130 ;  /* 0x0006b08201007387 */ /* 0x0007e80000100a00 */
[----:B------:R5:W-:Y:S04]  /*15cc0*/  STL.64 [R1+0x6c0], R122 ;  /* 0x0006c07a01007387 */ /* 0x000be80000100a00 */
[----:B------:R-:W4:Y:S04]  /*15cd0*/  LDL.LU.64 R202, [R1+0x7a8] ;  /* 0x0007a80001ca7983 */ /* 0x000f280000300a00 */
[----:B------:R3:W-:Y:S04]  /*15ce0*/  LDGSTS.E [R246+0x55400], [R130.64], !P5 ;  /* 0x5540000082f67fae */ /* 0x0007e8000e921844 */
[----:B------:R5:W-:Y:S04]  /*15cf0*/  LDGSTS.E [R246+0x55600], [R122.64], !P5 ;  /* 0x556000007af67fae */ /* 0x000be8000e921844 */
[----:B------:R-:W4:Y:S01]  /*15d00*/  LDL.LU.64 R236, [R1+0x7a0] ;  /* 0x0007a00001ec7983 */ /* 0x000f220000300a00 */
[----:B-1----:R-:W-:-:S03]  /*15d10*/  IMAD.WIDE R146, R2, 0x4, R238 ;  /* 0x0000000402927825 */ /* 0x002fc600078e02ee */
[----:B------:R-:W4:Y:S01]  /*15d20*/  LDL.LU.64 R238, [R1+0x798] ;  /* 0x0007980001ee7983 */ /* 0x000f220000300a00 */
[----:B--2---:R-:W-:-:S03]  /*15d30*/  IMAD.WIDE R138, R2, 0x4, R240 ;  /* 0x00000004028a7825 */ /* 0x004fc600078e02f0 */
[----:B------:R-:W2:Y:S01]  /*15d40*/  LDL.LU.64 R240, [R1+0x790] ;  /* 0x0007900001f07983 */ /* 0x000ea20000300a00 */
[----:B---3--:R-:W-:-:S03]  /*15d50*/  IMAD.WIDE R130, R2, 0x4, R186 ;  /* 0x0000000402827825 */ /* 0x008fc600078e02ba */
[----:B------:R1:W-:Y:S04]  /*15d60*/  STL.64 [R1+0x6d0], R146 ;  /* 0x0006d09201007387 */ /* 0x0003e80000100a00 */
[----:B------:R3:W-:Y:S04]  /*15d70*/  STL.64 [R1+0x6e0], R138 ;  /* 0x0006e08a01007387 */ /* 0x0007e80000100a00 */
[----:B------:R4:W-:Y:S01]  /*15d80*/  STL.64 [R1+0x6f0], R130 ;  /* 0x0006f08201007387 */ /* 0x0009e20000100a00 */
[----:B-----5:R-:W-:-:S03]  /*15d90*/  IMAD.WIDE R122, R2, 0x4, R244 ;  /* 0x00000004027a7825 */ /* 0x020fc600078e02f4 */
[----:B------:R1:W-:Y:S04]  /*15da0*/  LDGSTS.E [R246+0x57000], [R146.64], !P3 ;  /* 0x5700000092f67fae */ /* 0x0003e8000d921844 */
[----:B------:R5:W-:Y:S04]  /*15db0*/  STL.64 [R1+0x700], R122 ;  /* 0x0007007a01007387 */ /* 0x000be80000100a00 */
[----:B------:R-:W2:Y:S04]  /*15dc0*/  LDL.LU.64 R178, [R1+0x750] ;  /* 0x0007500001b27983 */ /* 0x000ea80000300a00 */
[----:B------:R-:W2:Y:S04]  /*15dd0*/  LDL.LU.64 R244, [R1+0x758] ;  /* 0x0007580001f47983 */ /* 0x000ea80000300a00 */
[----:B------:R-:W2:Y:S01]  /*15de0*/  LDL.LU.64 R186, [R1+0x760] ;  /* 0x0007600001ba7983 */ /* 0x000ea20000300a00 */
[----:B-1----:R-:W-:Y:S01]  /*15df0*/  IMAD.WIDE R146, R2, 0x4, R248 ;  /* 0x0000000402927825 */ /* 0x002fe200078e02f8 */
[----:B------:R-:W-:-:S02]  /*15e00*/  IADD3 R0, R252, -0xb3, RZ ;  /* 0xffffff4dfc007810 */ /* 0x000fc40007ffe0ff */
[----:B------:R-:W2:Y:S02]  /*15e10*/  LDL.LU.64 R248, [R1+0x768] ;  /* 0x0007680001f87983 */ /* 0x000ea40000300a00 */
[----:B------:R-:W-:Y:S02]  /*15e20*/  ISETP.GE.U32.AND P4, PT, R0, 0x7fffff0e, PT ;  /* 0x7fffff0e0000780c */ /* 0x000fe40003f86070 */
[----:B------:R3:W-:Y:S01]  /*15e30*/  LDGSTS.E [R246+0x57200], [R138.64], !P3 ;  /* 0x572000008af67fae */ /* 0x0007e2000d921844 */
[----:B------:R-:W-:-:S03]  /*15e40*/  IADD3 R0, R252, -0xb7, RZ ;  /* 0xffffff49fc007810 */ /* 0x000fc60007ffe0ff */
[----:B------:R4:W-:Y:S01]  /*15e50*/  LDGSTS.E [R246+0x57400], [R130.64], !P3 ;  /* 0x5740000082f67fae */ /* 0x0009e2000d921844 */
[----:B------:R-:W-:-:S03]  /*15e60*/  ISETP.GE.U32.AND P5, PT, R0, 0x7fffff0a, PT ;  /* 0x7fffff0a0000780c */ /* 0x000fc60003fa6070 */
[----:B------:R5:W-:Y:S01]  /*15e70*/  LDGSTS.E [R246+0x57600], [R122.64], !P3 ;  /* 0x576000007af67fae */ /* 0x000be2000d921844 */
[----:B---3--:R-:W-:-:S03]  /*15e80*/  IMAD.WIDE R138, R2, 0x4, R170 ;  /* 0x00000004028a7825 */ /* 0x008fc600078e02aa */
[----:B------:R1:W-:Y:S04]  /*15e90*/  STL.64 [R1+0x710], R146 ;  /* 0x0007109201007387 */ /* 0x0003e80000100a00 */
[----:B------:R3:W-:Y:S04]  /*15ea0*/  STL.64 [R1+0x718], R138 ;  /* 0x0007188a01007387 */ /* 0x0007e80000100a00 */
[----:B------:R1:W-:Y:S04]  /*15eb0*/  LDGSTS.E [R246+0x59000], [R146.64], !P4 ;  /* 0x5900000092f67fae */ /* 0x0003e8000e121844 */
[----:B------:R3:W-:Y:S01]  /*15ec0*/  LDGSTS.E [R246+0x59200], [R138.64], !P4 ;  /* 0x592000008af67fae */ /* 0x0007e2000e121844 */
[----:B----4-:R-:W-:-:S05]  /*15ed0*/  IMAD.WIDE R130, R2, 0x4, R194 ;  /* 0x0000000402827825 */ /* 0x010fca00078e02c2 */
[----:B------:R4:W-:Y:S04]  /*15ee0*/  STL.64 [R1+0x720], R130 ;  /* 0x0007208201007387 */ /* 0x0009e80000100a00 */
[----:B------:R4:W-:Y:S01]  /*15ef0*/  LDGSTS.E [R246+0x59400], [R130.64], !P4 ;  /* 0x5940000082f67fae */ /* 0x0009e2000e121844 */
[----:B-----5:R-:W-:-:S03]  /*15f00*/  IMAD.WIDE R122, R2, 0x4, R250 ;  /* 0x00000004027a7825 */ /* 0x020fc600078e02fa */
[----:B------:R-:W5:Y:S04]  /*15f10*/  LDL.LU.64 R250, [R1+0x770] ;  /* 0x0007700001fa7983 */ /* 0x000f680000300a00 */
[----:B------:R2:W-:Y:S04]  /*15f20*/  STL.64 [R1+0x728], R122 ;  /* 0x0007287a01007387 */ /* 0x0005e80000100a00 */
[----:B------:R2:W-:Y:S04]  /*15f30*/  LDGSTS.E [R246+0x59600], [R122.64], !P4 ;  /* 0x596000007af67fae */ /* 0x0005e8000e121844 */
[----:B------:R-:W5:Y:S01]  /*15f40*/  LDL.LU.64 R194, [R1+0x778] ;  /* 0x0007780001c27983 */ /* 0x000f620000300a00 */
[----:B-1----:R-:W-:-:S03]  /*15f50*/  IMAD.WIDE R146, R2, 0x4, R202 ;  /* 0x0000000402927825 */ /* 0x002fc600078e02ca */
[----:B------:R-:W5:Y:S04]  /*15f60*/  LDL.LU.64 R202, [R1+0x780] ;  /* 0x0007800001ca7983 */ /* 0x000f680000300a00 */
[----:B------:R1:W-:Y:S04]  /*15f70*/  STL.64 [R1+0x730], R146 ;  /* 0x0007309201007387 */ /* 0x0003e80000100a00 */
[----:B------:R1:W-:Y:S01]  /*15f80*/  LDGSTS.E [R246+0x5b000], [R146.64], !P5 ;  /* 0x5b00000092f67fae */ /* 0x0003e2000e921844 */
[----:B---3--:R-:W-:-:S03]  /*15f90*/  IMAD.WIDE R138, R2, 0x4, R236 ;  /* 0x00000004028a7825 */ /* 0x008fc600078e02ec */
[----:B------:R-:W3:Y:S04]  /*15fa0*/  LDL.LU.64 R236, [R1+0x788] ;  /* 0x0007880001ec7983 */ /* 0x000ee80000300a00 */
[----:B------:R1:W-:Y:S04]  /*15fb0*/  STL.64 [R1+0x738], R138 ;  /* 0x0007388a01007387 */ /* 0x0003e80000100a00 */
[----:B------:R1:W-:Y:S01]  /*15fc0*/  LDGSTS.E [R246+0x5b200], [R138.64], !P5 ;  /* 0x5b2000008af67fae */ /* 0x0003e2000e921844 */
[----:B----4-:R-:W-:-:S04]  /*15fd0*/  IMAD.WIDE R130, R2, 0x4, R238 ;  /* 0x0000000402827825 */ /* 0x010fc800078e02ee */
[C---:B--2---:R-:W-:Y:S01]  /*15fe0*/  IMAD.WIDE R122, R2.reuse, 0x4, R240 ;  /* 0x00000004027a7825 */ /* 0x044fe200078e02f0 */
[----:B------:R-:W-:Y:S04]  /*15ff0*/  STL.64 [R1+0x740], R130 ;  /* 0x0007408201007387 */ /* 0x000fe80000100a00 */
[----:B------:R2:W-:Y:S04]  /*16000*/  STL.64 [R1+0x748], R122 ;  /* 0x0007487a01007387 */ /* 0x0005e80000100a00 */
[----:B------:R-:W4:Y:S04]  /*16010*/  LDL.LU.64 R238, [R1+0xbf0] ;  /* 0x000bf00001ee7983 */ /* 0x000f280000300a00 */
[----:B------:R-:W4:Y:S04]  /*16020*/  LDL.LU.64 R240, [R1+0xbe8] ;  /* 0x000be80001f07983 */ /* 0x000f280000300a00 */
[----:B------:R2:W-:Y:S04]  /*16030*/  LDGSTS.E [R246+0x5b400], [R130.64], !P5 ;  /* 0x5b40000082f67fae */ /* 0x0005e8000e921844 */
[----:B------:R2:W-:Y:S01]  /*16040*/  LDGSTS.E [R246+0x5b600], [R122.64], !P5 ;  /* 0x5b6000007af67fae */ /* 0x0005e2000e921844 */
[----:B-1----:R-:W-:-:S04]  /*16050*/  IMAD.WIDE R146, R2, 0x4, R178 ;  /* 0x0000000402927825 */ /* 0x002fc800078e02b2 */
[C---:B------:R-:W-:Y:S02]  /*16060*/  IMAD.WIDE R138, R2.reuse, 0x4, R244 ;  /* 0x00000004028a7825 */ /* 0x040fe400078e02f4 */
[----:B------:R-:W4:Y:S04]  /*16070*/  LDL.LU.64 R244, [R1+0xbe0] ;  /* 0x000be00001f47983 */ /* 0x000f280000300a00 */
[----:B------:R5:W-:Y:S01]  /*16080*/  STL.64 [R1+0x750], R146 ;  /* 0x0007509201007387 */ /* 0x000be20000100a00 */
[----:B--2---:R-:W-:-:S03]  /*16090*/  IMAD.WIDE R122, R2, 0x4, R248 ;  /* 0x00000004027a7825 */ /* 0x004fc600078e02f8 */
[----:B------:R1:W-:Y:S04]  /*160a0*/  STL.64 [R1+0x758], R138 ;  /* 0x0007588a01007387 */ /* 0x0003e80000100a00 */
[----:B------:R-:W2:Y:S01]  /*160b0*/  LDL.LU.64 R248, [R1+0xbd8] ;  /* 0x000bd80001f87983 */ /* 0x000ea20000300a00 */
[----:B------:R-:W-:-:S04]  /*160c0*/  IADD3 R0, R252, -0xbb, RZ ;  /* 0xffffff45fc007810 */ /* 0x000fc80007ffe0ff */
[----:B------:R-:W-:Y:S02]  /*160d0*/  ISETP.GE.U32.AND P3, PT, R0, 0x7fffff06, PT ;  /* 0x7fffff060000780c */ /* 0x000fe40003f66070 */
[----:B------:R-:W-:Y:S01]  /*160e0*/  IADD3 R0, R252, -0xbf, RZ ;  /* 0xffffff41fc007810 */ /* 0x000fe20007ffe0ff */
[----:B------:R-:W-:-:S03]  /*160f0*/  IMAD.WIDE R130, R2, 0x4, R186 ;  /* 0x0000000402827825 */ /* 0x000fc600078e02ba */
[----:B------:R-:W-:Y:S02]  /*16100*/  ISETP.GE.U32.AND P4, PT, R0, 0x7fffff02, PT ;  /* 0x7fffff020000780c */ /* 0x000fe40003f86070 */
[----:B------:R1:W-:Y:S05]  /*16110*/  STL.64 [R1+0x760], R130 ;  /* 0x0007608201007387 */ /* 0x0003ea0000100a00 */
[----:B------:R5:W-:Y:S04]  /*16120*/  LDGSTS.E [R246+0x5d000], [R146.64], !P3 ;  /* 0x5d00000092f67fae */ /* 0x000be8000d921844 */
[----:B------:R3:W-:Y:S04]  /*16130*/  STL.64 [R1+0x768], R122 ;  /* 0x0007687a01007387 */ /* 0x0007e80000100a00 */
[----:B------:R-:W2:Y:S04]  /*16140*/  LDL.LU.64 R170, [R1+0x7b0] ;  /* 0x0007b00001aa7983 */ /* 0x000ea80000300a00 */
[----:B------:R-:W2:Y:S04]  /*16150*/  LDL.LU.64 R186, [R1+0x7b8] ;  /* 0x0007b80001ba7983 */ /* 0x000ea80000300a00 */
[----:B------:R1:W-:Y:S04]  /*16160*/  LDGSTS.E [R246+0x5d200], [R138.64], !P3 ;  /* 0x5d2000008af67fae */ /* 0x0003e8000d921844 */
[----:B------:R1:W-:Y:S04]  /*16170*/  LDGSTS.E [R246+0x5d400], [R130.64], !P3 ;  /* 0x5d40000082f67fae */ /* 0x0003e8000d921844 */
[----:B------:R3:W-:Y:S01]  /*16180*/  LDGSTS.E [R246+0x5d600], [R122.64], !P3 ;  /* 0x5d6000007af67fae */ /* 0x0007e2000d921844 */
[----:B-----5:R-:W-:-:S03]  /*16190*/  IMAD.WIDE R146, R2, 0x4, R250 ;  /* 0x0000000402927825 */ /* 0x020fc600078e02fa */
[----:B------:R-:W5:Y:S04]  /*161a0*/  LDL.LU.64 R250, [R1+0x7c0] ;  /* 0x0007c00001fa7983 */ /* 0x000f680000300a00 */
[----:B------:R4:W-:Y:S04]  /*161b0*/  STL.64 [R1+0x770], R146 ;  /* 0x0007709201007387 */ /* 0x0009e80000100a00 */
[----:B------:R4:W-:Y:S01]  /*161c0*/  LDGSTS.E [R246+0x5f000], [R146.64], !P4 ;  /* 0x5f00000092f67fae */ /* 0x0009e2000e121844 */
[----:B-1----:R-:W-:-:S03]  /*161d0*/  IMAD.WIDE R138, R2, 0x4, R194 ;  /* 0x00000004028a7825 */ /* 0x002fc600078e02c2 */
[----:B------:R-:W5:Y:S04]  /*161e0*/  LDL.LU.64 R194, [R1+0x7c8] ;  /* 0x0007c80001c27983 */ /* 0x000f680000300a00 */
[----:B------:R1:W-:Y:S04]  /*161f0*/  STL.64 [R1+0x778], R138 ;  /* 0x0007788a01007387 */ /* 0x0003e80000100a00 */
[----:B------:R1:W-:Y:S01]  /*16200*/  LDGSTS.E [R246+0x5f200], [R138.64], !P4 ;  /* 0x5f2000008af67fae */ /* 0x0003e2000e121844 */
[----:B------:R-:W-:-:S05]  /*16210*/  IMAD.WIDE R130, R2, 0x4, R202 ;  /* 0x0000000402827825 */ /* 0x000fca00078e02ca */
[----:B------:R1:W-:Y:S04]  /*16220*/  STL.64 [R1+0x780], R130 ;  /* 0x0007808201007387 */ /* 0x0003e80000100a00 */
[----:B------:R1:W-:Y:S01]  /*16230*/  LDGSTS.E [R246+0x5f400], [R130.64], !P4 ;  /* 0x5f40000082f67fae */ /* 0x0003e2000e121844 */
[----:B---3--:R-:W-:-:S05]  /*16240*/  IMAD.WIDE R122, R2, 0x4, R236 ;  /* 0x00000004027a7825 */ /* 0x008fca00078e02ec */
[----:B------:R2:W-:Y:S04]  /*16250*/  STL.64 [R1+0x788], R122 ;  /* 0x0007887a01007387 */ /* 0x0005e80000100a00 */
[----:B------:R-:W3:Y:S04]  /*16260*/  LDL.LU.64 R202, [R1+0xb10] ;  /* 0x000b100001ca7983 */ /* 0x000ee80000300a00 */
[----:B------:R-:W3:Y:S04]  /*16270*/  LDL.LU.64 R236, [R1+0xb08] ;  /* 0x000b080001ec7983 */ /* 0x000ee80000300a00 */
[----:B------:R2:W-:Y:S01]  /*16280*/  LDGSTS.E [R246+0x5f600], [R122.64], !P4 ;  /* 0x5f6000007af67fae */ /* 0x0005e2000e121844 */
[----:B----4-:R-:W-:-:S04]  /*16290*/  IMAD.WIDE R146, R2, 0x4, R238 ;  /* 0x0000000402927825 */ /* 0x010fc800078e02ee */
[C---:B-1----:R-:W-:Y:S02]  /*162a0*/  IMAD.WIDE R138, R2.reuse, 0x4, R240 ;  /* 0x00000004028a7825 */ /* 0x042fe400078e02f0 */
[----:B------:R-:W4:Y:S04]  /*162b0*/  LDL.LU.64 R240, [R1+0xb00] ;  /* 0x000b000001f07983 */ /* 0x000f280000300a00 */
[----:B------:R1:W-:Y:S01]  /*162c0*/  STL.64 [R1+0x790], R146 ;  /* 0x0007909201007387 */ /* 0x0003e20000100a00 */
[----:B------:R-:W-:-:S03]  /*162d0*/  IMAD.WIDE R130, R2, 0x4, R244 ;  /* 0x0000000402827825 */ /* 0x000fc600078e02f4 */
[----:B------:R-:W4:Y:S04]  /*162e0*/  LDL.LU.64 R244, [R1+0xaf8] ;  /* 0x000af80001f47983 */ /* 0x000f280000300a00 */
[----:B------:R1:W-:Y:S01]  /*162f0*/  STL.64 [R1+0x798], R138 ;  /* 0x0007988a01007387 */ /* 0x0003e20000100a00 */
[----:B--2---:R-:W-:-:S03]  /*16300*/  IMAD.WIDE R122, R2, 0x4, R248 ;  /* 0x00000004027a7825 */ /* 0x004fc600078e02f8 */
[----:B------:R5:W-:Y:S04]  /*16310*/  STL.64 [R1+0x7a0], R130 ;  /* 0x0007a08201007387 */ /* 0x000be80000100a00 */
[----:B------:R2:W-:Y:S04]  /*16320*/  STL.64 [R1+0x7a8], R122 ;  /* 0x0007a87a01007387 */ /* 0x0005e80000100a00 */
[----:B------:R-:W4:Y:S04]  /*16330*/  LDL.LU.64 R178, [R1+0xa90] ;  /* 0x000a900001b27983 */ /* 0x000f280000300a00 */
[----:B------:R-:W4:Y:S04]  /*16340*/  LDL.LU.64 R238, [R1+0xa88] ;  /* 0x000a880001ee7983 */ /* 0x000f280000300a00 */
[----:B------:R-:W4:Y:S01]  /*16350*/  LDL.LU.64 R248, [R1+0xa80] ;  /* 0x000a800001f87983 */ /* 0x000f220000300a00 */
[----:B------:R-:W-:-:S04]  /*16360*/  IADD3 R0, R252, -0x84, RZ ;  /* 0xffffff7cfc007810 */ /* 0x000fc80007ffe0ff */
[----:B------:R-:W-:Y:S02]  /*16370*/  ISETP.GE.U32.AND P5, PT, R0, 0x7fffff3d, PT ;  /* 0x7fffff3d0000780c */ /* 0x000fe40003fa6070 */
[----:B------:R-:W-:Y:S02]  /*16380*/  IADD3 R0, R252, -0x88, RZ ;  /* 0xffffff78fc007810 */ /* 0x000fe40007ffe0ff */
[----:B------:R-:W-:Y:S02]  /*16390*/  LOP3.LUT R246, R247, 0x60, RZ, 0x3c, !PT ;  /* 0x00000060f7f67812 */ /* 0x000fe400078e3cff */
[----:B------:R-:W-:Y:S02]  /*163a0*/  ISETP.GE.U32.AND P3, PT, R0, 0x7fffff39, PT ;  /* 0x7fffff390000780c */ /* 0x000fe40003f66070 */
[----:B------:R-:W-:-:S05]  /*163b0*/  IADD3 R0, R252, -0x8c, RZ ;  /* 0xffffff74fc007810 */ /* 0x000fca0007ffe0ff */
[----:B------:R1:W-:Y:S04]  /*163c0*/  LDGSTS.E [R246+0x41800], [R146.64], !P5 ;  /* 0x4180000092f67fae */ /* 0x0003e8000e921844 */
[----:B------:R2:W-:Y:S04]  /*163d0*/  LDGSTS.E [R246+0x41a00], [R138.64], !P5 ;  /* 0x41a000008af67fae */ /* 0x0005e8000e921844 */
[----:B------:R5:W-:Y:S01]  /*163e0*/  LDGSTS.E [R246+0x41c00], [R130.64], !P5 ;  /* 0x41c0000082f67fae */ /* 0x000be2000e921844 */
[----:B-1----:R-:W-:-:S03]  /*163f0*/  IMAD.WIDE R146, R2, 0x4, R170 ;  /* 0x0000000402927825 */ /* 0x002fc600078e02aa */
[----:B------:R1:W-:Y:S01]  /*16400*/  LDGSTS.E [R246+0x41e00], [R122.64], !P5 ;  /* 0x41e000007af67fae */ /* 0x0003e2000e921844 */
[----:B--2---:R-:W-:Y:S01]  /*16410*/  IMAD.WIDE R138, R2, 0x4, R186 ;  /* 0x00000004028a7825 */ /* 0x004fe200078e02ba */
[----:B------:R-:W-:Y:S02]  /*16420*/  ISETP.GE.U32.AND P4, PT, R0, 0x7fffff35, PT ;  /* 0x7fffff350000780c */ /* 0x000fe40003f86070 */
[----:B------:R3:W-:Y:S04]  /*16430*/  LDGSTS.E [R246+0x43800], [R146.64], !P3 ;  /* 0x4380000092f67fae */ /* 0x0007e8000d921844 */
[----:B------:R2:W-:Y:S01]  /*16440*/  LDGSTS.E [R246+0x43a00], [R138.64], !P3 ;  /* 0x43a000008af67fae */ /* 0x0005e2000d921844 */
[----:B-----5:R-:W-:-:S03]  /*16450*/  IMAD.WIDE R130, R2, 0x4, R250 ;  /* 0x0000000402827825 */ /* 0x020fc600078e02fa */
[----:B------:R-:W5:Y:S04]  /*16460*/  LDL.LU.64 R250, [R1+0xa78] ;  /* 0x000a780001fa7983 */ /* 0x000f680000300a00 */
[----:B------:R3:W-:Y:S01]  /*16470*/  STL.64 [R1+0x7b0], R146 ;  /* 0x0007b09201007387 */ /* 0x0007e20000100a00 */
[----:B-1----:R-:W-:-:S03]  /*16480*/  IMAD.WIDE R122, R2, 0x4, R194 ;  /* 0x00000004027a7825 */ /* 0x002fc600078e02c2 */
[----:B------:R2:W-:Y:S04]  /*16490*/  STL.64 [R1+0x7b8], R138 ;  /* 0x0007b88a01007387 */ /* 0x0005e80000100a00 */
[----:B------:R4:W-:Y:S04]  /*164a0*/  STL.64 [R1+0x7c0], R130 ;  /* 0x0007c08201007387 */ /* 0x0009e80000100a00 */
[----:B------:R1:W-:Y:S04]  /*164b0*/  STL.64 [R1+0x7c8], R122 ;  /* 0x0007c87a01007387 */ /* 0x0003e80000100a00 */
[----:B------:R-:W5:Y:S04]  /*164c0*/  LDL.LU.64 R186, [R1+0x708] ;  /* 0x0007080001ba7983 */ /* 0x000f680000300a00 */
[----:B------:R-:W5:Y:S04]  /*164d0*/  LDL.LU.64 R194, [R1+0x6f8] ;  /* 0x0006f80001c27983 */ /* 0x000f680000300a00 */
[----:B------:R4:W-:Y:S04]  /*164e0*/  LDGSTS.E [R246+0x43c00], [R130.64], !P3 ;  /* 0x43c0000082f67fae */ /* 0x0009e8000d921844 */
[----:B------:R1:W-:Y:S01]  /*164f0*/  LDGSTS.E [R246+0x43e00], [R122.64], !P3 ;  /* 0x43e000007af67fae */ /* 0x0003e2000d921844 */
[----:B---3--:R-:W-:-:S03]  /*16500*/  IMAD.WIDE R146, R2, 0x4, R202 ;  /* 0x0000000402927825 */ /* 0x008fc600078e02ca */
[----:B------:R-:W3:Y:S01]  /*16510*/  LDL.LU.64 R202, [R1+0x6e8] ;  /* 0x0006e80001ca7983 */ /* 0x000ee20000300a00 */
[----:B--2---:R-:W-:-:S03]  /*16520*/  IMAD.WIDE R138, R2, 0x4, R236 ;  /* 0x00000004028a7825 */ /* 0x004fc600078e02ec */
[----:B------:R-:W2:Y:S04]  /*16530*/  LDL.LU.64 R236, [R1+0x6d8] ;  /* 0x0006d80001ec7983 */ /* 0x000ea80000300a00 */
[----:B------:R1:W-:Y:S04]  /*16540*/  STL.64 [R1+0x7d0], R146 ;  /* 0x0007d09201007387 */ /* 0x0003e80000100a00 */
[----:B------:R1:W-:Y:S04]  /*16550*/  STL.64 [R1+0x7d8], R138 ;  /* 0x0007d88a01007387 */ /* 0x0003e80000100a00 */
[----:B------:R1:W-:Y:S01]  /*16560*/  LDGSTS.E [R246+0x45800], [R146.64], !P4 ;  /* 0x4580000092f67fae */ /* 0x0003e2000e121844 */
[----:B----4-:R-:W-:-:S03]  /*16570*/  IMAD.WIDE R130, R2, 0x4, R240 ;  /* 0x0000000402827825 */ /* 0x010fc600078e02f0 */
[----:B------:R4:W-:Y:S04]  /*16580*/  LDGSTS.E [R246+0x45a00], [R138.64], !P4 ;  /* 0x45a000008af67fae */ /* 0x0009e8000e121844 */
[----:B------:R1:W-:Y:S04]  /*16590*/  STL.64 [R1+0x7e0], R130 ;  /* 0x0007e08201007387 */ /* 0x0003e80000100a00 */
[----:B------:R1:W-:Y:S02]  /*165a0*/  LDGSTS.E [R246+0x45c00], [R130.64], !P4 ;  /* 0x45c0000082f67fae */ /* 0x0003e4000e121844 */
[----:B-1----:R-:W-:-:S05]  /*165b0*/  IMAD.WIDE R122, R2, 0x4, R244 ;  /* 0x00000004027a7825 */ /* 0x002fca00078e02f4 */
[----:B------:R5:W-:Y:S04]  /*165c0*/  STL.64 [R1+0x7e8], R122 ;  /* 0x0007e87a01007387 */ /* 0x000be80000100a00 */
[----:B------:R-:W2:Y:S04]  /*165d0*/  LDL.LU.64 R240, [R1+0x6c8] ;  /* 0x0006c80001f07983 */ /* 0x000ea80000300a00 */
[----:B------:R-:W2:Y:S01]  /*165e0*/  LDL.LU.64 R244, [R1+0x6b8] ;  /* 0x0006b80001f47983 */ /* 0x000ea20000300a00 */
[----:B------:R-:W-:-:S03]  /*165f0*/  IADD3 R0, R252, -0x90, RZ ;  /* 0xffffff70fc007810 */ /* 0x000fc60007ffe0ff */
[----:B------:R5:W-:Y:S01]  /*16600*/  LDGSTS.E [R246+0x45e00], [R122.64], !P4 ;  /* 0x45e000007af67fae */ /* 0x000be2000e121844 */
[----:B------:R-:W-:-:S04]  /*16610*/  IMAD.WIDE R146, R2, 0x4, R178 ;  /* 0x0000000402927825 */ /* 0x000fc800078e02b2 */
[C---:B----4-:R-:W-:Y:S02]  /*16620*/  IMAD.WIDE R138, R2.reuse, 0x4, R238 ;  /* 0x00000004028a7825 */ /* 0x050fe400078e02ee */
[----:B------:R-:W4:Y:S02]  /*16630*/  LDL.LU.64 R238, [R1+0x6a8] ;  /* 0x0006a80001ee7983 */ /* 0x000f240000300a00 */
[----:B------:R-:W-:Y:S02]  /*16640*/  IMAD.WIDE R130, R2, 0x4, R248 ;  /* 0x0000000402827825 */ /* 0x000fe400078e02f8 */
[----:B------:R1:W-:Y:S04]  /*16650*/  STL.64 [R1+0x7f0], R146 ;  /* 0x0007f09201007387 */ /* 0x0003e80000100a00 */
[----:B------:R-:W4:Y:S01]  /*16660*/  LDL.LU.64 R248, [R1+0x698] ;  /* 0x0006980001f87983 */ /* 0x000f220000300a00 */
[----:B------:R-:W-:-:S02]  /*16670*/  ISETP.GE.U32.AND P5, PT, R0, 0x7fffff31, PT ;  /* 0x7fffff310000780c */ /* 0x000fc40003fa6070 */
[----:B------:R-:W-:Y:S01]  /*16680*/  IADD3 R0, R252, -0x94, RZ ;  /* 0xffffff6cfc007810 */ /* 0x000fe20007ffe0ff */
[----:B------:R1:W-:Y:S03]  /*16690*/  STL.64 [R1+0x7f8], R138 ;  /* 0x0007f88a01007387 */ /* 0x0003e60000100a00 */
[----:B------:R-:W-:Y:S01]  /*166a0*/  ISETP.GE.U32.AND P3, PT, R0, 0x7fffff2d, PT ;  /* 0x7fffff2d0000780c */ /* 0x000fe20003f66070 */
[----:B------:R3:W-:Y:S06]  /*166b0*/  STL.64 [R1+0x800], R130 ;  /* 0x0008008201007387 */ /* 0x0007ec0000100a00 */
[----:B------:R1:W-:Y:S04]  /*166c0*/  LDGSTS.E [R246+0x47800], [R146.64], !P5 ;  /* 0x4780000092f67fae */ /* 0x0003e8000e921844 */
[----:B------:R1:W-:Y:S04]  /*166d0*/  LDGSTS.E [R246+0x47a00], [R138.64], !P5 ;  /* 0x47a000008af67fae */ /* 0x0003e8000e921844 */
[----:B------:R3:W-:Y:S01]  /*166e0*/  LDGSTS.E [R246+0x47c00], [R130.64], !P5 ;  /* 0x47c0000082f67fae */ /* 0x0007e2000e921844 */
[----:B-----5:R-:W-:-:S05]  /*166f0*/  IMAD.WIDE R122, R2, 0x4, R250 ;  /* 0x00000004027a7825 */ /* 0x020fca00078e02fa */
[----:B------:R2:W-:Y:S04]  /*16700*/  STL.64 [R1+0x808], R122 ;  /* 0x0008087a01007387 */ /* 0x0005e80000100a00 */
[----:B------:R-:W5:Y:S04]  /*16710*/  LDL.LU.64 R170, [R1+0x688] ;  /* 0x0006880001aa7983 */ /* 0x000f680000300a00 */
[----:B------:R-:W5:Y:S04]  /*16720*/  LDL.LU.64 R250, [R1+0x678] ;  /* 0x0006780001fa7983 */ /* 0x000f680000300a00 */
[----:B------:R-:W5:Y:S04]  /*16730*/  LDL.LU.64 R178, [R1+0x668] ;  /* 0x0006680001b27983 */ /* 0x000f680000300a00 */
[----:B------:R2:W-:Y:S01]  /*16740*/  LDGSTS.E [R246+0x47e00], [R122.64], !P5 ;  /* 0x47e000007af67fae */ /* 0x0005e2000e921844 */
[----:B-1----:R-:W-:-:S03]  /*16750*/  IMAD.WIDE R146, R2, 0x4, R186 ;  /* 0x0000000402927825 */ /* 0x002fc600078e02ba */
[----:B------:R-:W5:Y:S01]  /*16760*/  LDL.LU.64 R186, [R1+0x658] ;  /* 0x0006580001ba7983 */ /* 0x000f620000300a00 */
[----:B------:R-:W-:-:S03]  /*16770*/  IMAD.WIDE R138, R2, 0x4, R194 ;  /* 0x00000004028a7825 */ /* 0x000fc600078e02c2 */
[----:B------:R1:W-:Y:S04]  /*16780*/  STL.64 [R1+0x708], R146 ;  /* 0x0007089201007387 */ /* 0x0003e80000100a00 */
[----:B------:R1:W-:Y:S04]  /*16790*/  STL.64 [R1+0x6f8], R138 ;  /* 0x0006f88a01007387 */ /* 0x0003e80000100a00 */
[----:B------:R1:W-:Y:S04]  /*167a0*/  LDGSTS.E [R246+0x49800], [R146.64], !P3 ;  /* 0x4980000092f67fae */ /* 0x0003e8000d921844 */
[----:B------:R1:W-:Y:S01]  /*167b0*/  LDGSTS.E [R246+0x49a00], [R138.64], !P3 ;  /* 0x49a000008af67fae */ /* 0x0003e2000d921844 */
[----:B---3--:R-:W-:-:S04]  /*167c0*/  IMAD.WIDE R130, R2, 0x4, R202 ;  /* 0x0000000402827825 */ /* 0x008fc800078e02ca */
[C---:B--2---:R-:W-:Y:S01]  /*167d0*/  IMAD.WIDE R122, R2.reuse, 0x4, R236 ;  /* 0x00000004027a7825 */ /* 0x044fe200078e02ec */
[----:B------:R4:W-:Y:S04]  /*167e0*/  STL.64 [R1+0x6e8], R130 ;  /* 0x0006e88201007387 */ /* 0x0009e80000100a00 */
[----:B------:R-:W2:Y:S04]  /*167f0*/  LDL.LU.64 R202, [R1+0x648] ;  /* 0x0006480001ca7983 */ /* 0x000ea80000300a00 */
[----:B------:R3:W-:Y:S04]  /*16800*/  STL.64 [R1+0x6d8], R122 ;  /* 0x0006d87a01007387 */ /* 0x0007e80000100a00 */
[----:B------:R-:W2:Y:S04]  /*16810*/  LDL.LU.64 R194, [R1+0x638] ;  /* 0x0006380001c27983 */ /* 0x000ea80000300a00 */
[----:B------:R4:W-:Y:S04]  /*16820*/  LDGSTS.E [R246+0x49c00], [R130.64], !P3 ;  /* 0x49c0000082f67fae */ /* 0x0009e8000d921844 */
[----:B------:R3:W-:Y:S01]  /*16830*/  LDGSTS.E [R246+0x49e00], [R122.64], !P3 ;  /* 0x49e000007af67fae */ /* 0x0007e2000d921844 */
[----:B-1----:R-:W-:-:S03]  /*16840*/  IMAD.WIDE R146, R2, 0x4, R240 ;  /* 0x0000000402927825 */ /* 0x002fc600078e02f0 */
[----:B------:R-:W2:Y:S01]  /*16850*/  LDL.LU.64 R240, [R1+0x628] ;  /* 0x0006280001f07983 */ /* 0x000ea20000300a00 */
[----:B------:R-:W-:-:S03]  /*16860*/  IMAD.WIDE R138, R2, 0x4, R244 ;  /* 0x00000004028a7825 */ /* 0x000fc600078e02f4 */
[----:B------:R5:W-:Y:S04]  /*16870*/  STL.64 [R1+0x6c8], R146 ;  /* 0x0006c89201007387 */ /* 0x000be80000100a00 */
[----:B------:R-:W2:Y:S01]  /*16880*/  LDL.LU.64 R244, [R1+0x618] ;  /* 0x0006180001f47983 */ /* 0x000ea20000300a00 */
[----:B----4-:R-:W-:-:S03]  /*16890*/  IMAD.WIDE R130, R2, 0x4, R238 ;  /* 0x0000000402827825 */ /* 0x010fc600078e02ee */
[----:B------:R1:W-:Y:S01]  /*168a0*/  STL.64 [R1+0x6b8], R138 ;  /* 0x0006b88a01007387 */ /* 0x0003e20000100a00 */
[----:B---3--:R-:W-:-:S03]  /*168b0*/  IMAD.WIDE R122, R2, 0x4, R248 ;  /* 0x00000004027a7825 */ /* 0x008fc600078e02f8 */
[----:B------:R3:W-:Y:S04]  /*168c0*/  STL.64 [R1+0x6a8], R130 ;  /* 0x0006a88201007387 */ /* 0x0007e80000100a00 */
[----:B------:R4:W-:Y:S04]  /*168d0*/  STL.64 [R1+0x698], R122 ;  /* 0x0006987a01007387 */ /* 0x0009e80000100a00 */
[----:B------:R-:W2:Y:S01]  /*168e0*/  LDL.LU.64 R248, [R1+0x608] ;  /* 0x0006080001f87983 */ /* 0x000ea20000300a00 */
[----:B------:R-:W-:-:S03]  /*168f0*/  IADD3 R0, R252, -0x98, RZ ;  /* 0xffffff68fc007810 */ /* 0x000fc60007ffe0ff */
[----:B------:R-:W2:Y:S01]  /*16900*/  LDL.LU.64 R236, [R1+0x5f8] ;  /* 0x0005f80001ec7983 */ /* 0x000ea20000300a00 */
[----:B------:R-:W-:Y:S02]  /*16910*/  ISETP.GE.U32.AND P4, PT, R0, 0x7fffff29, PT ;  /* 0x7fffff290000780c */ /* 0x000fe40003f86070 */
[----:B------:R-:W-:Y:S01]  /*16920*/  IADD3 R0, R252, -0x9c, RZ ;  /* 0xffffff64fc007810 */ /* 0x000fe20007ffe0ff */
[----:B------:R-:W2:Y:S03]  /*16930*/  LDL.LU.64 R238, [R1+0x5e8] ;  /* 0x0005e80001ee7983 */ /* 0x000ea60000300a00 */
[----:B------:R-:W-:Y:S02]  /*16940*/  ISETP.GE.U32.AND P5, PT, R0, 0x7fffff25, PT ;  /* 0x7fffff250000780c */ /* 0x000fe40003fa6070 */
[----:B------:R-:W-:-:S05]  /*16950*/  IADD3 R0, R252, -0xa0, RZ ;  /* 0xffffff60fc007810 */ /* 0x000fca0007ffe0ff */
[----:B------:R5:W-:Y:S04]  /*16960*/  LDGSTS.E [R246+0x4b800], [R146.64], !P4 ;  /* 0x4b80000092f67fae */ /* 0x000be8000e121844 */
[----:B------:R1:W-:Y:S04]  /*16970*/  LDGSTS.E [R246+0x4ba00], [R138.64], !P4 ;  /* 0x4ba000008af67fae */ /* 0x0003e8000e121844 */
[----:B------:R3:W-:Y:S04]  /*16980*/  LDGSTS.E [R246+0x4bc00], [R130.64], !P4 ;  /* 0x4bc0000082f67fae */ /* 0x0007e8000e121844 */
[----:B------:R4:W-:Y:S01]  /*16990*/  LDGSTS.E [R246+0x4be00], [R122.64], !P4 ;  /* 0x4be000007af67fae */ /* 0x0009e2000e121844 */
[----:B------:R-:W-:Y:S01]  /*169a0*/  ISETP.GE.U32.AND P3, PT, R0, 0x7fffff21, PT ;  /* 0x7fffff210000780c */ /* 0x000fe20003f66070 */
[----:B-----5:R-:W-:-:S04]  /*169b0*/  IMAD.WIDE R146, R2, 0x4, R170 ;  /* 0x0000000402927825 */ /* 0x020fc800078e02aa */
[C---:B-1----:R-:W-:Y:S01]  /*169c0*/  IMAD.WIDE R138, R2.reuse, 0x4, R250 ;  /* 0x00000004028a7825 */ /* 0x042fe200078e02fa */
[----:B------:R2:W-:Y:S03]  /*169d0*/  LDGSTS.E [R246+0x4d800], [R146.64], !P5 ;  /* 0x4d80000092f67fae */ /* 0x0005e6000e921844 */
[C---:B---3--:R-:W-:Y:S01]  /*169e0*/  IMAD.WIDE R130, R2.reuse, 0x4, R178 ;  /* 0x0000000402827825 */ /* 0x048fe200078e02b2 */
[----:B------:R-:W3:Y:S04]  /*169f0*/  LDL.LU.64 R250, [R1+0x5e0] ;  /* 0x0005e00001fa7983 */ /* 0x000ee80000300a00 */
[----:B------:R2:W-:Y:S01]  /*16a00*/  STL.64 [R1+0x688], R146 ;  /* 0x0006889201007387 */ /* 0x0005e20000100a00 */
[----:B----4-:R-:W-:-:S03]  /*16a10*/  IMAD.WIDE R122, R2, 0x4, R186 ;  /* 0x00000004027a7825 */ /* 0x010fc600078e02ba */
[----:B------:R1:W-:Y:S04]  /*16a20*/  STL.64 [R1+0x678], R138 ;  /* 0x0006788a01007387 */ /* 0x0003e80000100a00 */
[----:B------:R4:W-:Y:S04]  /*16a30*/  STL.64 [R1+0x668], R130 ;  /* 0x0006688201007387 */ /* 0x0009e80000100a00 */
[----:B------:R5:W-:Y:S04]  /*16a40*/  STL.64 [R1+0x658], R122 ;  /* 0x0006587a01007387 */ /* 0x000be80000100a00 */
[----:B------:R1:W-:Y:S04]  /*16a50*/  LDGSTS.E [R246+0x4da00], [R138.64], !P5 ;  /* 0x4da000008af67fae */ /* 0x0003e8000e921844 */
[----:B------:R-:W3:Y:S04]  /*16a60*/  LDL.LU.64 R162, [R1+0x5d0] ;  /* 0x0005d00001a27983 */ /* 0x000ee80000300a00 */
[----:B------:R4:W-:Y:S04]  /*16a70*/  LDGSTS.E [R246+0x4dc00], [R130.64], !P5 ;  /* 0x4dc0000082f67fae */ /* 0x0009e8000e921844 */
[----:B------:R-:W3:Y:S04]  /*16a80*/  LDL.LU.64 R170, [R1+0x5c0] ;  /* 0x0005c00001aa7983 */ /* 0x000ee80000300a00 */
[----:B------:R-:W3:Y:S01]  /*16a90*/  LDL.LU.64 R178, [R1+0x5b8] ;  /* 0x0005b80001b27983 */ /* 0x000ee20000300a00 */
[----:B--2---:R-:W-:-:S03]  /*16aa0*/  IMAD.WIDE R146, R2, 0x4, R202 ;  /* 0x0000000402927825 */ /* 0x004fc600078e02ca */
[----:B------:R5:W-:Y:S04]  /*16ab0*/  LDGSTS.E [R246+0x4de00], [R122.64], !P5 ;  /* 0x4de000007af67fae */ /* 0x000be8000e921844 */
[----:B------:R2:W-:Y:S01]  /*16ac0*/  STL.64 [R1+0x648], R146 ;  /* 0x0006489201007387 */ /* 0x0005e20000100a00 */
[----:B-1----:R-:W-:-:S03]  /*16ad0*/  IMAD.WIDE R138, R2, 0x4, R194 ;  /* 0x00000004028a7825 */ /* 0x002fc600078e02c2 */
[----:B------:R-:W3:Y:S04]  /*16ae0*/  LDL.LU.64 R202, [R1+0x5a8] ;  /* 0x0005a80001ca7983 */ /* 0x000ee80000300a00 */
[----:B------:R1:W-:Y:S04]  /*16af0*/  STL.64 [R1+0x638], R138 ;  /* 0x0006388a01007387 */ /* 0x0003e80000100a00 */
[----:B------:R2:W-:Y:S01]  /*16b00*/  LDGSTS.E [R246+0x4f800], [R146.64], !P3 ;  /* 0x4f80000092f67fae */ /* 0x0005e2000d921844 */
[----:B------:R-:W-:-:S03]  /*16b10*/  IADD3 R0, R252, -0xa4, RZ ;  /* 0xffffff5cfc007810 */ /* 0x000fc60007ffe0ff */
[----:B------:R1:W-:Y:S01]  /*16b20*/  LDGSTS.E [R246+0x4fa00], [R138.64], !P3 ;  /* 0x4fa000008af67fae */ /* 0x0003e2000d921844 */
[----:B----4-:R-:W-:-:S05]  /*16b30*/  IMAD.WIDE R130, R2, 0x4, R240 ;  /* 0x0000000402827825 */ /* 0x010fca00078e02f0 */
[----:B------:R4:W-:Y:S01]  /*16b40*/  STL.64 [R1+0x628], R130 ;  /* 0x0006288201007387 */ /* 0x0009e20000100a00 */
[----:B-----5:R-:W-:-:S03]  /*16b50*/  IMAD.WIDE R122, R2, 0x4, R244 ;  /* 0x00000004027a7825 */ /* 0x020fc600078e02f4 */
[----:B------:R-:W5:Y:S04]  /*16b60*/  LDL.LU.64 R240, [R1+0x5a0] ;  /* 0x0005a00001f07983 */ /* 0x000f680000300a00 */
[----:B------:R3:W-:Y:S04]  /*16b70*/  STL.64 [R1+0x618], R122 ;  /* 0x0006187a01007387 */ /* 0x0007e80000100a00 */
[----:B------:R-:W5:Y:S01]  /*16b80*/  LDL.LU.64 R244, [R1+0x590] ;  /* 0x0005900001f47983 */ /* 0x000f620000300a00 */
[----:B--2---:R-:W-:Y:S01]  /*16b90*/  IMAD.WIDE R146, R2, 0x4, R248 ;  /* 0x0000000402927825 */ /* 0x004fe200078e02f8 */
[----:B------:R-:W-:-:S02]  /*16ba0*/  ISETP.GE.U32.AND P4, PT, R0, 0x7fffff1d, PT ;  /* 0x7fffff1d0000780c */ /* 0x000fc40003f86070 */
[----:B------:R-:W2:Y:S01]  /*16bb0*/  LDL.LU.64 R248, [R1+0x588] ;  /* 0x0005880001f87983 */ /* 0x000ea20000300a00 */
[----:B------:R-:W-:Y:S01]  /*16bc0*/  IADD3 R0, R252, -0xa8, RZ ;  /* 0xffffff58fc007810 */ /* 0x000fe20007ffe0ff */
[----:B-1----:R-:W-:Y:S02]  /*16bd0*/  IMAD.WIDE R138, R2, 0x4, R236 ;  /* 0x00000004028a7825 */ /* 0x002fe400078e02ec */
[----:B------:R4:W-:Y:S01]  /*16be0*/  LDGSTS.E [R246+0x4fc00], [R130.64], !P3 ;  /* 0x4fc0000082f67fae */ /* 0x0009e2000d921844 */
[----:B------:R-:W-:-:S03]  /*16bf0*/  ISETP.GE.U32.AND P5, PT, R0, 0x7fffff19, PT ;  /* 0x7fffff190000780c */ /* 0x000fc60003fa6070 */
[----:B------:R3:W-:Y:S04]  /*16c00*/  LDGSTS.E [R246+0x4fe00], [R122.64], !P3 ;  /* 0x4fe000007af67fae */ /* 0x0007e8000d921844 */
[----:B------:R1:W-:Y:S01]  /*16c10*/  STL.64 [R1+0x608], R146 ;  /* 0x0006089201007387 */ /* 0x0003e20000100a00 */
[----:B----4-:R-:W-:-:S03]  /*16c20*/  IMAD.WIDE R130, R2, 0x4, R238 ;  /* 0x0000000402827825 */ /* 0x010fc600078e02ee */
[----:B------:R-:W2:Y:S04]  /*16c30*/  LDL.LU.64 R186, [R1+0x578] ;  /* 0x0005780001ba7983 */ /* 0x000ea80000300a00 */
[----:B------:R1:W-:Y:S04]  /*16c40*/  STL.64 [R1+0x5f8], R138 ;  /* 0x0005f88a01007387 */ /* 0x0003e80000100a00 */
[----:B------:R1:W-:Y:S04]  /*16c50*/  STL.64 [R1+0x5e8], R130 ;  /* 0x0005e88201007387 */ /* 0x0003e80000100a00 */
[----:B------:R-:W2:Y:S04]  /*16c60*/  LDL.LU.64 R194, [R1+0x568] ;  /* 0x0005680001c27983 */ /* 0x000ea80000300a00 */
[----:B------:R1:W-:Y:S04]  /*16c70*/  LDGSTS.E [R246+0x51800], [R146.64], !P4 ;  /* 0x5180000092f67fae */ /* 0x0003e8000e121844 */
[----:B------:R1:W-:Y:S04]  /*16c80*/  LDGSTS.E [R246+0x51a00], [R138.64], !P4 ;  /* 0x51a000008af67fae */ /* 0x0003e8000e121844 */
[----:B------:R1:W-:Y:S01]  /*16c90*/  LDGSTS.E [R246+0x51c00], [R130.64], !P4 ;  /* 0x51c0000082f67fae */ /* 0x0003e2000e121844 */
[----:B---3--:R-:W-:-:S05]  /*16ca0*/  IMAD.WIDE R122, R2, 0x4, R250 ;  /* 0x00000004027a7825 */ /* 0x008fca00078e02fa */
[----:B------:R3:W-:Y:S04]  /*16cb0*/  STL.64 [R1+0x5e0], R122 ;  /* 0x0005e07a01007387 */ /* 0x0007e80000100a00 */
[----:B------:R-:W4:Y:S04]  /*16cc0*/  LDL.LU.64 R236, [R1+0x560] ;  /* 0x0005600001ec7983 */ /* 0x000f280000300a00 */
[----:B------:R-:W4:Y:S04]  /*16cd0*/  LDL.LU.64 R238, [R1+0x550] ;  /* 0x0005500001ee7983 */ /* 0x000f280000300a00 */
[----:B------:R-:W4:Y:S04]  /*16ce0*/  LDL.LU.64 R250, [R1+0x548] ;  /* 0x0005480001fa7983 */ /* 0x000f280000300a00 */
[----:B------:R3:W-:Y:S01]  /*16cf0*/  LDGSTS.E [R246+0x51e00], [R122.64], !P4 ;  /* 0x51e000007af67fae */ /* 0x0007e2000e121844 */
[----:B-1----:R-:W-:-:S04]  /*16d00*/  IMAD.WIDE R146, R2, 0x4, R162 ;  /* 0x0000000402927825 */ /* 0x002fc800078e02a2 */
[C---:B------:R-:W-:Y:S01]  /*16d10*/  IMAD.WIDE R138, R2.reuse, 0x4, R170 ;  /* 0x00000004028a7825 */ /* 0x040fe200078e02aa */
[----:B------:R5:W-:Y:S03]  /*16d20*/  STL.64 [R1+0x5d0], R146 ;  /* 0x0005d09201007387 */ /* 0x000be60000100a00 */
[C---:B------:R-:W-:Y:S01]  /*16d30*/  IMAD.WIDE R130, R2.reuse, 0x4, R178 ;  /* 0x0000000402827825 */ /* 0x040fe200078e02b2 */
[----:B------:R5:W-:Y:S04]  /*16d40*/  LDGSTS.E [R246+0x53800], [R146.64], !P5 ;  /* 0x5380000092f67fae */ /* 0x000be8000e921844 */
[----:B------:R1:W-:Y:S01]  /*16d50*/  STL.64 [R1+0x5c0], R138 ;  /* 0x0005c08a01007387 */ /* 0x0003e20000100a00 */
[----:B---3--:R-:W-:-:S03]  /*16d60*/  IMAD.WIDE R122, R2, 0x4, R202 ;  /* 0x00000004027a7825 */ /* 0x008fc600078e02ca */
[----:B------:R2:W-:Y:S04]  /*16d70*/  STL.64 [R1+0x5b8], R130 ;  /* 0x0005b88201007387 */ /* 0x0005e80000100a00 */
[----:B------:R3:W-:Y:S04]  /*16d80*/  STL.64 [R1+0x5a8], R122 ;  /* 0x0005a87a01007387 */ /* 0x0007e80000100a00 */
[----:B------:R-:W4:Y:S04]  /*16d90*/  LDL.LU.64 R202, [R1+0x538] ;  /* 0x0005380001ca7983 */ /* 0x000f280000300a00 */
[----:B------:R1:W-:Y:S04]  /*16da0*/  LDGSTS.E [R246+0x53a00], [R138.64], !P5 ;  /* 0x53a000008af67fae */ /* 0x0003e8000e921844 */
[----:B------:R2:W-:Y:S01]  /*16db0*/  LDGSTS.E [R246+0x53c00], [R130.64], !P5 ;  /* 0x53c0000082f67fae */ /* 0x0005e2000e921844 */
[----:B------:R-:W-:-:S03]  /*16dc0*/  IADD3 R0, R252, -0xac, RZ ;  /* 0xffffff54fc007810 */ /* 0x000fc60007ffe0ff */
[----:B------:R3:W-:Y:S01]  /*16dd0*/  LDGSTS.E [R246+0x53e00], [R122.64], !P5 ;  /* 0x53e000007af67fae */ /* 0x0007e2000e921844 */
[----:B-----5:R-:W-:-:S03]  /*16de0*/  IMAD.WIDE R146, R2, 0x4, R240 ;  /* 0x0000000402927825 */ /* 0x020fc600078e02f0 */
[----:B------:R-:W5:Y:S04]  /*16df0*/  LDL.LU.64 R240, [R1+0x530] ;  /* 0x0005300001f07983 */ /* 0x000f680000300a00 */
[----:B------:R-:W-:Y:S01]  /*16e00*/  STL.64 [R1+0x5a0], R146 ;  /* 0x0005a09201007387 */ /* 0x000fe20000100a00 */
[----:B-1----:R-:W-:-:S03]  /*16e10*/  IMAD.WIDE R138, R2, 0x4, R244 ;  /* 0x00000004028a7825 */ /* 0x002fc600078e02f4 */
[----:B------:R-:W5:Y:S01]  /*16e20*/  LDL.LU.64 R244, [R1+0x520] ;  /* 0x0005200001f47983 */ /* 0x000f620000300a00 */
[----:B--2---:R-:W-:-:S03]  /*16e30*/  IMAD.WIDE R130, R2, 0x4, R248 ;  /* 0x0000000402827825 */ /* 0x004fc600078e02f8 */
[----:B------:R-:W2:Y:S01]  /*16e40*/  LDL.LU.64 R248, [R1+0x510] ;  /* 0x0005100001f87983 */ /* 0x000ea20000300a00 */
[----:B------:R-:W-:Y:S02]  /*16e50*/  ISETP.GE.U32.AND P3, PT, R0, 0x7fffff15, PT ;  /* 0x7fffff150000780c */ /* 0x000fe40003f66070 */
[----:B------:R-:W-:Y:S01]  /*16e60*/  IADD3 R0, R252, -0xb0, RZ ;  /* 0xffffff50fc007810 */ /* 0x000fe20007ffe0ff */
[----:B------:R4:W-:Y:S03]  /*16e70*/  STL.64 [R1+0x590], R138 ;  /* 0x0005908a01007387 */ /* 0x0009e60000100a00 */
[----:B------:R-:W-:Y:S01]  /*16e80*/  ISETP.GE.U32.AND P4, PT, R0, 0x7fffff11, PT ;  /* 0x7fffff110000780c */ /* 0x000fe20003f86070 */
[----:B------:R1:W-:Y:S06]  /*16e90*/  STL.64 [R1+0x588], R130 ;  /* 0x0005888201007387 */ /* 0x0003ec0000100a00 */
[----:B------:R1:W-:Y:S01]  /*16ea0*/  LDGSTS.E [R246+0x55800], [R146.64], !P3 ;  /* 0x5580000092f67fae */ /* 0x0003e2000d921844 */
[----:B---3--:R-:W-:-:S03]  /*16eb0*/  IMAD.WIDE R122, R2, 0x4, R186 ;  /* 0x00000004027a7825 */ /* 0x008fc600078e02ba */
[----:B------:R4:W-:Y:S04]  /*16ec0*/  LDGSTS.E [R246+0x55a00], [R138.64], !P3 ;  /* 0x55a000008af67fae */ /* 0x0009e8000d921844 */
[----:B------:R1:W-:Y:S01]  /*16ed0*/  LDGSTS.E [R246+0x55c00], [R130.64], !P3 ;  /* 0x55c0000082f67fae */ /* 0x0003e2000d921844 */
[----:B------:R-:W-:-:S03]  /*16ee0*/  IMAD.WIDE R154, R2, 0x4, R194 ;  /* 0x00000004029a7825 */ /* 0x000fc600078e02c2 */
[----:B------:R3:W-:Y:S01]  /*16ef0*/  STL.64 [R1+0x578], R122 ;  /* 0x0005787a01007387 */ /* 0x0007e20000100a00 */
[----:B------:R-:W-:-:S03]  /*16f00*/  IADD3 R0, R252, -0xb4, RZ ;  /* 0xffffff4cfc007810 */ /* 0x000fc60007ffe0ff */
[----:B------:R3:W-:Y:S04]  /*16f10*/  LDGSTS.E [R246+0x55e00], [R122.64], !P3 ;  /* 0x55e000007af67fae */ /* 0x0007e8000d921844 */
[----:B------:R1:W-:Y:S04]  /*16f20*/  STL.64 [R1+0x568], R154 ;  /* 0x0005689a01007387 */ /* 0x0003e80000100a00 */
[----:B------:R-:W2:Y:S01]  /*16f30*/  LDL.LU.64 R178, [R1+0x488] ;  /* 0x0004880001b27983 */ /* 0x000ea20000300a00 */
[----:B------:R-:W-:-:S03]  /*16f40*/  ISETP.GE.U32.AND P5, PT, R0, 0x7fffff0d, PT ;  /* 0x7fffff0d0000780c */ /* 0x000fc60003fa6070 */
[----:B------:R1:W-:Y:S01]  /*16f50*/  LDGSTS.E [R246+0x57800], [R154.64], !P4 ;  /* 0x578000009af67fae */ /* 0x0003e2000e121844 */
[----:B----4-:R-:W-:-:S04]  /*16f60*/  IMAD.WIDE R138, R2, 0x4, R236 ;  /* 0x00000004028a7825 */ /* 0x010fc800078e02ec */
[C---:B-1----:R-:W-:Y:S01]  /*16f70*/  IMAD.WIDE R130, R2.reuse, 0x4, R238 ;  /* 0x0000000402827825 */ /* 0x042fe200078e02ee */
[----:B------:R5:W-:Y:S03]  /*16f80*/  STL.64 [R1+0x560], R138 ;  /* 0x0005608a01007387 */ /* 0x000be60000100a00 */
[C---:B---3--:R-:W-:Y:S01]  /*16f90*/  IMAD.WIDE R122, R2.reuse, 0x4, R250 ;  /* 0x00000004027a7825 */ /* 0x048fe200078e02fa */
[----:B------:R-:W3:Y:S04]  /*16fa0*/  LDL.LU.64 R170, [R1+0x478] ;  /* 0x0004780001aa7983 */ /* 0x000ee80000300a00 */
[----:B------:R1:W-:Y:S04]  /*16fb0*/  STL.64 [R1+0x550], R130 ;  /* 0x0005508201007387 */ /* 0x0003e80000100a00 */
[----:B------:R-:W4:Y:S04]  /*16fc0*/  LDL.LU.64 R238, [R1+0x508] ;  /* 0x0005080001ee7983 */ /* 0x000f280000300a00 */
[----:B------:R2:W-:Y:S04]  /*16fd0*/  STL.64 [R1+0x548], R122 ;  /* 0x0005487a01007387 */ /* 0x0005e80000100a00 */
[----:B------:R-:W4:Y:S04]  /*16fe0*/  LDL.LU.64 R146, [R1+0x4f0] ;  /* 0x0004f00001927983 */ /* 0x000f280000300a00 */
[----:B------:R-:W4:Y:S04]  /*16ff0*/  LDL.LU.64 R162, [R1+0x4b8] ;  /* 0x0004b80001a27983 */ /* 0x000f280000300a00 */
[----:B------:R5:W-:Y:S04]  /*17000*/  LDGSTS.E [R246+0x57a00], [R138.64], !P4 ;  /* 0x57a000008af67fae */ /* 0x000be8000e121844 */
[----:B------:R-:W4:Y:S04]  /*17010*/  LDL.LU.64 R154, [R1+0xc68] ;  /* 0x000c6800019a7983 */ /* 0x000f280000300a00 */
[----:B------:R-:W4:Y:S04]  /*17020*/  LDL.LU.64 R236, [R1+0xc60] ;  /* 0x000c600001ec7983 */ /* 0x000f280000300a00 */
[----:B------:R1:W-:Y:S01]  /*17030*/  LDGSTS.E [R246+0x57c00], [R130.64], !P4 ;  /* 0x57c0000082f67fae */ /* 0x0003e2000e121844 */
[----:B------:R-:W-:-:S03]  /*17040*/  IMAD.WIDE R202, R2, 0x4, R202 ;  /* 0x0000000402ca7825 */ /* 0x000fc600078e02ca */
[----:B------:R-:W4:Y:S04]  /*17050*/  LDL.LU.64 R250, [R1+0xc58] ;  /* 0x000c580001fa7983 */ /* 0x000f280000300a00 */
[----:B------:R2:W-:Y:S04]  /*17060*/  LDGSTS.E [R246+0x57e00], [R122.64], !P4 ;  /* 0x57e000007af67fae */ /* 0x0005e8000e121844 */
[----:B------:R1:W-:Y:S01]  /*17070*/  LDGSTS.E [R246+0x59800], [R202.64], !P5 ;  /* 0x59800000caf67fae */ /* 0x0003e2000e921844 */
[----:B-----5:R-:W-:-:S03]  /*17080*/  IMAD.WIDE R138, R2, 0x4, R240 ;  /* 0x00000004028a7825 */ /* 0x020fc600078e02f0 */
[----:B------:R-:W5:Y:S04]  /*17090*/  LDL.LU.64 R240, [R1+0x4e0] ;  /* 0x0004e00001f07983 */ /* 0x000f680000300a00 */
[----:B------:R2:W-:Y:S01]  /*170a0*/  STL.64 [R1+0x538], R202 ;  /* 0x000538ca01007387 */ /* 0x0005e20000100a00 */
[----:B-1----:R-:W-:-:S03]  /*170b0*/  IMAD.WIDE R130, R2, 0x4, R244 ;  /* 0x0000000402827825 */ /* 0x002fc600078e02f4 */
[----:B------:R-:W-:Y:S04]  /*170c0*/  STL.64 [R1+0x530], R138 ;  /* 0x0005308a01007387 */ /* 0x000fe80000100a00 */
[----:B------:R-:W5:Y:S04]  /*170d0*/  LDL.LU.64 R194, [R1+0x4d0] ;  /* 0x0004d00001c27983 */ /* 0x000f680000300a00 */
[----:B------:R-:W5:Y:S01]  /*170e0*/  LDL.LU.64 R186, [R1+0x4c8] ;  /* 0x0004c80001ba7983 */ /* 0x000f620000300a00 */
[----:B--2---:R-:W-:-:S03]  /*170f0*/  IMAD.WIDE R122, R2, 0x4, R248 ;  /* 0x00000004027a7825 */ /* 0x004fc600078e02f8 */
[----:B------:R-:W-:Y:S04]  /*17100*/  STL.64 [R1+0x520], R130 ;  /* 0x0005208201007387 */ /* 0x000fe80000100a00 */
[----:B------:R1:W-:Y:S04]  /*17110*/  STL.64 [R1+0x510], R122 ;  /* 0x0005107a01007387 */ /* 0x0003e80000100a00 */
[----:B------:R-:W2:Y:S04]  /*17120*/  LDL.LU.64 R244, [R1+0x4b0] ;  /* 0x0004b00001f47983 */ /* 0x000ea80000300a00 */
[----:B------:R-:W2:Y:S04]  /*17130*/  LDL.LU.64 R202, [R1+0x4a0] ;  /* 0x0004a00001ca7983 */ /* 0x000ea80000300a00 */
[----:B------:R-:W2:Y:S01]  /*17140*/  LDL.LU.64 R248, [R1+0x498] ;  /* 0x0004980001f87983 */ /* 0x000ea20000300a00 */
[----:B------:R-:W-:-:S03]  /*17150*/  IADD3 R0, R252, -0xb8, RZ ;  /* 0xffffff48fc007810 */ /* 0x000fc60007ffe0ff */
[----:B------:R1:W-:Y:S04]  /*17160*/  LDGSTS.E [R246+0x59a00], [R138.64], !P5 ;  /* 0x59a000008af67fae */ /* 0x0003e8000e921844 */
[----:B------:R1:W-:Y:S01]  /*17170*/  LDGSTS.E [R246+0x59c00], [R130.64], !P5 ;  /* 0x59c0000082f67fae */ /* 0x0003e2000e921844 */
[----:B------:R-:W-:-:S03]  /*17180*/  ISETP.GE.U32.AND P3, PT, R0, 0x7fffff09, PT ;  /* 0x7fffff090000780c */ /* 0x000fc60003f66070 */
[----:B------:R-:W2:Y:S04]  /*17190*/  LDL R247, [R1+0x1520] ;  /* 0x0015200001f77983 */ /* 0x000ea80000100800 */
[----:B------:R1:W-:Y:S01]  /*171a0*/  LDGSTS.E [R246+0x59e00], [R122.64], !P5 ;  /* 0x59e000007af67fae */ /* 0x0003e2000e921844 */
[----:B------:R-:W-:Y:S01]  /*171b0*/  IMAD.WIDE R178, R3, 0x4, R178 ;  /* 0x0000000403b27825 */ /* 0x000fe200078e02b2 */
[----:B------:R-:W-:-:S04]  /*171c0*/  IADD3 R0, R252, -0xbc, RZ ;  /* 0xffffff44fc007810 */ /* 0x000fc80007ffe0ff */
[----:B------:R-:W-:Y:S01]  /*171d0*/  STL.64 [R1+0xb10], R178 ;  /* 0x000b10b201007387 */ /* 0x000fe20000100a00 */
[----:B------:R-:W-:Y:S01]  /*171e0*/  ISETP.GE.U32.AND P4, PT, R0, 0x7fffff05, PT ;  /* 0x7fffff050000780c */ /* 0x000fe20003f86070 */
[----:B---3--:R-:W-:-:S04]  /*171f0*/  IMAD.WIDE R170, R3, 0x4, R170 ;  /* 0x0000000403aa7825 */ /* 0x008fc800078e02aa */
[----:B----4-:R-:W-:-:S05]  /*17200*/  IMAD.WIDE R238, R2, 0x4, R238 ;  /* 0x0000000402ee7825 */ /* 0x010fca00078e02ee */
[----:B------:R3:W-:Y:S01]  /*17210*/  STL.64 [R1+0x478], R238 ;  /* 0x000478ee01007387 */ /* 0x0007e20000100a00 */
[----:B------:R-:W-:-:S03]  /*17220*/  IMAD.WIDE R146, R2, 0x4, R146 ;  /* 0x0000000402927825 */ /* 0x000fc600078e0292 */
[----:B------:R-:W-:Y:S01]  /*17230*/  STL.64 [R1+0xb08], R170 ;  /* 0x000b08aa01007387 */ /* 0x000fe20000100a00 */
[----:B------:R-:W-:-:S03]  /*17240*/  IMAD.WIDE R162, R2, 0x4, R162 ;  /* 0x0000000402a27825 */ /* 0x000fc600078e02a2 */
[----:B------:R-:W-:Y:S01]  /*17250*/  STL.64 [R1+0x508], R146 ;  /* 0x0005089201007387 */ /* 0x000fe20000100a00 */
[----:B-1----:R-:W-:-:S03]  /*17260*/  IMAD.WIDE R122, R2, 0x4, R154 ;  /* 0x00000004027a7825 */ /* 0x002fc600078e029a */
[----:B------:R-:W-:Y:S01]  /*17270*/  STL.64 [R1+0x810], R162 ;  /* 0x000810a201007387 */ /* 0x000fe20000100a00 */
[----:B------:R-:W-:-:S03]  /*17280*/  IMAD.WIDE R130, R2, 0x4, R236 ;  /* 0x0000000402827825 */ /* 0x000fc600078e02ec */
[----:B------:R1:W-:Y:S04]  /*17290*/  STL.64 [R1+0x488], R122 ;  /* 0x0004887a01007387 */ /* 0x0003e80000100a00 */
[----:B------:R3:W-:Y:S01]  /*172a0*/  LDGSTS.E [R246+0x5b800], [R238.64], !P3 ;  /* 0x5b800000eef67fae */ /* 0x0007e2000d921844 */
[----:B------:R-:W-:-:S03]  /*172b0*/  IMAD.WIDE R138, R2, 0x4, R250 ;  /* 0x00000004028a7825 */ /* 0x000fc600078e02fa */
[----:B------:R1:W-:Y:S04]  /*172c0*/  LDGSTS.E [R246+0x5ba00], [R122.64], !P3 ;  /* 0x5ba000007af67fae */ /* 0x0003e8000d921844 */
[----:B------:R-:W4:Y:S04]  /*172d0*/  LDL.LU.64 R250, [R1+0x470] ;  /* 0x0004700001fa7983 */ /* 0x000f280000300a00 */
[----:B------:R1:W-:Y:S04]  /*172e0*/  STL.64 [R1+0x4b8], R130 ;  /* 0x0004b88201007387 */ /* 0x0003e80000100a00 */
[----:B------:R-:W4:Y:S04]  /*172f0*/  LDL.LU.64 R236, [R1+0x460] ;  /* 0x0004600001ec7983 */ /* 0x000f280000300a00 */
[----:B------:R1:W-:Y:S04]  /*17300*/  STL.64 [R1+0x4f0], R138 ;  /* 0x0004f08a01007387 */ /* 0x0003e80000100a00 */
[----:B------:R1:W-:Y:S04]  /*17310*/  LDGSTS.E [R246+0x5bc00], [R130.64], !P3 ;  /* 0x5bc0000082f67fae */ /* 0x0003e8000d921844 */
[----:B------:R1:W-:Y:S04]  /*17320*/  LDGSTS.E [R246+0x5be00], [R138.64], !P3 ;  /* 0x5be000008af67fae */ /* 0x0003e8000d921844 */
[----:B------:R1:W-:Y:S01]  /*17330*/  LDGSTS.E [R246+0x5d800], [R146.64], !P4 ;  /* 0x5d80000092f67fae */ /* 0x0003e2000e121844 */
[----:B-----5:R-:W-:-:S05]  /*17340*/  IMAD.WIDE R240, R2, 0x4, R240 ;  /* 0x0000000402f07825 */ /* 0x020fca00078e02f0 */
[----:B------:R5:W-:Y:S04]  /*17350*/  STL.64 [R1+0x4e0], R240 ;  /* 0x0004e0f001007387 */ /* 0x000be80000100a00 */
[----:B------:R5:W-:Y:S01]  /*17360*/  LDGSTS.E [R246+0x5da00], [R240.64], !P4 ;  /* 0x5da00000f0f67fae */ /* 0x000be2000e121844 */
[----:B------:R-:W-:-:S04]  /*17370*/  IMAD.WIDE R194, R2, 0x4, R194 ;  /* 0x0000000402c27825 */ /* 0x000fc800078e02c2 */
[C---:B------:R-:W-:Y:S01]  /*17380*/  IMAD.WIDE R154, R2.reuse, 0x4, R186 ;  /* 0x00000004029a7825 */ /* 0x040fe200078e02ba */
[----:B------:R1:W-:Y:S04]  /*17390*/  STL.64 [R1+0x4d0], R194 ;  /* 0x0004d0c201007387 */ /* 0x0003e80000100a00 */
[----:B------:R1:W-:Y:S04]  /*173a0*/  STL.64 [R1+0x4c8], R154 ;  /* 0x0004c89a01007387 */ /* 0x0003e80000100a00 */
[----:B------:R1:W-:Y:S04]  /*173b0*/  LDGSTS.E [R246+0x5dc00], [R194.64], !P4 ;  /* 0x5dc00000c2f67fae */ /* 0x0003e8000e121844 */
[----:B------:R1:W-:Y:S01]  /*173c0*/  LDGSTS.E [R246+0x5de00], [R154.64], !P4 ;  /* 0x5de000009af67fae */ /* 0x0003e2000e121844 */
[----:B--2---:R-:W-:-:S03]  /*173d0*/  IMAD.WIDE R244, R2, 0x4, R244 ;  /* 0x0000000402f47825 */ /* 0x004fc600078e02f4 */
[----:B------:R2:W-:Y:S01]  /*173e0*/  LDGSTS.E [R246+0x5f800], [R162.64], !P1 ;  /* 0x5f800000a2f67fae */ /* 0x0005e2000c921844 */
[----:B------:R-:W-:-:S03]  /*173f0*/  IMAD.WIDE R202, R2, 0x4, R202 ;  /* 0x0000000402ca7825 */ /* 0x000fc600078e02ca */
[----:B------:R1:W-:Y:S01]  /*17400*/  LDGSTS.E [R246+0x5fa00], [R244.64], !P1 ;  /* 0x5fa00000f4f67fae */ /* 0x0003e2000c921844 */
[----:B------:R-:W-:-:S03]  /*17410*/  IMAD.WIDE R186, R2, 0x4, R248 ;  /* 0x0000000402ba7825 */ /* 0x000fc600078e02f8 */
[----:B------:R-:W4:Y:S04]  /*17420*/  LDL.LU.64 R248, [R1+0x458] ;  /* 0x0004580001f87983 */ /* 0x000f280000300a00 */
[----:B------:R1:W-:Y:S04]  /*17430*/  STL.64 [R1+0x4b0], R244 ;  /* 0x0004b0f401007387 */ /* 0x0003e80000100a00 */
[----:B------:R1:W-:Y:S04]  /*17440*/  STL.64 [R1+0x4a0], R202 ;  /* 0x0004a0ca01007387 */ /* 0x0003e80000100a00 */
[----:B---3--:R-:W3:Y:S04]  /*17450*/  LDL.LU.64 R238, [R1+0x448] ;  /* 0x0004480001ee7983 */ /* 0x008ee80000300a00 */
[----:B------:R-:W-:Y:S04]  /*17460*/  STL.64 [R1+0xb00], R186 ;  /* 0x000b00ba01007387 */ /* 0x000fe80000100a00 */
[----:B-1----:R-:W3:Y:S04]  /*17470*/  LDL.LU.64 R122, [R1+0x22b0] ;  /* 0x0022b000017a7983 */ /* 0x002ee80000300a00 */
[----:B------:R-:W3:Y:S04]  /*17480*/  LDL.LU.64 R130, [R1+0x22a8] ;  /* 0x0022a80001827983 */ /* 0x000ee80000300a00 */
[----:B------:R-:W3:Y:S04]  /*17490*/  LDL.LU.64 R138, [R1+0x22a0] ;  /* 0x0022a000018a7983 */ /* 0x000ee80000300a00 */
[----:B------:R-:W3:Y:S04]  /*174a0*/  LDL.LU.64 R146, [R1+0x2298] ;  /* 0x0022980001927983 */ /* 0x000ee80000300a00 */
[----:B-----5:R-:W5:Y:S04]  /*174b0*/  LDL.LU.64 R240, [R1+0x440] ;  /* 0x0004400001f07983 */ /* 0x020f680000300a00 */
[----:B------:R-:W5:Y:S04]  /*174c0*/  LDL.LU.64 R194, [R1+0x430] ;  /* 0x0004300001c27983 */ /* 0x000f680000300a00 */
[----:B------:R-:W5:Y:S04]  /*174d0*/  LDL.LU.64 R154, [R1+0x2290] ;  /* 0x00229000019a7983 */ /* 0x000f680000300a00 */
[----:B--2---:R-:W2:Y:S04]  /*174e0*/  LDL.LU.64 R162, [R1+0x2288] ;  /* 0x0022880001a27983 */ /* 0x004ea80000300a00 */
[----:B------:R-:W2:Y:S01]  /*174f0*/  LDL.LU.64 R244, [R1+0x420] ;  /* 0x0004200001f47983 */ /* 0x000ea20000300a00 */
[----:B------:R-:W-:-:S02]  /*17500*/  IADD3 R0, R252, -0xc1, RZ ;  /* 0xffffff3ffc007810 */ /* 0x000fc40007ffe0ff */
[C---:B------:R-:W-:Y:S01]  /*17510*/  IADD3 R252, R247.reuse, 0x100000, RZ ;  /* 0x00100000f7fc7810 */ /* 0x040fe20007ffe0ff */
[----:B------:R1:W-:Y:S01]  /*17520*/  LDGSTS.E [R246+0x5fc00], [R202.64], !P1 ;  /* 0x5fc00000caf67fae */ /* 0x0003e2000c921844 */
[----:B------:R-:W-:Y:S02]  /*17530*/  ISETP.GE.U32.AND P5, PT, R0, 0x7fffff00, PT ;  /* 0x7fffff000000780c */ /* 0x000fe40003fa6070 */
[----:B------:R-:W-:Y:S01]  /*17540*/  IADD3 R0, R247, 0x100000, RZ ;  /* 0x00100000f7007810 */ /* 0x000fe20007ffe0ff */
[----:B------:R3:W-:Y:S04]  /*17550*/  LDGSTS.E [R246+0x5fe00], [R186.64], !P1 ;  /* 0x5fe00000baf67fae */ /* 0x0007e8000c921844 */
[----:B------:R-:W0:Y:S04]  /*17560*/  LDGDEPBAR ;  /* 0x00000000000079af */ /* 0x000e280000000000 */
[----:B-1----:R-:W2:Y:S04]  /*17570*/  LDL.LU.64 R202, [R1+0x418] ;  /* 0x0004180001ca7983 */ /* 0x002ea80000300a00 */
[----:B------:R4:W-:Y:S04]  /*17580*/  LDGSTS.E [R252+-0x60000], [R178.64], P2 ;  /* 0xa0000000b2fc7fae */ /* 0x0009e80009121844 */
[----:B------:R1:W-:Y:S01]  /*17590*/  LDGSTS.E [R0+-0x5f800], [R170.64], P2 ;  /* 0xa0800000aa007fae */ /* 0x0003e20009121844 */
[----:B----4-:R-:W-:-:S03]  /*175a0*/  IMAD.WIDE R178, R3, 0x4, R250 ;  /* 0x0000000403b27825 */ /* 0x010fc600078e02fa */
[----:B------:R-:W4:Y:S04]  /*175b0*/  LDL.LU.64 R250, [R1+0x408] ;  /* 0x0004080001fa7983 */ /* 0x000f280000300a00 */
[----:B------:R1:W-:Y:S02]  /*175c0*/  LDGSTS.E [R252+-0x5f000], [R178.64], P2 ;  /* 0xa1000000b2fc7fae */ /* 0x0003e40009121844 */
[C---:B-1----:R-:W-:Y:S02]  /*175d0*/  IMAD.WIDE R170, R3.reuse, 0x4, R236 ;  /* 0x0000000403aa7825 */ /* 0x042fe400078e02ec */
[----:B------:R-:W4:Y:S04]  /*175e0*/  LDL.LU.64 R236, [R1+0x400] ;  /* 0x0004000001ec7983 */ /* 0x000f280000300a00 */
[----:B------:R1:W-:Y:S04]  /*175f0*/  STL.64 [R1+0xac8], R178 ;  /* 0x000ac8b201007387 */ /* 0x0003e80000100a00 */
[----:B------:R3:W-:Y:S04]  /*17600*/  STL.64 [R1+0xaa8], R170 ;  /* 0x000aa8aa01007387 */ /* 0x0007e80000100a00 */
[----:B------:R3:W-:Y:S01]  /*17610*/  LDGSTS.E [R0+-0x5e800], [R170.64], P2 ;  /* 0xa1800000aa007fae */ /* 0x0007e20009121844 */
[----:B-1----:R-:W-:-:S03]  /*17620*/  IMAD.WIDE R178, R3, 0x4, R248 ;  /* 0x0000000403b27825 */ /* 0x002fc600078e02f8 */
[----:B------:R-:W4:Y:S04]  /*17630*/  LDL.LU.64 R248, [R1+0x3f0] ;  /* 0x0003f00001f87983 */ /* 0x000f280000300a00 */
[----:B------:R5:W-:Y:S01]  /*17640*/  LDGSTS.E [R252+-0x5e000], [R178.64], P2 ;  /* 0xa2000000b2fc7fae */ /* 0x000be20009121844 */
[----:B---3--:R-:W-:-:S03]  /*17650*/  IMAD.WIDE R170, R3, 0x4, R238 ;  /* 0x0000000403aa7825 */ /* 0x008fc600078e02ee */
[----:B------:R-:W3:Y:S04]  /*17660*/  LDL.LU.64 R238, [R1+0x3e8] ;  /* 0x0003e80001ee7983 */ /* 0x000ee80000300a00 */
[----:B------:R5:W-:Y:S04]  /*17670*/  STL.64 [R1+0xa88], R178 ;  /* 0x000a88b201007387 */ /* 0x000be80000100a00 */
[----:B------:R1:W-:Y:S04]  /*17680*/  STL.64 [R1+0xa68], R170 ;  /* 0x000a68aa01007387 */ /* 0x0003e80000100a00 */
[----:B------:R1:W-:Y:S01]  /*17690*/  LDGSTS.E [R0+-0x5d800], [R170.64], P2 ;  /* 0xa2800000aa007fae */ /* 0x0003e20009121844 */
[----:B-----5:R-:W-:-:S03]  /*176a0*/  IMAD.WIDE R178, R3, 0x4, R240 ;  /* 0x0000000403b27825 */ /* 0x020fc600078e02f0 */
[----:B------:R-:W5:Y:S01]  /*176b0*/  LDL.LU.64 R240, [R1+0x3d8] ;  /* 0x0003d80001f07983 */ /* 0x000f620000300a00 */
[----:B-1----:R-:W-:-:S03]  /*176c0*/  IMAD.WIDE R170, R3, 0x4, R194 ;  /* 0x0000000403aa7825 */ /* 0x002fc600078e02c2 */
[----:B------:R-:W5:Y:S04]  /*176d0*/  LDL.LU.64 R186, [R1+0x3c8] ;  /* 0x0003c80001ba7983 */ /* 0x000f680000300a00 */
[----:B------:R2:W-:Y:S04]  /*176e0*/  STL.64 [R1+0xa48], R178 ;  /* 0x000a48b201007387 */ /* 0x0005e80000100a00 */
[----:B------:R1:W-:Y:S04]  /*176f0*/  STL.64 [R1+0xa28], R170 ;  /* 0x000a28aa01007387 */ /* 0x0003e80000100a00 */
[----:B------:R2:W-:Y:S04]  /*17700*/  LDGSTS.E [R252+-0x5d000], [R178.64], P2 ;  /* 0xa3000000b2fc7fae */ /* 0x0005e80009121844 */
[----:B------:R-:W5:Y:S04]  /*17710*/  LDL.LU.64 R194, [R1+0x3c0] ;  /* 0x0003c00001c27983 */ /* 0x000f680000300a00 */
[----:B------:R1:W-:Y:S01]  /*17720*/  LDGSTS.E [R0+-0x5c800], [R170.64], P2 ;  /* 0xa3800000aa007fae */ /* 0x0003e20009121844 */
[----:B--2---:R-:W-:-:S03]  /*17730*/  IMAD.WIDE R178, R3, 0x4, R244 ;  /* 0x0000000403b27825 */ /* 0x004fc600078e02f4 */
[----:B------:R-:W2:Y:S01]  /*17740*/  LDL.LU.64 R244, [R1+0x3b0] ;  /* 0x0003b00001f47983 */ /* 0x000ea20000300a00 */
[----:B-1----:R-:W-:-:S03]  /*17750*/  IMAD.WIDE R170, R3, 0x4, R202 ;  /* 0x0000000403aa7825 */ /* 0x002fc600078e02ca */
[----:B------:R4:W-:Y:S04]  /*17760*/  STL.64 [R1+0xa08], R178 ;  /* 0x000a08b201007387 */ /* 0x0009e80000100a00 */
[----:B------:R4:W-:Y:S04]  /*17770*/  LDGSTS.E [R252+-0x5c000], [R178.64], P2 ;  /* 0xa4000000b2fc7fae */ /* 0x0009e80009121844 */
[----:B------:R1:W-:Y:S04]  /*17780*/  STL.64 [R1+0x9e8], R170 ;  /* 0x0009e8aa01007387 */ /* 0x0003e80000100a00 */
[----:B------:R1:W-:Y:S04]  /*17790*/  LDGSTS.E [R0+-0x5b800], [R170.64], P2 ;  /* 0xa4800000aa007fae */ /* 0x0003e80009121844 */
[----:B------:R-:W2:Y:S01]  /*177a0*/  LDL.LU.64 R202, [R1+0x3a8] ;  /* 0x0003a80001ca7983 */ /* 0x000ea20000300a00 */
[----:B----4-:R-:W-:-:S03]  /*177b0*/  IMAD.WIDE R178, R3, 0x4, R250 ;  /* 0x0000000403b27825 */ /* 0x010fc600078e02fa */
[----:B------:R-:W4:Y:S01]  /*177c0*/  LDL.LU.64 R250, [R1+0x398] ;  /* 0x0003980001fa7983 */ /* 0x000f220000300a00 */
[----:B-1----:R-:W-:-:S03]  /*177d0*/  IMAD.WIDE R170, R3, 0x4, R236 ;  /* 0x0000000403aa7825 */ /* 0x002fc600078e02ec */
[----:B------:R1:W-:Y:S04]  /*177e0*/  STL.64 [R1+0x9c8], R178 ;  /* 0x0009c8b201007387 */ /* 0x0003e80000100a00 */
[----:B------:R1:W-:Y:S04]  /*177f0*/  LDGSTS.E [R252+-0x5b000], [R178.64], P2 ;  /* 0xa5000000b2fc7fae */ /* 0x0003e80009121844 */
[----:B------:R3:W-:Y:S04]  /*17800*/  STL.64 [R1+0x9a8], R170 ;  /* 0x0009a8aa01007387 */ /* 0x0007e80000100a00 */
[----:B------:R-:W4:Y:S04]  /*17810*/  LDL.LU.64 R236, [R1+0x390] ;  /* 0x0003900001ec7983 */ /* 0x000f280000300a00 */
[----:B------:R3:W-:Y:S01]  /*17820*/  LDGSTS.E [R0+-0x5a800], [R170.64], P2 ;  /* 0xa5800000aa007fae */ /* 0x0007e20009121844 */
[----:B-1----:R-:W-:-:S03]  /*17830*/  IMAD.WIDE R178, R3, 0x4, R248 ;  /* 0x0000000403b27825 */ /* 0x002fc600078e02f8 */
[----:B------:R-:W4:Y:S04]  /*17840*/  LDL.LU.64 R248, [R1+0x380] ;  /* 0x0003800001f87983 */ /* 0x000f280000300a00 */
[----:B------:R5:W-:Y:S04]  /*17850*/  STL.64 [R1+0x988], R178 ;  /* 0x000988b201007387 */ /* 0x000be80000100a00 */
[----:B------:R5:W-:Y:S01]  /*17860*/  LDGSTS.E [R252+-0x5a000], [R178.64], P2 ;  /* 0xa6000000b2fc7fae */ /* 0x000be20009121844 */
[----:B---3--:R-:W-:-:S05]  /*17870*/  IMAD.WIDE R170, R3, 0x4, R238 ;  /* 0x0000000403aa7825 */ /* 0x008fca00078e02ee */
[----:B------:R1:W-:Y:S04]  /*17880*/  STL.64 [R1+0x968], R170 ;  /* 0x000968aa01007387 */ /* 0x0003e80000100a00 */
[----:B------:R1:W-:Y:S04]  /*17890*/  LDGSTS.E [R0+-0x59800], [R170.64], P2 ;  /* 0xa6800000aa007fae */ /* 0x0003e80009121844 */
[----:B------:R-:W3:Y:S01]  /*178a0*/  LDL.LU.64 R238, [R1+0x370] ;  /* 0x0003700001ee7983 */ /* 0x000ee20000300a00 */
[----:B-----5:R-:W-:-:S03]  /*178b0*/  IMAD.WIDE R178, R3, 0x4, R240 ;  /* 0x0000000403b27825 */ /* 0x020fc600078e02f0 */
[----:B------:R-:W5:Y:S01]  /*178c0*/  LDL.LU.64 R240, [R1+0x368] ;  /* 0x0003680001f07983 */ /* 0x000f620000300a00 */
[----:B-1----:R-:W-:-:S03]  /*178d0*/  IMAD.WIDE R170, R3, 0x4, R186 ;  /* 0x0000000403aa7825 */ /* 0x002fc600078e02ba */
[----:B------:R-:W-:Y:S04]  /*178e0*/  STL.64 [R1+0x948], R178 ;  /* 0x000948b201007387 */ /* 0x000fe80000100a00 */
[----:B------:R1:W-:Y:S04]  /*178f0*/  LDGSTS.E [R252+-0x59000], [R178.64], P2 ;  /* 0xa7000000b2fc7fae */ /* 0x0003e80009121844 */
[----:B------:R2:W-:Y:S04]  /*17900*/  STL.64 [R1+0x928], R170 ;  /* 0x000928aa01007387 */ /* 0x0005e80000100a00 */
[----:B------:R2:W-:Y:S02]  /*17910*/  LDGSTS.E [R0+-0x58800], [R170.64], P2 ;  /* 0xa7800000aa007fae */ /* 0x0005e40009121844 */
[----:B--2---:R-:W-:-:S02]  /*17920*/  IMAD.WIDE R170, R3, 0x4, R244 ;  /* 0x0000000403aa7825 */ /* 0x004fc400078e02f4 */
[----:B------:R-:W2:Y:S02]  /*17930*/  LDL.LU.64 R244, [R1+0x358] ;  /* 0x0003580001f47983 */ /* 0x000ea40000300a00 */
[C---:B-1----:R-:W-:Y:S02]  /*17940*/  IMAD.WIDE R178, R3.reuse, 0x4, R194 ;  /* 0x0000000403b27825 */ /* 0x042fe400078e02c2 */
[----:B------:R-:W2:Y:S04]  /*17950*/  LDL.LU.64 R194, [R1+0x350] ;  /* 0x0003500001c27983 */ /* 0x000ea80000300a00 */
[----:B------:R1:W-:Y:S04]  /*17960*/  STL.64 [R1+0x908], R178 ;  /* 0x000908b201007387 */ /* 0x0003e80000100a00 */
[----:B------:R1:W-:Y:S04]  /*17970*/  LDGSTS.E [R252+-0x58000], [R178.64], P2 ;  /* 0xa8000000b2fc7fae */ /* 0x0003e80009121844 */
[----:B------:R4:W-:Y:S04]  /*17980*/  STL.64 [R1+0x8e8], R170 ;  /* 0x0008e8aa01007387 */ /* 0x0009e80000100a00 */
[----:B------:R4:W-:Y:S01]  /*17990*/  LDGSTS.E [R0+-0x57800], [R170.64], P2 ;  /* 0xa8800000aa007fae */ /* 0x0009e20009121844 */
[----:B-1----:R-:W-:-:S05]  /*179a0*/  IMAD.WIDE R178, R3, 0x4, R202 ;  /* 0x0000000403b27825 */ /* 0x002fca00078e02ca */
[----:B------:R1:W-:Y:S01]  /*179b0*/  LDGSTS.E [R252+-0x57000], [R178.64], P2 ;  /* 0xa9000000b2fc7fae */ /* 0x0003e20009121844 */
[----:B----4-:R-:W-:-:S03]  /*179c0*/  IMAD.WIDE R170, R3, 0x4, R250 ;  /* 0x0000000403aa7825 */ /* 0x010fc600078e02fa */
[----:B------:R-:W4:Y:S04]  /*179d0*/  LDL.LU.64 R250, [R1+0x340] ;  /* 0x0003400001fa7983 */ /* 0x000f280000300a00 */
[----:B------:R-:W4:Y:S04]  /*179e0*/  LDL.LU.64 R202, [R1+0x338] ;  /* 0x0003380001ca7983 */ /* 0x000f280000300a00 */
[----:B------:R1:W-:Y:S04]  /*179f0*/  STL.64 [R1+0x8c8], R178 ;  /* 0x0008c8b201007387 */ /* 0x0003e80000100a00 */
[----:B------:R1:W-:Y:S04]  /*17a00*/  STL.64 [R1+0x8a8], R170 ;  /* 0x0008a8aa01007387 */ /* 0x0003e80000100a00 */
[----:B------:R1:W-:Y:S02]  /*17a10*/  LDGSTS.E [R0+-0x56800], [R170.64], P2 ;  /* 0xa9800000aa007fae */ /* 0x0003e40009121844 */
[----:B-1----:R-:W-:-:S05]  /*17a20*/  IMAD.WIDE R178, R3, 0x4, R236 ;  /* 0x0000000403b27825 */ /* 0x002fca00078e02ec */
[----:B------:R3:W-:Y:S01]  /*17a30*/  LDGSTS.E [R252+-0x56000], [R178.64], P2 ;  /* 0xaa000000b2fc7fae */ /* 0x0007e20009121844 */
[----:B------:R-:W-:-:S03]  /*17a40*/  IMAD.WIDE R170, R3, 0x4, R248 ;  /* 0x0000000403aa7825 */ /* 0x000fc600078e02f8 */
[----:B------:R-:W4:Y:S04]  /*17a50*/  LDL.LU.64 R248, [R1+0x328] ;  /* 0x0003280001f87983 */ /* 0x000f280000300a00 */
[----:B------:R-:W4:Y:S04]  /*17a60*/  LDL.LU.64 R236, [R1+0x318] ;  /* 0x0003180001ec7983 */ /* 0x000f280000300a00 */
[----:B------:R3:W-:Y:S04]  /*17a70*/  STL.64 [R1+0x888], R178 ;  /* 0x000888b201007387 */ /* 0x0007e80000100a00 */
[----:B------:R5:W-:Y:S04]  /*17a80*/  STL.64 [R1+0x868], R170 ;  /* 0x000868aa01007387 */ /* 0x000be80000100a00 */
[----:B------:R5:W-:Y:S01]  /*17a90*/  LDGSTS.E [R0+-0x55800], [R170.64], P2 ;  /* 0xaa800000aa007fae */ /* 0x000be20009121844 */
[----:B---3--:R-:W-:-:S03]  /*17aa0*/  IMAD.WIDE R178, R3, 0x4, R238 ;  /* 0x0000000403b27825 */ /* 0x008fc600078e02ee */
[----:B------:R-:W3:Y:S04]  /*17ab0*/  LDL.LU.64 R238, [R1+0x310] ;  /* 0x0003100001ee7983 */ /* 0x000ee80000300a00 */
[----:B------:R2:W-:Y:S01]  /*17ac0*/  LDGSTS.E [R252+-0x55000], [R178.64], P2 ;  /* 0xab000000b2fc7fae */ /* 0x0005e20009121844 */
[----:B-----5:R-:W-:-:S03]  /*17ad0*/  IMAD.WIDE R170, R3, 0x4, R240 ;  /* 0x0000000403aa7825 */ /* 0x020fc600078e02f0 */
[----:B------:R-:W5:Y:S04]  /*17ae0*/  LDL.LU.64 R240, [R1+0x300] ;  /* 0x0003000001f07983 */ /* 0x000f680000300a00 */
[----:B------:R2:W-:Y:S04]  /*17af0*/  STL.64 [R1+0x848], R178 ;  /* 0x000848b201007387 */ /* 0x0005e80000100a00 */
[----:B------:R-:W5:Y:S04]  /*17b00*/  LDL R246, [R1+0x2160] ;  /* 0x0021600001f67983 */ /* 0x000f680000100800 */
[----:B------:R1:W-:Y:S04]  /*17b10*/  STL.64 [R1+0x828], R170 ;  /* 0x000828aa01007387 */ /* 0x0003e80000100a00 */
[----:B------:R1:W-:Y:S01]  /*17b20*/  LDGSTS.E [R0+-0x54800], [R170.64], P2 ;  /* 0xab800000aa007fae */ /* 0x0003e20009121844 */
[----:B--2---:R-:W-:-:S03]  /*17b30*/  IMAD.WIDE R178, R3, 0x4, R244 ;  /* 0x0000000403b27825 */ /* 0x004fc600078e02f4 */
[----:B------:R-:W2:Y:S01]  /*17b40*/  LDL.LU.64 R244, [R1+0x2f8] ;  /* 0x0002f80001f47983 */ /* 0x000ea20000300a00 */
[----:B-1----:R-:W-:-:S03]  /*17b50*/  IMAD.WIDE R170, R3, 0x4, R194 ;  /* 0x0000000403aa7825 */ /* 0x002fc600078e02c2 */
[----:B------:R-:W2:Y:S04]  /*17b60*/  LDL.LU.64 R194, [R1+0x2e8] ;  /* 0x0002e80001c27983 */ /* 0x000ea80000300a00 */
[----:B------:R4:W-:Y:S04]  /*17b70*/  STL.64 [R1+0x470], R178 ;  /* 0x000470b201007387 */ /* 0x0009e80000100a00 */
[----:B------:R4:W-:Y:S04]  /*17b80*/  LDGSTS.E [R252+-0x54000], [R178.64], P2 ;  /* 0xac000000b2fc7fae */ /* 0x0009e80009121844 */
[----:B------:R1:W-:Y:S04]  /*17b90*/  STL.64 [R1+0x440], R170 ;  /* 0x000440aa01007387 */ /* 0x0003e80000100a00 */
[----:B------:R1:W-:Y:S01]  /*17ba0*/  LDGSTS.E [R0+-0x53800], [R170.64], P2 ;  /* 0xac800000aa007fae */ /* 0x0003e20009121844 */
[----:B----4-:R-:W-:-:S03]  /*17bb0*/  IMAD.WIDE R178, R3, 0x4, R250 ;  /* 0x0000000403b27825 */ /* 0x010fc600078e02fa */
[----:B------:R-:W4:Y:S01]  /*17bc0*/  LDL.LU.64 R250, [R1+0x1f0] ;  /* 0x0001f00001fa7983 */ /* 0x000f220000300a00 */
[----:B-1----:R-:W-:-:S03]  /*17bd0*/  IMAD.WIDE R170, R3, 0x4, R202 ;  /* 0x0000000403aa7825 */ /* 0x002fc600078e02ca */
[----:B------:R-:W4:Y:S04]  /*17be0*/  LDL.LU.64 R202, [R1+0x1e8] ;  /* 0x0001e80001ca7983 */ /* 0x000f280000300a00 */
[----:B------:R1:W-:Y:S04]  /*17bf0*/  STL.64 [R1+0x408], R178 ;  /* 0x000408b201007387 */ /* 0x0003e80000100a00 */
[----:B------:R1:W-:Y:S04]  /*17c00*/  LDGSTS.E [R252+-0x53000], [R178.64], P2 ;  /* 0xad000000b2fc7fae */ /* 0x0003e80009121844 */
[----:B------:R1:W-:Y:S04]  /*17c10*/  STL.64 [R1+0x3d8], R170 ;  /* 0x0003d8aa01007387 */ /* 0x0003e80000100a00 */
[----:B------:R1:W-:Y:S02]  /*17c20*/  LDGSTS.E [R0+-0x52800], [R170.64], P2 ;  /* 0xad800000aa007fae */ /* 0x0003e40009121844 */
[----:B-1----:R-:W-:-:S02]  /*17c30*/  IMAD.WIDE R178, R3, 0x4, R248 ;  /* 0x0000000403b27825 */ /* 0x002fc400078e02f8 */
[----:B------:R-:W4:Y:S02]  /*17c40*/  LDL.LU.64 R248, [R1+0x1e0] ;  /* 0x0001e00001f87983 */ /* 0x000f240000300a00 */
[C---:B------:R-:W-:Y:S02]  /*17c50*/  IMAD.WIDE R170, R3.reuse, 0x4, R236 ;  /* 0x0000000403aa7825 */ /* 0x040fe400078e02ec */
[----:B------:R-:W4:Y:S04]  /*17c60*/  LDL.LU.64 R236, [R1+0x1d8] ;  /* 0x0001d80001ec7983 */ /* 0x000f280000300a00 */
[----:B------:R3:W-:Y:S04]  /*17c70*/  STL.64 [R1+0x3a8], R178 ;  /* 0x0003a8b201007387 */ /* 0x0007e80000100a00 */
[----:B------:R3:W-:Y:S04]  /*17c80*/  LDGSTS.E [R252+-0x52000], [R178.64], P2 ;  /* 0xae000000b2fc7fae */ /* 0x0007e80009121844 */
        /* <DEDUP_REMOVED lines=8> */
[----:B------:R2:W-:Y:S01]  /*17d10*/  STL.64 [R1+0x310], R170 ;  /* 0x000310aa01007387 */ /* 0x0005e20000100a00 */
[----:B-1----:R-:W-:-:S03]  /*17d20*/  IADD3 R252, R246, 0x100000, RZ ;  /* 0x00100000f6fc7810 */ /* 0x002fc60007ffe0ff */
[----:B------:R1:W-:Y:S01]  /*17d30*/  LDGSTS.E [R0+-0x50800], [R170.64], P2 ;  /* 0xaf800000aa007fae */ /* 0x0003e20009121844 */
[----:B--2---:R-:W-:-:S03]  /*17d40*/  IMAD.WIDE R178, R3, 0x4, R244 ;  /* 0x0000000403b27825 */ /* 0x004fc600078e02f4 */
[----:B------:R-:W2:Y:S01]  /*17d50*/  LDL.LU.64 R244, [R1+0x1c0] ;  /* 0x0001c00001f47983 */ /* 0x000ea20000300a00 */
[----:B-1----:R-:W-:Y:S01]  /*17d60*/  IADD3 R0, R246, 0x100000, RZ ;  /* 0x00100000f6007810 */ /* 0x002fe20007ffe0ff */
[C---:B------:R-:W-:Y:S02]  /*17d70*/  IMAD.WIDE R170, R3.reuse, 0x4, R194 ;  /* 0x0000000403aa7825 */ /* 0x040fe400078e02c2 */
        /* <DEDUP_REMOVED lines=23> */
[----:B------:R-:W3:Y:S01]  /*17ef0*/  LDL.LU.64 R186, [R1+0x188] ;  /* 0x0001880001ba7983 */ /* 0x000ee20000300a00 */
[----:B-----5:R-:W-:-:S03]  /*17f00*/  IMAD.WIDE R170, R3, 0x4, R240 ;  /* 0x0000000403aa7825 */ /* 0x020fc600078e02f0 */
        /* <DEDUP_REMOVED lines=19> */
[----:B------:R1:W-:Y:S04]  /*18040*/  LDGSTS.E [R0+-0x5a600], [R170.64], P2 ;  /* 0xa5a00000aa007fae */ /* 0x0003e80009121844 */
[----:B------:R-:W4:Y:S01]  /*18050*/  LDL.LU.64 R202, [R1+0x160] ;  /* 0x0001600001ca7983 */ /* 0x000f220000300a00 */
[----:B-1----:R-:W-:-:S03]  /*18060*/  IMAD.WIDE R178, R3, 0x4, R248 ;  /* 0x0000000403b27825 */ /* 0x002fc600078e02f8 */
[----:B------:R-:W4:Y:S01]  /*18070*/  LDL.LU.64 R248, [R1+0x158] ;  /* 0x0001580001f87983 */ /* 0x000f220000300a00 */
[----:B------:R-:W-:-:S03]  /*18080*/  IMAD.WIDE R170, R3, 0x4, R236 ;  /* 0x0000000403aa7825 */ /* 0x000fc600078e02ec */
[----:B------:R3:W-:Y:S04]  /*18090*/  STL.64 [R1+0x980], R178 ;  /* 0x000980b201007387 */ /* 0x0007e80000100a00 */
[----:B------:R3:W-:Y:S04]  /*180a0*/  LDGSTS.E [R252+-0x59e00], [R178.64], P2 ;  /* 0xa6200000b2fc7fae */ /* 0x0007e80009121844 */
[----:B------:R1:W-:Y:S04]  /*180b0*/  STL.64 [R1+0x960], R170 ;  /* 0x000960aa01007387 */ /* 0x0003e80000100a00 */
[----:B------:R1:W-:Y:S04]  /*180c0*/  LDGSTS.E [R0+-0x59600], [R170.64], P2 ;  /* 0xa6a00000aa007fae */ /* 0x0003e80009121844 */
[----:B------:R-:W4:Y:S01]  /*180d0*/  LDL.LU.64 R236, [R1+0x150] ;  /* 0x0001500001ec7983 */ /* 0x000f220000300a00 */
[----:B---3--:R-:W-:-:S03]  /*180e0*/  IMAD.WIDE R178, R3, 0x4, R238 ;  /* 0x0000000403b27825 */ /* 0x008fc600078e02ee */
[----:B------:R-:W3:Y:S01]  /*180f0*/  LDL.LU.64 R238, [R1+0x148] ;  /* 0x0001480001ee7983 */ /* 0x000ee20000300a00 */
[----:B-1----:R-:W-:-:S03]  /*18100*/  IMAD.WIDE R170, R3, 0x4, R186 ;  /* 0x0000000403aa7825 */ /* 0x002fc600078e02ba */
[----:B------:R5:W-:Y:S04]  /*18110*/  STL.64 [R1+0x940], R178 ;  /* 0x000940b201007387 */ /* 0x000be80000100a00 */
[----:B------:R5:W-:Y:S04]  /*18120*/  LDGSTS.E [R252+-0x58e00], [R178.64], P2 ;  /* 0xa7200000b2fc7fae */ /* 0x000be80009121844 */
[----:B------:R2:W-:Y:S04]  /*18130*/  STL.64 [R1+0x920], R170 ;  /* 0x000920aa01007387 */ /* 0x0005e80000100a00 */
[----:B------:R2:W-:Y:S01]  /*18140*/  LDGSTS.E [R0+-0x58600], [R170.64], P2 ;  /* 0xa7a00000aa007fae */ /* 0x0005e20009121844 */
[----:B-----5:R-:W-:-:S03]  /*18150*/  IMAD.WIDE R178, R3, 0x4, R240 ;  /* 0x0000000403b27825 */ /* 0x020fc600078e02f0 */
[----:B------:R-:W5:Y:S04]  /*18160*/  LDL.LU.64 R240, [R1+0x140] ;  /* 0x0001400001f07983 */ /* 0x000f680000300a00 */
[----:B------:R1:W-:Y:S01]  /*18170*/  LDGSTS.E [R252+-0x57e00], [R178.64], P2 ;  /* 0xa8200000b2fc7fae */ /* 0x0003e20009121844 */
[----:B--2---:R-:W-:-:S03]  /*18180*/  IMAD.WIDE R170, R3, 0x4, R244 ;  /* 0x0000000403aa7825 */ /* 0x004fc600078e02f4 */
[----:B------:R-:W2:Y:S04]  /*18190*/  LDL.LU.64 R244, [R1+0x138] ;  /* 0x0001380001f47983 */ /* 0x000ea80000300a00 */
[----:B------:R1:W-:Y:S04]  /*181a0*/  STL.64 [R1+0x900], R178 ;  /* 0x000900b201007387 */ /* 0x0003e80000100a00 */
        /* <DEDUP_REMOVED lines=24> */
[----:B------:R-:W3:Y:S04]  /*18330*/  LDL R247, [R1+0x215c] ;  /* 0x00215c0001f77983 */ /* 0x000ee80000100800 */
        /* <DEDUP_REMOVED lines=26> */
[----:B-1----:R-:W-:-:S03]  /*184e0*/  IMAD.WIDE R178, R3, 0x4, R236 ;  /* 0x0000000403b27825 */ /* 0x002fc600078e02ec */
[----:B------:R-:W4:Y:S04]  /*184f0*/  LDL.LU.64 R236, [R1+0xd0] ;  /* 0x0000d00001ec7983 */ /* 0x000f280000300a00 */
[----:B------:R-:W4:Y:S01]  /*18500*/  LDL.LU.64 R186, [R1+0xc8] ;  /* 0x0000c80001ba7983 */ /* 0x000f220000300a00 */
[----:B---3--:R-:W-:-:S03]  /*18510*/  IMAD.WIDE R170, R3, 0x4, R238 ;  /* 0x0000000403aa7825 */ /* 0x008fc600078e02ee */
[----:B------:R5:W-:Y:S04]  /*18520*/  STL.64 [R1+0x338], R178 ;  /* 0x000338b201007387 */ /* 0x000be80000100a00 */
[----:B------:R5:W-:Y:S04]  /*18530*/  LDGSTS.E [R252+-0x50e00], [R178.64], P2 ;  /* 0xaf200000b2fc7fae */ /* 0x000be80009121844 */
[----:B------:R2:W-:Y:S04]  /*18540*/  STL.64 [R1+0x300], R170 ;  /* 0x000300aa01007387 */ /* 0x0005e80000100a00 */
[----:B------:R2:W-:Y:S01]  /*18550*/  LDGSTS.E [R0+-0x50600], [R170.64], P2 ;  /* 0xafa00000aa007fae */ /* 0x0005e20009121844 */
[----:B-----5:R-:W-:-:S03]  /*18560*/  IMAD.WIDE R178, R3, 0x4, R240 ;  /* 0x0000000403b27825 */ /* 0x020fc600078e02f0 */
[----:B------:R-:W3:Y:S01]  /*18570*/  LDL.LU.64 R240, [R1+0xc0] ;  /* 0x0000c00001f07983 */ /* 0x000ee20000300a00 */
[----:B--2---:R-:W-:-:S03]  /*18580*/  IMAD.WIDE R170, R3, 0x4, R244 ;  /* 0x0000000403aa7825 */ /* 0x004fc600078e02f4 */
[----:B------:R-:W2:Y:S01]  /*18590*/  LDL.LU.64 R244, [R1+0xb8] ;  /* 0x0000b80001f47983 */ /* 0x000ea20000300a00 */
[C---:B------:R-:W-:Y:S02]  /*185a0*/  IADD3 R252, R247.reuse, 0x100000, RZ ;  /* 0x00100000f7fc7810 */ /* 0x040fe40007ffe0ff */
[----:B------:R-:W-:Y:S01]  /*185b0*/  IADD3 R0, R247, 0x100000, RZ ;  /* 0x00100000f7007810 */ /* 0x000fe20007ffe0ff */
[----:B------:R4:W-:Y:S04]  /*185c0*/  STL.64 [R1+0xaf0], R178 ;  /* 0x000af0b201007387 */ /* 0x0009e80000100a00 */
[----:B------:R4:W-:Y:S04]  /*185d0*/  LDGSTS.E [R252+-0x5fc00], [R178.64], P2 ;  /* 0xa0400000b2fc7fae */ /* 0x0009e80009121844 */
[----:B------:R1:W-:Y:S04]  /*185e0*/  STL.64 [R1+0xad8], R170 ;  /* 0x000ad8aa01007387 */ /* 0x0003e80000100a00 */
[----:B------:R1:W-:Y:S04]  /*185f0*/  LDGSTS.E [R0+-0x5f400], [R170.64], P2 ;  /* 0xa0c00000aa007fae */ /* 0x0003e80009121844 */
[----:B------:R-:W5:Y:S01]  /*18600*/  LDL.LU.64 R238, [R1+0xb0] ;  /* 0x0000b00001ee7983 */ /* 0x000f620000300a00 */
        /* <DEDUP_REMOVED lines=22> */
[----:B------:R2:W-:Y:S01]  /*18770*/  LDGSTS.E [R0+-0x5c400], [R170.64], P2 ;  /* 0xa3c00000aa007fae */ /* 0x0005e20009121844 */
[----:B---3--:R-:W-:-:S03]  /*18780*/  IMAD.WIDE R178, R3, 0x4, R240 ;  /* 0x0000000403b27825 */ /* 0x008fc600078e02f0 */
[----:B------:R-:W3:Y:S04]  /*18790*/  LDL.LU.64 R240, [R1+0x80] ;  /* 0x0000800001f07983 */ /* 0x000ee80000300a00 */
[----:B------:R5:W-:Y:S01]  /*187a0*/  LDGSTS.E [R252+-0x5bc00], [R178.64], P2 ;  /* 0xa4400000b2fc7fae */ /* 0x000be20009121844 */
[----:B--2---:R-:W-:-:S03]  /*187b0*/  IMAD.WIDE R170, R3, 0x4, R244 ;  /* 0x0000000403aa7825 */ /* 0x004fc600078e02f4 */
[----:B------:R-:W2:Y:S04]  /*187c0*/  LDL.LU.64 R244, [R1+0x78] ;  /* 0x0000780001f47983 */ /* 0x000ea80000300a00 */
[----:B------:R5:W-:Y:S04]  /*187d0*/  STL.64 [R1+0x9f8], R178 ;  /* 0x0009f8b201007387 */ /* 0x000be80000100a00 */
[----:B------:R4:W-:Y:S04]  /*187e0*/  STL.64 [R1+0x9d8], R170 ;  /* 0x0009d8aa01007387 */ /* 0x0009e80000100a00 */
[----:B------:R4:W-:Y:S01]  /*187f0*/  LDGSTS.E [R0+-0x5b400], [R170.64], P2 ;  /* 0xa4c00000aa007fae */ /* 0x0009e20009121844 */
[----:B-----5:R-:W-:-:S03]  /*18800*/  IMAD.WIDE R178, R3, 0x4, R238 ;  /* 0x0000000403b27825 */ /* 0x020fc600078e02ee */
[----:B------:R-:W5:Y:S04]  /*18810*/  LDL.LU.64 R238, [R1+0x70] ;  /* 0x0000700001ee7983 */ /* 0x000f680000300a00 */
[----:B------:R1:W-:Y:S01]  /*18820*/  LDGSTS.E [R252+-0x5ac00], [R178.64], P2 ;  /* 0xa5400000b2fc7fae */ /* 0x0003e20009121844 */
[----:B----4-:R-:W-:-:S03]  /*18830*/  IMAD.WIDE R170, R3, 0x4, R250 ;  /* 0x0000000403aa7825 */ /* 0x010fc600078e02fa */
[----:B------:R-:W4:Y:S04]  /*18840*/  LDL.LU.64 R250, [R1+0x68] ;  /* 0x0000680001fa7983 */ /* 0x000f280000300a00 */
[----:B------:R1:W-:Y:S04]  /*18850*/  STL.64 [R1+0x9b8], R178 ;  /* 0x0009b8b201007387 */ /* 0x0003e80000100a00 */
[----:B------:R1:W-:Y:S04]  /*18860*/  STL.64 [R1+0x998], R170 ;  /* 0x000998aa01007387 */ /* 0x0003e80000100a00 */
[----:B------:R1:W-:Y:S04]  /*18870*/  LDGSTS.E [R0+-0x5a400], [R170.64], P2 ;  /* 0xa5c00000aa007fae */ /* 0x0003e80009121844 */
[----:B------:R-:W4:Y:S01]  /*18880*/  LDL.LU.64 R186, [R1+0x60] ;  /* 0x0000600001ba7983 */ /* 0x000f220000300a00 */
[----:B-1----:R-:W-:-:S05]  /*18890*/  IMAD.WIDE R178, R3, 0x4, R194 ;  /* 0x0000000403b27825 */ /* 0x002fca00078e02c2 */
[----:B------:R1:W-:Y:S01]  /*188a0*/  LDGSTS.E [R252+-0x59c00], [R178.64], P2 ;  /* 0xa6400000b2fc7fae */ /* 0x0003e20009121844 */
[----:B------:R-:W-:-:S03]  /*188b0*/  IMAD.WIDE R170, R3, 0x4, R248 ;  /* 0x0000000403aa7825 */ /* 0x000fc600078e02f8 */
[----:B------:R-:W4:Y:S04]  /*188c0*/  LDL.LU.64 R248, [R1+0x58] ;  /* 0x0000580001f87983 */ /* 0x000f280000300a00 */
[----:B------:R1:W-:Y:S04]  /*188d0*/  STL.64 [R1+0x978], R178 ;  /* 0x000978b201007387 */ /* 0x0003e80000100a00 */
        /* <DEDUP_REMOVED lines=12> */
[----:B------:R-:W3:Y:S04]  /*189a0*/  LDL.LU.64 R240, [R1+0x38] ;  /* 0x0000380001f07983 */ /* 0x000ee80000300a00 */
[----:B------:R-:W-:Y:S04]  /*189b0*/  STL.64 [R1+0x8f8], R178 ;  /* 0x0008f8b201007387 */ /* 0x000fe80000100a00 */
[----:B------:R4:W-:Y:S01]  /*189c0*/  LDGSTS.E [R252+-0x57c00], [R178.64], P2 ;  /* 0xa8400000b2fc7fae */ /* 0x0009e20009121844 */
[----:B--2---:R-:W-:-:S05]  /*189d0*/  IMAD.WIDE R170, R3, 0x4, R244 ;  /* 0x0000000403aa7825 */ /* 0x004fca00078e02f4 */
[----:B------:R5:W-:Y:S04]  /*189e0*/  STL.64 [R1+0x8d8], R170 ;  /* 0x0008d8aa01007387 */ /* 0x000be80000100a00 */
[----:B------:R-:W2:Y:S04]  /*189f0*/  LDL.LU.64 R244, [R1+0x30] ;  /* 0x0000300001f47983 */ /* 0x000ea80000300a00 */
[----:B------:R-:W2:Y:S04]  /*18a00*/  LDL.LU.64 R246, [R1+0x28] ;  /* 0x0000280001f67983 */ /* 0x000ea80000300a00 */
[----:B------:R1:W-:Y:S04]  /*18a10*/  LDGSTS.E [R0+-0x57400], [R170.64], P2 ;  /* 0xa8c00000aa007fae */ /* 0x0003e80009121844 */
[----:B-1----:R-:W2:Y:S01]  /*18a20*/  LDL R0, [R1+0x215c] ;  /* 0x00215c0001007983 */ /* 0x002ea20000100800 */
[----:B-----5:R-:W-:-:S04]  /*18a30*/  IMAD.WIDE R170, R3, 0x4, R238 ;  /* 0x0000000403aa7825 */ /* 0x020fc800078e02ee */
[----:B----4-:R-:W-:Y:S02]  /*18a40*/  IMAD.WIDE R178, R3, 0x4, R250 ;  /* 0x0000000403b27825 */ /* 0x010fe400078e02fa */
[----:B------:R-:W4:Y:S04]  /*18a50*/  LDL.LU.64 R250, [R1+0x18] ;  /* 0x0000180001fa7983 */ /* 0x000f280000300a00 */
[----:B------:R-:W5:Y:S04]  /*18a60*/  LDL.LU.64 R238, [R1+0x10] ;  /* 0x0000100001ee7983 */ /* 0x000f680000300a00 */
[----:B------:R1:W-:Y:S04]  /*18a70*/  STL.64 [R1+0x8b8], R170 ;  /* 0x0008b8aa01007387 */ /* 0x0003e80000100a00 */
[----:B------:R1:W-:Y:S01]  /*18a80*/  STL.64 [R1+0x898], R178 ;  /* 0x000898b201007387 */ /* 0x0003e20000100a00 */
[----:B--2---:R-:W-:-:S02]  /*18a90*/  IADD3 R252, R0, 0x100000, RZ ;  /* 0x0010000000fc7810 */ /* 0x004fc40007ffe0ff */
[----:B------:R-:W-:-:S03]  /*18aa0*/  IADD3 R0, R0, 0x100000, RZ ;  /* 0x0010000000007810 */ /* 0x000fc60007ffe0ff */
[----:B------:R1:W-:Y:S04]  /*18ab0*/  LDGSTS.E [R252+-0x56c00], [R170.64], P2 ;  /* 0xa9400000aafc7fae */ /* 0x0003e80009121844 */
[----:B------:R2:W-:Y:S04]  /*18ac0*/  LDGSTS.E [R0+-0x56400], [R178.64], P2 ;  /* 0xa9c00000b2007fae */ /* 0x0005e80009121844 */
[----:B-1----:R-:W3:Y:S04]  /*18ad0*/  LDL.LU.64 R170, [R1+0x2280] ;  /* 0x0022800001aa7983 */ /* 0x002ee80000300a00 */
[----:B--2---:R-:W2:Y:S01]  /*18ae0*/  LDL R0, [R1+0x215c] ;  /* 0x00215c0001007983 */ /* 0x004ea20000100800 */
[----:B------:R-:W-:-:S04]  /*18af0*/  IMAD.WIDE R178, R3, 0x4, R186 ;  /* 0x0000000403b27825 */ /* 0x000fc800078e02ba */
[----:B------:R-:W-:Y:S02]  /*18b00*/  IMAD.WIDE R186, R3, 0x4, R248 ;  /* 0x0000000403ba7825 */ /* 0x000fe400078e02f8 */
[----:B------:R-:W3:Y:S04]  /*18b10*/  LDL.LU.64 R248, [R1+0x8] ;  /* 0x0000080001f87983 */ /* 0x000ee80000300a00 */
[----:B------:R1:W-:Y:S04]  /*18b20*/  STL.64 [R1+0x878], R178 ;  /* 0x000878b201007387 */ /* 0x0003e80000100a00 */
[----:B------:R1:W-:Y:S01]  /*18b30*/  STL.64 [R1+0x858], R186 ;  /* 0x000858ba01007387 */ /* 0x0003e20000100a00 */
[----:B--2---:R-:W-:-:S02]  /*18b40*/  IADD3 R252, R0, 0x100000, RZ ;  /* 0x0010000000fc7810 */ /* 0x004fc40007ffe0ff */
[----:B------:R-:W-:-:S03]  /*18b50*/  IADD3 R0, R0, 0x100000, RZ ;  /* 0x0010000000007810 */ /* 0x000fc60007ffe0ff */
[----:B------:R1:W-:Y:S04]  /*18b60*/  LDGSTS.E [R252+-0x55c00], [R178.64], P2 ;  /* 0xaa400000b2fc7fae */ /* 0x0003e80009121844 */
[----:B------:R2:W-:Y:S04]  /*18b70*/  LDGSTS.E [R0+-0x55400], [R186.64], P2 ;  /* 0xaac00000ba007fae */ /* 0x0005e80009121844 */
[----:B-1----:R-:W3:Y:S04]  /*18b80*/  LDL.LU.64 R178, [R1+0x2278] ;  /* 0x0022780001b27983 */ /* 0x002ee80000300a00 */
[----:B--2---:R-:W2:Y:S04]  /*18b90*/  LDL.LU.64 R186, [R1+0x2270] ;  /* 0x0022700001ba7983 */ /* 0x004ea80000300a00 */
[----:B------:R-:W2:Y:S01]  /*18ba0*/  LDL R0, [R1+0x215c] ;  /* 0x00215c0001007983 */ /* 0x000ea20000100800 */
[----:B------:R-:W-:-:S04]  /*18bb0*/  IMAD.WIDE R194, R3, 0x4, R194 ;  /* 0x0000000403c27825 */ /* 0x000fc800078e02c2 */
[----:B------:R-:W-:Y:S01]  /*18bc0*/  IMAD.WIDE R202, R3, 0x4, R202 ;  /* 0x0000000403ca7825 */ /* 0x000fe200078e02ca */
[----:B------:R1:W-:Y:S01]  /*18bd0*/  STL.64 [R1+0x838], R194 ;  /* 0x000838c201007387 */ /* 0x0003e20000100a00 */
[C---:B--2---:R-:W-:Y:S02]  /*18be0*/  IADD3 R252, R0.reuse, 0x100000, RZ ;  /* 0x0010000000fc7810 */ /* 0x044fe40007ffe0ff */
[----:B------:R-:W-:-:S03]  /*18bf0*/  IADD3 R0, R0, 0x100000, RZ ;  /* 0x0010000000007810 */ /* 0x000fc60007ffe0ff */
[----:B------:R1:W-:Y:S04]  /*18c00*/  LDGSTS.E [R252+-0x54c00], [R194.64], P2 ;  /* 0xab400000c2fc7fae */ /* 0x0003e80009121844 */
[----:B------:R2:W-:Y:S04]  /*18c10*/  LDGSTS.E [R0+-0x54400], [R202.64], P2 ;  /* 0xabc00000ca007fae */ /* 0x0005e80009121844 */
[----:B-1----:R-:W4:Y:S04]  /*18c20*/  LDL.LU.64 R194, [R1+0x2268] ;  /* 0x0022680001c27983 */ /* 0x002f280000300a00 */
[----:B------:R2:W-:Y:S04]  /*18c30*/  STL.64 [R1+0x818], R202 ;  /* 0x000818ca01007387 */ /* 0x0005e80000100a00 */
[----:B--2---:R-:W2:Y:S04]  /*18c40*/  LDL.LU.64 R202, [R1+0x2260] ;  /* 0x0022600001ca7983 */ /* 0x004ea80000300a00 */
[----:B------:R-:W2:Y:S01]  /*18c50*/  LDL R0, [R1+0x215c] ;  /* 0x00215c0001007983 */ /* 0x000ea20000100800 */
[----:B------:R-:W-:-:S04]  /*18c60*/  IMAD.WIDE R236, R3, 0x4, R236 ;  /* 0x0000000403ec7825 */ /* 0x000fc800078e02ec */
[----:B---3--:R-:W-:Y:S01]  /*18c70*/  IMAD.WIDE R240, R3, 0x4, R240 ;  /* 0x0000000403f07825 */ /* 0x008fe200078e02f0 */
[----:B------:R1:W-:Y:S01]  /*18c80*/  STL.64 [R1+0x458], R236 ;  /* 0x000458ec01007387 */ /* 0x0003e20000100a00 */
[C---:B--2---:R-:W-:Y:S02]  /*18c90*/  IADD3 R252, R0.reuse, 0x100000, RZ ;  /* 0x0010000000fc7810 */ /* 0x044fe40007ffe0ff */
[----:B------:R-:W-:-:S03]  /*18ca0*/  IADD3 R0, R0, 0x100000, RZ ;  /* 0x0010000000007810 */ /* 0x000fc60007ffe0ff */
[----:B------:R1:W-:Y:S04]  /*18cb0*/  LDGSTS.E [R252+-0x53c00], [R236.64], P2 ;  /* 0xac400000ecfc7fae */ /* 0x0003e80009121844 */
[----:B------:R2:W-:Y:S04]  /*18cc0*/  LDGSTS.E [R0+-0x53400], [R240.64], P2 ;  /* 0xacc00000f0007fae */ /* 0x0005e80009121844 */
[----:B-1----:R-:W3:Y:S04]  /*18cd0*/  LDL.LU.64 R236, [R1+0x2258] ;  /* 0x0022580001ec7983 */ /* 0x002ee80000300a00 */
[----:B------:R2:W-:Y:S04]  /*18ce0*/  STL.64 [R1+0x420], R240 ;  /* 0x000420f001007387 */ /* 0x0005e80000100a00 */
        /* <DEDUP_REMOVED lines=13> */
[----:B----4-:R-:W-:-:S04]  /*18dc0*/  IMAD.WIDE R250, R3, 0x4, R250 ;  /* 0x0000000403fa7825 */ /* 0x010fc800078e02fa */
[----:B-----5:R-:W-:Y:S01]  /*18dd0*/  IMAD.WIDE R238, R3, 0x4, R238 ;  /* 0x0000000403ee7825 */ /* 0x020fe200078e02ee */
[----:B------:R1:W-:Y:S01]  /*18de0*/  STL.64 [R1+0x390], R250 ;  /* 0x000390fa01007387 */ /* 0x0003e20000100a00 */
[C---:B--2---:R-:W-:Y:S02]  /*18df0*/  IADD3 R252, R0.reuse, 0x100000, RZ ;  /* 0x0010000000fc7810 */ /* 0x044fe40007ffe0ff */
[----:B------:R-:W-:-:S03]  /*18e00*/  IADD3 R0, R0, 0x100000, RZ ;  /* 0x0010000000007810 */ /* 0x000fc60007ffe0ff */
[----:B------:R1:W-:Y:S04]  /*18e10*/  LDGSTS.E [R252+-0x51c00], [R250.64], P2 ;  /* 0xae400000fafc7fae */ /* 0x0003e80009121844 */
[----:B------:R2:W-:Y:S04]  /*18e20*/  LDGSTS.E [R0+-0x51400], [R238.64], P2 ;  /* 0xaec00000ee007fae */ /* 0x0005e80009121844 */
[----:B-1----:R-:W4:Y:S04]  /*18e30*/  LDL.LU.64 R250, [R1+0x2238] ;  /* 0x0022380001fa7983 */ /* 0x002f280000300a00 */
[----:B------:R4:W-:Y:S04]  /*18e40*/  STL.64 [R1+0x358], R238 ;  /* 0x000358ee01007387 */ /* 0x0009e80000100a00 */
[----:B--2---:R-:W2:Y:S01]  /*18e50*/  LDL R0, [R1+0x215c] ;  /* 0x00215c0001007983 */ /* 0x004ea20000100800 */
[----:B------:R-:W-:-:S03]  /*18e60*/  IMAD.WIDE R248, R3, 0x4, R248 ;  /* 0x0000000403f87825 */ /* 0x000fc600078e02f8 */
[----:B------:R-:W5:Y:S04]  /*18e70*/  LDL R252, [R1+0x2158] ;  /* 0x0021580001fc7983 */ /* 0x000f680000100800 */
[----:B------:R1:W-:Y:S01]  /*18e80*/  STL.64 [R1+0x328], R248 ;  /* 0x000328f801007387 */ /* 0x0003e20000100a00 */
[----:B----4-:R-:W-:Y:S01]  /*18e90*/  IMAD.WIDE R238, R3, 0x4, R250 ;  /* 0x0000000403ee7825 */ /* 0x010fe200078e02fa */
[----:B--2---:R-:W-:-:S05]  /*18ea0*/  IADD3 R250, R0, 0x100000, RZ ;  /* 0x0010000000fa7810 */ /* 0x004fca0007ffe0ff */
[----:B------:R1:W-:Y:S01]  /*18eb0*/  LDGSTS.E [R250+-0x50c00], [R248.64], P2 ;  /* 0xaf400000f8fa7fae */ /* 0x0003e20009121844 */
[----:B------:R-:W-:-:S05]  /*18ec0*/  IADD3 R0, R0, 0x100000, RZ ;  /* 0x0010000000007810 */ /* 0x000fca0007ffe0ff */
[----:B------:R2:W-:Y:S04]  /*18ed0*/  LDGSTS.E [R0+-0x50400], [R238.64], P2 ;  /* 0xafc00000ee007fae */ /* 0x0005e80009121844 */
[----:B-1----:R-:W4:Y:S04]  /*18ee0*/  LDL.LU.64 R248, [R1+0x2230] ;  /* 0x0022300001f87983 */ /* 0x002f280000300a00 */
[----:B------:R2:W-:Y:S04]  /*18ef0*/  STL.64 [R1+0x2f8], R238 ;  /* 0x0002f8ee01007387 */ /* 0x0005e80000100a00 */
[----:B--2---:R-:W2:Y:S01]  /*18f00*/  LDL.LU.64 R238, [R1+0x2228] ;  /* 0x0022280001ee7983 */ /* 0x004ea20000300a00 */
[----:B------:R-:W-:Y:S01]  /*18f10*/  IMAD.WIDE R250, R3, 0x4, R246 ;  /* 0x0000000403fa7825 */ /* 0x000fe200078e02f6 */
[----:B-----5:R-:W-:-:S02]  /*18f20*/  IADD3 R246, R252, 0x100000, RZ ;  /* 0x00100000fcf67810 */ /* 0x020fc40007ffe0ff */
[----:B------:R-:W-:Y:S01]  /*18f30*/  IADD3 R0, R252, 0x100000, RZ ;  /* 0x00100000fc007810 */ /* 0x000fe20007ffe0ff */
[----:B---3--:R-:W-:-:S04]  /*18f40*/  IMAD.WIDE R244, R3, 0x4, R244 ;  /* 0x0000000403f47825 */ /* 0x008fc800078e02f4 */
        /* <DEDUP_REMOVED lines=22> */
[----:B----4-:R-:W-:-:S05]  /*190b0*/  IMAD.WIDE R248, R3, 0x4, R248 ;  /* 0x0000000403f87825 */ /* 0x010fca00078e02f8 */
[----:B------:R1:W-:Y:S04]  /*190c0*/  LDGSTS.E [R246+-0x5fa00], [R248.64], P2 ;  /* 0xa0600000f8f67fae */ /* 0x0003e80009121844 */
[----:B------:R3:W-:Y:S01]  /*190d0*/  LDGSTS.E [R0+-0x5f200], [R250.64], P2 ;  /* 0xa0e00000fa007fae */ /* 0x0007e20009121844 */
[----:B-1----:R-:W-:Y:S01]  /*190e0*/  IMAD.WIDE R246, R3, 0x4, R240 ;  /* 0x0000000403f67825 */ /* 0x002fe200078e02f0 */
[----:B------:R-:W-:-:S03]  /*190f0*/  IADD3 R240, R252, 0x100000, RZ ;  /* 0x00100000fcf07810 */ /* 0x000fc60007ffe0ff */
[C---:B--2---:R-:W-:Y:S02]  /*19100*/  IMAD.WIDE R238, R3.reuse, 0x4, R238 ;  /* 0x0000000403ee7825 */ /* 0x044fe400078e02ee */
        /* <DEDUP_REMOVED lines=26> */
[C---:B-1----:R-:W-:Y:S01]  /*192b0*/  IMAD.WIDE R130, R3.reuse, 0x4, R114 ;  /* 0x0000000403827825 */ /* 0x042fe200078e0272 */
[C---:B------:R-:W-:Y:S02]  /*192c0*/  IADD3 R114, R252.reuse, 0x100000, RZ ;  /* 0x00100000fc727810 */ /* 0x040fe40007ffe0ff */
[----:B------:R-:W-:Y:S04]  /*192d0*/  STL.64 [R1+0xae8], R248 ;  /* 0x000ae8f801007387 */ /* 0x000fe80000100a00 */
[----:B------:R1:W-:Y:S04]  /*192e0*/  LDGSTS.E [R114+-0x57a00], [R122.64], P2 ;  /* 0xa86000007a727fae */ /* 0x0003e80009121844 */
[----:B------:R-:W-:Y:S01]  /*192f0*/  STL.64 [R1+0xad0], R250 ;  /* 0x000ad0fa01007387 */ /* 0x000fe20000100a00 */
[----:B-1----:R-:W-:Y:S01]  /*19300*/  IMAD.WIDE R114, R3, 0x4, R98 ;  /* 0x0000000403727825 */ /* 0x002fe200078e0262 */
[----:B------:R-:W-:-:S02]  /*19310*/  IADD3 R98, R252, 0x100000, RZ ;  /* 0x00100000fc627810 */ /* 0x000fc40007ffe0ff */
        /* <DEDUP_REMOVED lines=38> */
[----:B------:R4:W-:Y:S04]  /*19580*/  LDGSTS.E [R0+-0x53200], [R6.64], P2 ;  /* 0xace0000006007fae */ /* 0x0009e80009121844 */
[----:B------:R5:W-:Y:S04]  /*19590*/  STL.64 [R1+0x3e8], R8 ;  /* 0x0003e80801007387 */ /* 0x000be80000100a00 */
[----:B------:R5:W-:Y:S01]  /*195a0*/  LDGSTS.E [R4+-0x52a00], [R8.64], P2 ;  /* 0xad60000008047fae */ /* 0x000be20009121844 */
[----:B----4-:R-:W-:-:S05]  /*195b0*/  IMAD.WIDE R6, R3, 0x4, R12 ;  /* 0x0000000403067825 */ /* 0x010fca00078e020c */
[----:B------:R4:W-:Y:S01]  /*195c0*/  STL.64 [R1+0x3b0], R6 ;  /* 0x0003b00601007387 */ /* 0x0009e20000100a00 */
[----:B-----5:R-:W-:-:S03]  /*195d0*/  IMAD.WIDE R8, R3, 0x4, R80 ;  /* 0x0000000403087825 */ /* 0x020fc600078e0250 */
[----:B------:R4:W-:Y:S04]  /*195e0*/  LDGSTS.E [R0+-0x52200], [R6.64], P2 ;  /* 0xade0000006007fae */ /* 0x0009e80009121844 */
[----:B------:R5:W-:Y:S04]  /*195f0*/  STL.64 [R1+0x380], R8 ;  /* 0x0003800801007387 */ /* 0x000be80000100a00 */
[----:B------:R5:W-:Y:S01]  /*19600*/  LDGSTS.E [R4+-0x51a00], [R8.64], P2 ;  /* 0xae60000008047fae */ /* 0x000be20009121844 */
[----:B----4-:R-:W-:-:S03]  /*19610*/  IMAD.WIDE R6, R3, 0x4, R84 ;  /* 0x0000000403067825 */ /* 0x010fc600078e0254 */
[----:B---3--:R-:W3:Y:S04]  /*19620*/  S2R R251, SR_TID.X ;  /* 0x0000000000fb7919 */ /* 0x008ee80000002100 */
[----:B------:R4:W-:Y:S01]  /*19630*/  STL.64 [R1+0x350], R6 ;  /* 0x0003500601007387 */ /* 0x0009e20000100a00 */
[----:B-----5:R-:W-:-:S03]  /*19640*/  IMAD.WIDE R8, R3, 0x4, R88 ;  /* 0x0000000403087825 */ /* 0x020fc600078e0258 */
[----:B------:R4:W-:Y:S04]  /*19650*/  LDGSTS.E [R0+-0x51200], [R6.64], P2 ;  /* 0xaee0000006007fae */ /* 0x0009e80009121844 */
[----:B------:R1:W-:Y:S01]  /*19660*/  LDGSTS.E [R4+-0x50a00], [R8.64], P2 ;  /* 0xaf60000008047fae */ /* 0x0003e20009121844 */
[----:B----4-:R-:W-:-:S05]  /*19670*/  IMAD.WIDE R6, R3, 0x4, R242 ;  /* 0x0000000403067825 */ /* 0x010fca00078e02f2 */
[----:B------:R2:W-:Y:S04]  /*19680*/  LDGSTS.E [R0+-0x50200], [R6.64], P2 ;  /* 0xafe0000006007fae */ /* 0x0005e80009121844 */
[----:B------:R-:W0:Y:S01]  /*19690*/  LDGDEPBAR ;  /* 0x00000000000079af */ /* 0x000e220000000000 */
[----:B------:R-:W-:Y:S01]  /*196a0*/  IMAD.MOV.U32 R250, RZ, RZ, c[0x0][0x180] ;  /* 0x00006000fffa7624 */ /* 0x000fe200078e00ff */
[----:B---3--:R-:W-:-:S04]  /*196b0*/  LOP3.LUT R251, R251, 0x7f, RZ, 0xc0, !PT ;  /* 0x0000007ffbfb7812 */ /* 0x008fc800078ec0ff */
[----:B--2---:R-:W-:-:S04]  /*196c0*/  IADD3 R0, R250, -0xc5, RZ ;  /* 0xffffff3bfa007810 */ /* 0x004fc80007ffe0ff */
[----:B------:R-:W-:Y:S02]  /*196d0*/  ISETP.GE.U32.AND P1, PT, R0, 0x7ffffefc, PT ;  /* 0x7ffffefc0000780c */ /* 0x000fe40003f26070 */
[----:B------:R-:W-:Y:S01]  /*196e0*/  SHF.L.U32 R202, R251, 0x2, RZ ;  /* 0x00000002fbca7819 */ /* 0x000fe200000006ff */
[----:B------:R-:W-:Y:S01]  /*196f0*/  BAR.SYNC.DEFER_BLOCKING 0x0 ;  /* 0x0000000000007b1d */ /* 0x000fe20000010000 */
[----:B------:R-:W-:Y:S01]  /*19700*/  IADD3 R0, R250, -0xc9, RZ ;  /* 0xffffff37fa007810 */ /* 0x000fe20007ffe0ff */
[----:B-1----:R-:W-:-:S04]  /*19710*/  IMAD.WIDE R4, R2, 0x4, R116 ;  /* 0x0000000402047825 */ /* 0x002fc800078e0274 */
[----:B------:R1:W-:Y:S01]  /*19720*/  STL.64 [R1+0x318], R8 ;  /* 0x0003180801007387 */ /* 0x0003e20000100a00 */
[----:B------:R-:W-:-:S03]  /*19730*/  ISETP.GE.U32.AND P2, PT, R0, 0x7ffffef8, PT ;  /* 0x7ffffef80000780c */ /* 0x000fc60003f46070 */
[----:B------:R2:W-:Y:S04]  /*19740*/  STL.64 [R1+0x2e8], R6 ;  /* 0x0002e80601007387 */ /* 0x0005e80000100a00 */
[----:B------:R-:W-:Y:S01]  /*19750*/  STL [R1+0x2150], R96 ;  /* 0x0021506001007387 */ /* 0x000fe20000100800 */
[----:B-1----:R-:W-:-:S03]  /*19760*/  IMAD.WIDE R8, R2, 0x4, R110 ;  /* 0x0000000402087825 */ /* 0x002fc600078e026e */
[----:B------:R-:W-:Y:S01]  /*19770*/  STL [R1+0x2148], R97 ;  /* 0x0021486101007387 */ /* 0x000fe20000100800 */
[----:B--2---:R-:W-:-:S03]  /*19780*/  IMAD.WIDE R6, R2, 0x4, R112 ;  /* 0x0000000402067825 */ /* 0x004fc600078e0270 */
[----:B------:R-:W-:Y:S01]  /*19790*/  @!PT LDS RZ, [RZ] ;  /* 0x00000000fffff984 */ /* 0x000fe20000000800 */
[----:B------:R-:W-:Y:S01]  /*197a0*/  @!PT LDS RZ, [RZ] ;  /* 0x00000000fffff984 */ /* 0x000fe20000000800 */
[----:B------:R-:W-:Y:S01]  /*197b0*/  @!PT LDS RZ, [RZ] ;  /* 0x00000000fffff984 */ /* 0x000fe20000000800 */
[----:B------:R1:W-:Y:S01]  /*197c0*/  LDGSTS.E [R202+0x60000], [R96.64], !P5 ;  /* 0x6000000060ca7fae */ /* 0x0003e2000e921844 */
[----:B------:R-:W-:-:S03]  /*197d0*/  IADD3 R0, R250, -0xcd, RZ ;  /* 0xffffff33fa007810 */ /* 0x000fc60007ffe0ff */
[----:B------:R2:W-:Y:S04]  /*197e0*/  LDGSTS.E [R202+0x60200], [R100.64], !P5 ;  /* 0x6020000064ca7fae */ /* 0x0005e8000e921844 */
[----:B------:R-:W-:Y:S04]  /*197f0*/  STL [R1+0x214c], R100 ;  /* 0x00214c6401007387 */ /* 0x000fe80000100800 */
        /* <DEDUP_REMOVED lines=10> */
[----:B------:R1:W-:Y:S01]  /*198a0*/  LDGSTS.E [R202+0x62600], [R4.64], !P1 ;  /* 0x6260000004ca7fae */ /* 0x0003e2000c921844 */
[----:B------:R-:W-:-:S03]  /*198b0*/  ISETP.GE.U32.AND P1, PT, R0, 0x7ffffef4, PT ;  /* 0x7ffffef40000780c */ /* 0x000fc60003f26070 */
[----:B------:R-:W-:Y:S04]  /*198c0*/  STL [R1+0x2134], R108 ;  /* 0x0021346c01007387 */ /* 0x000fe80000100800 */
[----:B------:R-:W-:Y:S04]  /*198d0*/  STL [R1+0x212c], R109 ;  /* 0x00212c6d01007387 */ /* 0x000fe80000100800 */
[----:B------:R1:W-:Y:S04]  /*198e0*/  STL.64 [R1+0x1f0], R8 ;  /* 0x0001f00801007387 */ /* 0x0003e80000100a00 */
[----:B------:R2:W-:Y:S01]  /*198f0*/  STL.64 [R1+0x1e8], R6 ;  /* 0x0001e80601007387 */ /* 0x0005e20000100a00 */
[----:B------:R-:W-:-:S03]  /*19900*/  IADD3 R0, R250, -0xd1, RZ ;  /* 0xffffff2ffa007810 */ /* 0x000fc60007ffe0ff */
[----:B------:R3:W-:Y:S01]  /*19910*/  STL.64 [R1+0x1e0], R4 ;  /* 0x0001e00401007387 */ /* 0x0007e20000100a00 */
[----:B-1----:R-:W-:-:S03]  /*19920*/  IMAD.WIDE R8, R2, 0x4, R120 ;  /* 0x0000000402087825 */ /* 0x002fc600078e0278 */
[----:B------:R-:W-:Y:S01]  /*19930*/  STL [R1+0x2128], R118 ;  /* 0x0021287601007387 */ /* 0x000fe20000100800 */
[----:B--2---:R-:W-:-:S03]  /*19940*/  IMAD.WIDE R6, R2, 0x4, R124 ;  /* 0x0000000402067825 */ /* 0x004fc600078e027c */
[----:B------:R1:W-:Y:S01]  /*19950*/  LDGSTS.E [R202+0x64000], [R118.64], !P2 ;  /* 0x6400000076ca7fae */ /* 0x0003e2000d121844 */
[----:B---3--:R-:W-:-:S03]  /*19960*/  IMAD.WIDE R4, R2, 0x4, R126 ;  /* 0x0000000402047825 */ /* 0x008fc600078e027e */
[----:B------:R-:W-:Y:S01]  /*19970*/  STL [R1+0x2124], R119 ;  /* 0x0021247701007387 */ /* 0x000fe20000100800 */
[----:B------:R-:W-:-:S03]  /*19980*/  ISETP.GE.U32.AND P3, PT, R0, 0x7ffffef0, PT ;  /* 0x7ffffef00000780c */ /* 0x000fc60003f66070 */
[----:B------:R2:W-:Y:S04]  /*19990*/  STL.64 [R1+0x1d8], R8 ;  /* 0x0001d80801007387 */ /* 0x0005e80000100a00 */
[----:B------:R2:W-:Y:S04]  /*199a0*/  LDGSTS.E [R202+0x64200], [R8.64], !P2 ;  /* 0x6420000008ca7fae */ /* 0x0005e8000d121844 */
[----:B------:R3:W-:Y:S04]  /*199b0*/  STL.64 [R1+0x1d0], R6 ;  /* 0x0001d00601007387 */ /* 0x0007e80000100a00 */
[----:B------:R3:W-:Y:S01]  /*199c0*/  LDGSTS.E [R202+0x64400], [R6.64], !P2 ;  /* 0x6440000006ca7fae */ /* 0x0007e2000d121844 */
[----:B--2---:R-:W-:-:S03]  /*199d0*/  IMAD.WIDE R8, R2, 0x4, R132 ;  /* 0x0000000402087825 */ /* 0x004fc600078e0284 */
[----:B------:R2:W-:Y:S01]  /*199e0*/  STL.64 [R1+0x1c8], R4 ;  /* 0x0001c80401007387 */ /* 0x0005e20000100a00 */
[----:B------:R-:W-:-:S03]  /*199f0*/  IADD3 R0, R250, -0xd5, RZ ;  /* 0xffffff2bfa007810 */ /* 0x000fc60007ffe0ff */
[----:B------:R2:W-:Y:S01]  /*19a00*/  LDGSTS.E [R202+0x64600], [R4.64], !P2 ;  /* 0x6460000004ca7fae */ /* 0x0005e2000d121844 */
[----:B---3--:R-:W-:-:S03]  /*19a10*/  IMAD.WIDE R6, R2, 0x4, R134 ;  /* 0x0000000402067825 */ /* 0x008fc600078e0286 */
[----:B------:R3:W-:Y:S04]  /*19a20*/  LDGSTS.E [R202+0x66000], [R128.64], !P1 ;  /* 0x6600000080ca7fae */ /* 0x0007e8000c921844 */
[----:B------:R1:W-:Y:S01]  /*19a30*/  LDGSTS.E [R202+0x66200], [R8.64], !P1 ;  /* 0x6620000008ca7fae */ /* 0x0003e2000c921844 */
[----:B--2---:R-:W-:-:S03]  /*19a40*/  IMAD.WIDE R4, R2, 0x4, R136 ;  /* 0x0000000402047825 */ /* 0x004fc600078e0288 */
[----:B------:R2:W-:Y:S04]  /*19a50*/  LDGSTS.E [R202+0x66400], [R6.64], !P1 ;  /* 0x6640000006ca7fae */ /* 0x0005e8000c921844 */
        /* <DEDUP_REMOVED lines=57> */
[----:B------:R-:W-:Y:S01]  /*19df0*/  ISETP.GE.U32.AND P1, PT, R0, 0x7ffffedc, PT ;  /* 0x7ffffedc0000780c */ /* 0x000fe20003f26070 */
[----:B------:R-:W-:Y:S02]  /*19e00*/  IMAD.WIDE R182, R2, 0x4, R182 ;  /* 0x0000000402b67825 */ /* 0x000fe400078e02b6 */
        /* <DEDUP_REMOVED lines=12> */
[----:B------:R-:W-:-:S03]  /*19ed0*/  IMAD.WIDE R192, R2, 0x4, R192 ;  /* 0x0000000402c07825 */ /* 0x000fc600078e02c0 */
[----:B------:R2:W-:Y:S01]  /*19ee0*/  STL.64 [R1+0x148], R8 ;  /* 0x0001480801007387 */ /* 0x0005e20000100a00 */
[----:B------:R-:W-:-:S03]  /*19ef0*/  ISETP.GE.U32.AND P2, PT, R0, 0x7ffffed8, PT ;  /* 0x7ffffed80000780c */ /* 0x000fc60003f46070 */
        /* <DEDUP_REMOVED lines=21> */
[----:B---3--:R-:W-:-:S03]  /*1a050*/  IMAD.WIDE R8, R2, 0x4, R206 ;  /* 0x0000000402087825 */ /* 0x008fc600078e02ce */
[----:B------:R-:W-:Y:S01]  /*1a060*/  STL [R1+0x20e8], R204 ;  /* 0x0020e8cc01007387 */ /* 0x000fe20000100800 */
[----:B--2---:R-:W-:-:S03]  /*1a070*/  IMAD.WIDE R6, R2, 0x4, R208 ;  /* 0x0000000402067825 */ /* 0x004fc600078e02d0 */
[----:B------:R2:W-:Y:S01]  /*1a080*/  LDGSTS.E [R202+0x74000], [R204.64], !P2 ;  /* 0x74000000ccca7fae */ /* 0x0005e2000d121844 */
[----:B-1----:R-:W-:-:S03]  /*1a090*/  IMAD.WIDE R4, R2, 0x4, R210 ;  /* 0x0000000402047825 */ /* 0x002fc600078e02d2 */
[----:B------:R-:W-:Y:S01]  /*1a0a0*/  STL [R1+0x20e4], R205 ;  /* 0x0020e4cd01007387 */ /* 0x000fe20000100800 */
[----:B------:R-:W-:-:S03]  /*1a0b0*/  IMAD.WIDE R212, R2, 0x4, R212 ;  /* 0x0000000402d47825 */ /* 0x000fc600078e02d4 */
[----:B------:R1:W-:Y:S01]  /*1a0c0*/  STL.64 [R1+0x118], R8 ;  /* 0x0001180801007387 */ /* 0x0003e20000100a00 */
[----:B------:R-:W-:-:S03]  /*1a0d0*/  ISETP.GE.U32.AND P3, PT, R0, 0x7ffffed0, PT ;  /* 0x7ffffed00000780c */ /* 0x000fc60003f66070 */
[----:B------:R1:W-:Y:S04]  /*1a0e0*/  LDGSTS.E [R202+0x74200], [R8.64], !P2 ;  /* 0x7420000008ca7fae */ /* 0x0003e8000d121844 */
[----:B------:R3:W-:Y:S04]  /*1a0f0*/  STL.64 [R1+0x110], R6 ;  /* 0x0001100601007387 */ /* 0x0007e80000100a00 */
[----:B------:R3:W-:Y:S01]  /*1a100*/  LDGSTS.E [R202+0x74400], [R6.64], !P2 ;  /* 0x7440000006ca7fae */ /* 0x0007e2000d121844 */
[----:B-1----:R-:W-:-:S03]  /*1a110*/  IMAD.WIDE R8, R2, 0x4, R214 ;  /* 0x0000000402087825 */ /* 0x002fc600078e02d6 */
[----:B------:R1:W-:Y:S01]  /*1a120*/  STL.64 [R1+0x108], R4 ;  /* 0x0001080401007387 */ /* 0x0003e20000100a00 */
[----:B------:R-:W-:-:S03]  /*1a130*/  IADD3 R0, R250, -0xf5, RZ ;  /* 0xffffff0bfa007810 */ /* 0x000fc60007ffe0ff */
[----:B------:R1:W-:Y:S01]  /*1a140*/  LDGSTS.E [R202+0x74600], [R4.64], !P2 ;  /* 0x7460000004ca7fae */ /* 0x0003e2000d121844 */
[----:B---3--:R-:W-:-:S03]  /*1a150*/  IMAD.WIDE R6, R2, 0x4, R216 ;  /* 0x0000000402067825 */ /* 0x008fc600078e02d8 */
[----:B------:R2:W-:Y:S04]  /*1a160*/  LDGSTS.E [R202+0x76000], [R212.64], !P1 ;  /* 0x76000000d4ca7fae */ /* 0x0005e8000c921844 */
[----:B------:R3:W-:Y:S01]  /*1a170*/  LDGSTS.E [R202+0x76200], [R8.64], !P1 ;  /* 0x7620000008ca7fae */ /* 0x0007e2000c921844 */
[----:B-1----:R-:W-:-:S03]  /*1a180*/  IMAD.WIDE R4, R2, 0x4, R218 ;  /* 0x0000000402047825 */ /* 0x002fc600078e02da */
[----:B------:R1:W-:Y:S04]  /*1a190*/  LDGSTS.E [R202+0x76400], [R6.64], !P1 ;  /* 0x7640000006ca7fae */ /* 0x0003e8000c921844 */
[----:B------:R1:W-:Y:S01]  /*1a1a0*/  LDGSTS.E [R202+0x76600], [R4.64], !P1 ;  /* 0x7660000004ca7fae */ /* 0x0003e2000c921844 */
[----:B------:R-:W-:Y:S01]  /*1a1b0*/  ISETP.GE.U32.AND P1, PT, R0, 0x7ffffecc, PT ;  /* 0x7ffffecc0000780c */ /* 0x000fe20003f26070 */
[C---:B------:R-:W-:Y:S02]  /*1a1c0*/  IMAD.WIDE R220, R2.reuse, 0x4, R220 ;  /* 0x0000000402dc7825 */ /* 0x040fe400078e02dc */
[----:B------:R-:W-:Y:S04]  /*1a1d0*/  STL [R1+0x20e0], R212 ;  /* 0x0020e0d401007387 */ /* 0x000fe80000100800 */
[----:B------:R-:W-:Y:S04]  /*1a1e0*/  STL [R1+0x20dc], R213 ;  /* 0x0020dcd501007387 */ /* 0x000fe80000100800 */
[----:B------:R3:W-:Y:S04]  /*1a1f0*/  STL.64 [R1+0x100], R8 ;  /* 0x0001000801007387 */ /* 0x0007e80000100a00 */
[----:B------:R1:W-:Y:S01]  /*1a200*/  STL.64 [R1+0xf8], R6 ;  /* 0x0000f80601007387 */ /* 0x0003e20000100a00 */
[----:B------:R-:W-:-:S03]  /*1a210*/  IMAD.WIDE R228, R2, 0x4, R228 ;  /* 0x0000000402e47825 */ /* 0x000fc600078e02e4 */
[----:B------:R2:W-:Y:S01]  /*1a220*/  STL.64 [R1+0xf0], R4 ;  /* 0x0000f00401007387 */ /* 0x0005e20000100a00 */
[----:B---3--:R-:W-:-:S03]  /*1a230*/  IMAD.WIDE R8, R2, 0x4, R222 ;  /* 0x0000000402087825 */ /* 0x008fc600078e02de */
[----:B------:R-:W-:Y:S01]  /*1a240*/  STL [R1+0x20d8], R220 ;  /* 0x0020d8dc01007387 */ /* 0x000fe20000100800 */
[----:B-1----:R-:W-:-:S03]  /*1a250*/  IMAD.WIDE R6, R2, 0x4, R224 ;  /* 0x0000000402067825 */ /* 0x002fc600078e02e0 */
[----:B------:R1:W-:Y:S01]  /*1a260*/  LDGSTS.E [R202+0x78000], [R220.64], !P3 ;  /* 0x78000000dcca7fae */ /* 0x0003e2000d921844 */
[----:B--2---:R-:W-:-:S03]  /*1a270*/  IMAD.WIDE R4, R2, 0x4, R226 ;  /* 0x0000000402047825 */ /* 0x004fc600078e02e2 */
[----:B------:R-:W-:Y:S04]  /*1a280*/  STL [R1+0x20d4], R221 ;  /* 0x0020d4dd01007387 */ /* 0x000fe80000100800 */
[----:B------:R2:W-:Y:S04]  /*1a290*/  STL.64 [R1+0xe8], R8 ;  /* 0x0000e80801007387 */ /* 0x0005e80000100a00 */
[----:B------:R2:W-:Y:S04]  /*1a2a0*/  LDGSTS.E [R202+0x78200], [R8.64], !P3 ;  /* 0x7820000008ca7fae */ /* 0x0005e8000d921844 */
[----:B------:R3:W-:Y:S04]  /*1a2b0*/  STL.64 [R1+0xe0], R6 ;  /* 0x0000e00601007387 */ /* 0x0007e80000100a00 */
[----:B------:R3:W-:Y:S01]  /*1a2c0*/  LDGSTS.E [R202+0x78400], [R6.64], !P3 ;  /* 0x7840000006ca7fae */ /* 0x0007e2000d921844 */
[----:B--2---:R-:W-:-:S03]  /*1a2d0*/  IMAD.WIDE R8, R2, 0x4, R230 ;  /* 0x0000000402087825 */ /* 0x004fc600078e02e6 */
[----:B------:R2:W-:Y:S04]  /*1a2e0*/  STL.64 [R1+0xd8], R4 ;  /* 0x0000d80401007387 */ /* 0x0005e80000100a00 */
[----:B------:R2:W-:Y:S01]  /*1a2f0*/  LDGSTS.E [R202+0x78600], [R4.64], !P3 ;  /* 0x7860000004ca7fae */ /* 0x0005e2000d921844 */
[----:B---3--:R-:W-:-:S03]  /*1a300*/  IMAD.WIDE R6, R2, 0x4, R232 ;  /* 0x0000000402067825 */ /* 0x008fc600078e02e8 */
[----:B------:R-:W-:Y:S01]  /*1a310*/  STL [R1+0x20d0], R228 ;  /* 0x0020d0e401007387 */ /* 0x000fe20000100800 */
[----:B------:R-:W-:-:S03]  /*1a320*/  IADD3 R0, R250, -0xf9, RZ ;  /* 0xffffff07fa007810 */ /* 0x000fc60007ffe0ff */
[----:B------:R1:W-:Y:S01]  /*1a330*/  LDGSTS.E [R202+0x7a000], [R228.64], !P1 ;  /* 0x7a000000e4ca7fae */ /* 0x0003e2000c921844 */
[----:B--2---:R-:W-:-:S03]  /*1a340*/  IMAD.WIDE R4, R2, 0x4, R234 ;  /* 0x0000000402047825 */ /* 0x004fc600078e02ea */
[----:B------:R-:W-:Y:S04]  /*1a350*/  STL [R1+0x20cc], R229 ;  /* 0x0020cce501007387 */ /* 0x000fe80000100800 */
[----:B------:R-:W-:Y:S04]  /*1a360*/  STL.64 [R1+0xd0], R8 ;  /* 0x0000d00801007387 */ /* 0x000fe80000100a00 */
[----:B------:R2:W-:Y:S04]  /*1a370*/  LDGSTS.E [R202+0x7a200], [R8.64], !P1 ;  /* 0x7a20000008ca7fae */ /* 0x0005e8000c921844 */
[----:B------:R-:W-:Y:S04]  /*1a380*/  STL.64 [R1+0xc8], R6 ;  /* 0x0000c80601007387 */ /* 0x000fe80000100a00 */
[----:B------:R3:W-:Y:S04]  /*1a390*/  LDGSTS.E [R202+0x7a400], [R6.64], !P1 ;  /* 0x7a40000006ca7fae */ /* 0x0007e8000c921844 */
[----:B------:R1:W-:Y:S04]  /*1a3a0*/  LDGSTS.E [R202+0x7a600], [R4.64], !P1 ;  /* 0x7a60000004ca7fae */ /* 0x0003e8000c921844 */
[----:B------:R1:W-:Y:S01]  /*1a3b0*/  STL.64 [R1+0x21b8], R4 ;  /* 0x0021b80401007387 */ /* 0x0003e20000100a00 */
[----:B------:R-:W-:Y:S01]  /*1a3c0*/  ISETP.GE.U32.AND P2, PT, R0, 0x7ffffec8, PT ;  /* 0x7ffffec80000780c */ /* 0x000fe20003f46070 */
[----:B-1----:R-:W-:-:S05]  /*1a3d0*/  IMAD.MOV.U32 R4, RZ, RZ, c[0x0][0x180] ;  /* 0x00006000ff047624 */ /* 0x002fca00078e00ff */
[----:B------:R-:W-:Y:S01]  /*1a3e0*/  IADD3 R0, R4, -0xfd, RZ ;  /* 0xffffff0304007810 */ /* 0x000fe20007ffe0ff */
[----:B------:R-:W-:-:S03]  /*1a3f0*/  IMAD.WIDE R92, R2, 0x4, R92 ;  /* 0x00000004025c7825 */ /* 0x000fc600078e025c */
[----:B------:R-:W-:Y:S02]  /*1a400*/  ISETP.GE.U32.AND P3, PT, R0, 0x7ffffec4, PT ;  /* 0x7ffffec40000780c */ /* 0x000fe40003f66070 */
[----:B------:R-:W-:Y:S01]  /*1a410*/  IADD3 R0, R4, -0xc2, RZ ;  /* 0xffffff3e04007810 */ /* 0x000fe20007ffe0ff */
[----:B---3--:R-:W-:Y:S01]  /*1a420*/  IMAD.WIDE R6, R2, 0x4, R94 ;  /* 0x0000000402067825 */ /* 0x008fe200078e025e */
[----:B------:R1:W-:Y:S02]  /*1a430*/  LDGSTS.E [R202+0x7c000], [R92.64], !P2 ;  /* 0x7c0000005cca7fae */ /* 0x0003e4000d121844 */
[----:B------:R-:W-:Y:S01]  /*1a440*/  ISETP.GE.U32.AND P1, PT, R0, 0x7ffffeff, PT ;  /* 0x7ffffeff0000780c */ /* 0x000fe20003f26070 */
[----:B--2---:R-:W-:Y:S01]  /*1a450*/  IMAD.WIDE R8, R2, 0x4, R86 ;  /* 0x0000000402087825 */ /* 0x004fe200078e0256 */
[----:B------:R-:W-:Y:S01]  /*1a460*/  STL [R1+0x20c8], R92 ;  /* 0x0020c85c01007387 */ /* 0x000fe20000100800 */
[----:B------:R-:W-:Y:S02]  /*1a470*/  IADD3 R0, R4, -0xc6, RZ ;  /* 0xffffff3a04007810 */ /* 0x000fe40007ffe0ff */
[C---:B------:R-:W-:Y:S01]  /*1a480*/  IMAD.WIDE R10, R2.reuse, 0x4, R10 ;  /* 0x00000004020a7825 */ /* 0x040fe200078e020a */
[----:B------:R-:W-:Y:S03]  /*1a490*/  STL [R1+0x20c4], R93 ;  /* 0x0020c45d01007387 */ /* 0x000fe60000100800 */
[C---:B------:R-:W-:Y:S01]  /*1a4a0*/  IMAD.WIDE R76, R2.reuse, 0x4, R76 ;  /* 0x00000004024c7825 */ /* 0x040fe200078e024c */
[----:B------:R2:W-:Y:S03]  /*1a4b0*/  LDGSTS.E [R202+0x7c200], [R6.64], !P2 ;  /* 0x7c20000006ca7fae */ /* 0x0005e6000d121844 */
[----:B------:R-:W-:Y:S01]  /*1a4c0*/  IMAD.SHL.U32 R251, R251, 0x4, RZ ;  /* 0x00000004fbfb7824 */ /* 0x000fe200078e00ff */
[----:B------:R-:W-:Y:S01]  /*1a4d0*/  STL.64 [R1+0x21c0], R6 ;  /* 0x0021c00601007387 */ /* 0x000fe20000100a00 */
[----:B------:R-:W-:-:S03]  /*1a4e0*/  IMAD.WIDE R12, R2, 0x4, R78 ;  /* 0x00000004020c7825 */ /* 0x000fc600078e024e */
[----:B------:R3:W-:Y:S01]  /*1a4f0*/  LDGSTS.E [R202+0x7c400], [R8.64], !P2 ;  /* 0x7c40000008ca7fae */ /* 0x0007e2000d121844 */
[----:B------:R-:W-:-:S03]  /*1a500*/  IMAD.WIDE R14, R2, 0x4, R14 ;  /* 0x00000004020e7825 */ /* 0x000fc600078e020e */
[----:B------:R3:W-:Y:S01]  /*1a510*/  STL.64 [R1+0x21c8], R8 ;  /* 0x0021c80801007387 */ /* 0x0007e20000100a00 */
[----:B------:R-:W-:-:S03]  /*1a520*/  IMAD.WIDE R16, R2, 0x4, R16 ;  /* 0x0000000402107825 */ /* 0x000fc600078e0210 */
[----:B------:R1:W-:Y:S01]  /*1a530*/  LDGSTS.E [R202+0x7c600], [R10.64], !P2 ;  /* 0x7c6000000aca7fae */ /* 0x0003e2000d121844 */
[----:B------:R-:W-:Y:S01]  /*1a540*/  ISETP.GE.U32.AND P2, PT, R0, 0x7ffffefb, PT ;  /* 0x7ffffefb0000780c */ /* 0x000fe20003f46070 */
[----:B------:R-:W-:Y:S02]  /*1a550*/  IMAD.WIDE R70, R2, 0x4, R70 ;  /* 0x0000000402467825 */ /* 0x000fe400078e0246 */
[----:B------:R1:W-:Y:S01]  /*1a560*/  STL.64 [R1+0x21d0], R10 ;  /* 0x0021d00a01007387 */ /* 0x0003e20000100a00 */
[----:B------:R-:W-:Y:S02]  /*1a570*/  LOP3.LUT R237, R251, 0x20, RZ, 0x3c, !PT ;  /* 0x00000020fbed7812 */ /* 0x000fe400078e3cff */
[----:B------:R-:W-:Y:S01]  /*1a580*/  IADD3 R0, R4, -0xca, RZ ;  /* 0xffffff3604007810 */ /* 0x000fe20007ffe0ff */
[----:B------:R-:W-:Y:S01]  /*1a590*/  STL [R1+0x20c0], R76 ;  /* 0x0020c04c01007387 */ /* 0x000fe20000100800 */
[----:B---3--:R-:W-:-:S03]  /*1a5a0*/  IMAD.WIDE R8, R2, 0x4, R68 ;  /* 0x0000000402087825 */ /* 0x008fc600078e0244 */
[----:B------:R3:W-:Y:S01]  /*1a5b0*/  LDGSTS.E [R202+0x7e000], [R76.64], !P3 ;  /* 0x7e0000004cca7fae */ /* 0x0007e2000d921844 */
[----:B--2---:R-:W-:-:S03]  /*1a5c0*/  IMAD.WIDE R6, R2, 0x4, R64 ;  /* 0x0000000402067825 */ /* 0x004fc600078e0240 */
[----:B------:R-:W-:Y:S01]  /*1a5d0*/  STL [R1+0x20bc], R77 ;  /* 0x0020bc4d01007387 */ /* 0x000fe20000100800 */
[----:B-1----:R-:W-:-:S03]  /*1a5e0*/  IMAD.WIDE R10, R2, 0x4, R72 ;  /* 0x00000004020a7825 */ /* 0x002fc600078e0248 */
[----:B------:R1:W-:Y:S04]  /*1a5f0*/  LDGSTS.E [R202+0x7e200], [R12.64], !P3 ;  /* 0x7e2000000cca7fae */ /* 0x0003e8000d921844 */
[----:B------:R-:W-:Y:S01]  /*1a600*/  STL.64 [R1+0x21d8], R12 ;  /* 0x0021d80c01007387 */ /* 0x000fe20000100a00 */
[----:B------:R-:W-:-:S03]  /*1a610*/  IMAD.WIDE R60, R2, 0x4, R60 ;  /* 0x00000004023c7825 */ /* 0x000fc600078e023c */
[----:B------:R1:W-:Y:S04]  /*1a620*/  LDGSTS.E [R202+0x7e400], [R14.64], !P3 ;  /* 0x7e4000000eca7fae */ /* 0x0003e8000d921844 */
[----:B------:R-:W-:Y:S04]  /*1a630*/  STL.64 [R1+0x21e0], R14 ;  /* 0x0021e00e01007387 */ /* 0x000fe80000100a00 */
[----:B------:R1:W-:Y:S01]  /*1a640*/  LDGSTS.E [R202+0x7e600], [R16.64], !P3 ;  /* 0x7e60000010ca7fae */ /* 0x0003e2000d921844 */
[----:B------:R-:W-:-:S03]  /*1a650*/  ISETP.GE.U32.AND P3, PT, R0, 0x7ffffef7, PT ;  /* 0x7ffffef70000780c */ /* 0x000fc60003f66070 */
[----:B------:R-:W-:Y:S01]  /*1a660*/  STL.64 [R1+0x21e8], R16 ;  /* 0x0021e81001007387 */ /* 0x000fe20000100a00 */
[----:B------:R-:W-:-:S03]  /*1a670*/  IADD3 R0, R4, -0xce, RZ ;  /* 0xffffff3204007810 */ /* 0x000fc60007ffe0ff */
[----:B------:R-:W-:Y:S04]  /*1a680*/  STL [R1+0x20b8], R70 ;  /* 0x0020b84601007387 */ /* 0x000fe80000100800 */
[----:B------:R2:W-:Y:S04]  /*1a690*/  LDGSTS.E [R237+0x60800], [R70.64], !P1 ;  /* 0x6080000046ed7fae */ /* 0x0005e8000c921844 */
[----:B------:R-:W-:Y:S04]  /*1a6a0*/  STL [R1+0x20b4], R71 ;  /* 0x0020b44701007387 */ /* 0x000fe80000100800 */
[----:B------:R1:W-:Y:S04]  /*1a6b0*/  STL.64 [R1+0xc0], R10 ;  /* 0x0000c00a01007387 */ /* 0x0003e80000100a00 */
[----:B------:R1:W-:Y:S04]  /*1a6c0*/  LDGSTS.E [R237+0x60a00], [R10.64], !P1 ;  /* 0x60a000000aed7fae */ /* 0x0003e8000c921844 */
[----:B------:R2:W-:Y:S04]  /*1a6d0*/  STL.64 [R1+0xb8], R8 ;  /* 0x0000b80801007387 */ /* 0x0005e80000100a00 */
[----:B------:R2:W-:Y:S01]  /*1a6e0*/  LDGSTS.E [R237+0x60c00], [R8.64], !P1 ;  /* 0x60c0000008ed7fae */ /* 0x0005e2000c921844 */
[----:B-1----:R-:W-:-:S03]  /*1a6f0*/  IMAD.WIDE R10, R2, 0x4, R62 ;  /* 0x00000004020a7825 */ /* 0x002fc600078e023e */
[----:B------:R1:W-:Y:S04]  /*1a700*/  STL.64 [R1+0xb0], R6 ;  /* 0x0000b00601007387 */ /* 0x0003e80000100a00 */
[----:B------:R1:W-:Y:S01]  /*1a710*/  LDGSTS.E [R237+0x60e00], [R6.64], !P1 ;  /* 0x60e0000006ed7fae */ /* 0x0003e2000c921844 */
[----:B------:R-:W-:Y:S01]  /*1a720*/  ISETP.GE.U32.AND P1, PT, R0, 0x7ffffef3, PT ;  /* 0x7ffffef30000780c */ /* 0x000fe20003f26070 */
[C---:B--2---:R-:W-:Y:S02]  /*1a730*/  IMAD.WIDE R8, R2.reuse, 0x4, R58 ;  /* 0x0000000402087825 */ /* 0x044fe400078e023a */
[----:B------:R-:W-:Y:S02]  /*1a740*/  STL [R1+0x20b0], R60 ;  /* 0x0020b03c01007387 */ /* 0x000fe40000100800 */
[----:B------:R-:W-:-:S02]  /*1a750*/  IMAD.WIDE R52, R2, 0x4, R52 ;  /* 0x0000000402347825 */ /* 0x000fc400078e0234 */
[----:B------:R2:W-:Y:S02]  /*1a760*/  LDGSTS.E [R237+0x62800], [R60.64], !P2 ;  /* 0x628000003ced7fae */ /* 0x0005e4000d121844 */
[----:B-1----:R-:W-:Y:S02]  /*1a770*/  IMAD.WIDE R6, R2, 0x4, R56 ;  /* 0x0000000402067825 */ /* 0x002fe400078e0238 */
[----:B------:R-:W-:Y:S01]  /*1a780*/  STL [R1+0x20ac], R61 ;  /* 0x0020ac3d01007387 */ /* 0x000fe20000100800 */
[----:B------:R-:W-:-:S03]  /*1a790*/  IADD3 R0, R4, -0xd2, RZ ;  /* 0xffffff2e04007810 */ /* 0x000fc60007ffe0ff */
[----:B------:R1:W-:Y:S04]  /*1a7a0*/  STL.64 [R1+0x78], R10 ;  /* 0x0000780a01007387 */ /* 0x0003e80000100a00 */
[----:B------:R1:W-:Y:S01]  /*1a7b0*/  LDGSTS.E [R237+0x62a00], [R10.64], !P2 ;  /* 0x62a000000aed7fae */ /* 0x0003e2000d121844 */
[----:B------:R-:W-:-:S03]  /*1a7c0*/  IMAD.WIDE R18, R2, 0x4, R18 ;  /* 0x0000000402127825 */ /* 0x000fc600078e0212 */
[----:B------:R2:W-:Y:S04]  /*1a7d0*/  STL.64 [R1+0x70], R8 ;  /* 0x0000700801007387 */ /* 0x0005e80000100a00 */
[----:B------:R2:W-:Y:S01]  /*1a7e0*/  LDGSTS.E [R237+0x62c00], [R8.64], !P2 ;  /* 0x62c0000008ed7fae */ /* 0x0005e2000d121844 */
[----:B-1----:R-:W-:-:S03]  /*1a7f0*/  IMAD.WIDE R10, R2, 0x4, R54 ;  /* 0x00000004020a7825 */ /* 0x002fc600078e0236 */
[----:B------:R1:W-:Y:S04]  /*1a800*/  STL.64 [R1+0x68], R6 ;  /* 0x0000680601007387 */ /* 0x0003e80000100a00 */
[----:B------:R1:W-:Y:S01]  /*1a810*/  LDGSTS.E [R237+0x62e00], [R6.64], !P2 ;  /* 0x62e0000006ed7fae */ /* 0x0003e2000d121844 */
[----:B--2---:R-:W-:-:S03]  /*1a820*/  IMAD.WIDE R8, R2, 0x4, R50 ;  /* 0x0000000402087825 */ /* 0x004fc600078e0232 */
[----:B------:R-:W-:Y:S01]  /*1a830*/  STL [R1+0x20a8], R52 ;  /* 0x0020a83401007387 */ /* 0x000fe20000100800 */
[----:B------:R-:W-:-:S03]  /*1a840*/  ISETP.GE.U32.AND P2, PT, R0, 0x7ffffeef, PT ;  /* 0x7ffffeef0000780c */ /* 0x000fc60003f46070 */
[----:B------:R-:W-:Y:S01]  /*1a850*/  STL [R1+0x20a4], R53 ;  /* 0x0020a43501007387 */ /* 0x000fe20000100800 */
[----:B-1----:R-:W-:-:S03]  /*1a860*/  IMAD.WIDE R6, R2, 0x4, R48 ;  /* 0x0000000402067825 */ /* 0x002fc600078e0230 */
[----:B------:R1:W-:Y:S04]  /*1a870*/  LDGSTS.E [R237+0x64800], [R52.64], !P3 ;  /* 0x6480000034ed7fae */ /* 0x0003e8000d921844 */
[----:B------:R-:W-:Y:S04]  /*1a880*/  STL.64 [R1+0x30], R10 ;  /* 0x0000300a01007387 */ /* 0x000fe80000100a00 */
[----:B------:R2:W-:Y:S04]  /*1a890*/  LDGSTS.E [R237+0x64a00], [R10.64], !P3 ;  /* 0x64a000000aed7fae */ /* 0x0005e8000d921844 */
[----:B------:R-:W-:Y:S04]  /*1a8a0*/  STL.64 [R1+0x28], R8 ;  /* 0x0000280801007387 */ /* 0x000fe80000100a00 */
[----:B------:R2:W-:Y:S04]  /*1a8b0*/  LDGSTS.E [R237+0x64c00], [R8.64], !P3 ;  /* 0x64c0000008ed7fae */ /* 0x0005e8000d921844 */
[----:B------:R-:W-:Y:S01]  /*1a8c0*/  STL.64 [R1+0x20], R6 ;  /* 0x0000200601007387 */ /* 0x000fe20000100a00 */
[----:B------:R-:W-:-:S03]  /*1a8d0*/  IMAD.WIDE R20, R2, 0x4, R20 ;  /* 0x0000000402147825 */ /* 0x000fc600078e0214 */
[----:B------:R2:W-:Y:S04]  /*1a8e0*/  LDGSTS.E [R237+0x64e00], [R6.64], !P3 ;  /* 0x64e0000006ed7fae */ /* 0x0005e8000d921844 */
[----:B------:R-:W-:Y:S01]  /*1a8f0*/  STL [R1+0x20a0], R18 ;  /* 0x0020a01201007387 */ /* 0x000fe20000100800 */
[----:B------:R-:W-:-:S03]  /*1a900*/  IMAD.WIDE R22, R2, 0x4, R22 ;  /* 0x0000000402167825 */ /* 0x000fc600078e0216 */
[----:B------:R1:W-:Y:S04]  /*1a910*/  LDGSTS.E [R237+0x66800], [R18.64], !P1 ;  /* 0x6680000012ed7fae */ /* 0x0003e8000c921844 */
[----:B------:R1:W-:Y:S01]  /*1a920*/  STL [R1+0x209c], R19 ;  /* 0x00209c1301007387 */ /* 0x0003e20000100800 */
[----:B------:R-:W-:Y:S01]  /*1a930*/  IMAD.WIDE R24, R2, 0x4, R24 ;  /* 0x0000000402187825 */ /* 0x000fe200078e0218 */
[----:B------:R-:W-:-:S03]  /*1a940*/  IADD3 R0, R4, -0xd6, RZ ;  /* 0xffffff2a04007810 */ /* 0x000fc60007ffe0ff */
[----:B-1----:R-:W-:-:S05]  /*1a950*/  IMAD.WIDE R18, R2, 0x4, R46 ;  /* 0x0000000402127825 */ /* 0x002fca00078e022e */
[----:B------:R-:W-:Y:S04]  /*1a960*/  STL.64 [R1+0x21b0], R18 ;  /* 0x0021b01201007387 */ /* 0x000fe80000100a00 */
[----:B------:R2:W-:Y:S04]  /*1a970*/  LDGSTS.E [R237+0x66a00], [R18.64], !P1 ;  /* 0x66a0000012ed7fae */ /* 0x0005e8000c921844 */
[----:B------:R-:W-:Y:S04]  /*1a980*/  STL.64 [R1+0x21f0], R20 ;  /* 0x0021f01401007387 */ /* 0x000fe80000100a00 */
[----:B------:R2:W-:Y:S04]  /*1a990*/  LDGSTS.E [R237+0x66c00], [R20.64], !P1 ;  /* 0x66c0000014ed7fae */ /* 0x0005e8000c921844 */
[----:B------:R-:W-:Y:S01]  /*1a9a0*/  STL.64 [R1+0x21f8], R22 ;  /* 0x0021f81601007387 */ /* 0x000fe20000100a00 */
[----:B------:R-:W-:-:S03]  /*1a9b0*/  IMAD.WIDE R26, R2, 0x4, R26 ;  /* 0x00000004021a7825 */ /* 0x000fc600078e021a */
[----:B------:R2:W-:Y:S01]  /*1a9c0*/  LDGSTS.E [R237+0x66e00], [R22.64], !P1 ;  /* 0x66e0000016ed7fae */ /* 0x0005e2000c921844 */
[----:B------:R-:W-:-:S03]  /*1a9d0*/  ISETP.GE.U32.AND P1, PT, R0, 0x7ffffeeb, PT ;  /* 0x7ffffeeb0000780c */ /* 0x000fc60003f26070 */
[----:B------:R-:W-:Y:S01]  /*1a9e0*/  STL [R1+0x2098], R24 ;  /* 0x0020981801007387 */ /* 0x000fe20000100800 */
[----:B------:R-:W-:-:S03]  /*1a9f0*/  IMAD.WIDE R28, R2, 0x4, R28 ;  /* 0x00000004021c7825 */ /* 0x000fc600078e021c */
[----:B------:R1:W-:Y:S04]  /*1aa00*/  LDGSTS.E [R237+0x68800], [R24.64], !P2 ;  /* 0x6880000018ed7fae */ /* 0x0003e8000d121844 */
[----:B------:R1:W-:Y:S01]  /*1aa10*/  STL [R1+0x2094], R25 ;  /* 0x0020941901007387 */ /* 0x0003e20000100800 */
[----:B------:R-:W-:-:S03]  /*1aa20*/  IMAD.WIDE R30, R2, 0x4, R30 ;  /* 0x00000004021e7825 */ /* 0x000fc600078e021e */
[----:B------:R-:W2:Y:S04]  /*1aa30*/  LDL.LU.64 R194, [R1] ;  /* 0x0000000001c27983 */ /* 0x000ea80000300a00 */
[----:B------:R-:W3:Y:S01]  /*1aa40*/  LDL.LU.64 R238, [R1+0x200] ;  /* 0x0002000001ee7983 */ /* 0x000ee20000300a00 */
[----:B-1----:R-:W-:-:S05]  /*1aa50*/  IMAD.WIDE R24, R2, 0x4, R44 ;  /* 0x0000000402187825 */ /* 0x002fca00078e022c */
[----:B------:R-:W-:Y:S04]  /*1aa60*/  STL.64 [R1+0x2200], R24 ;  /* 0x0022001801007387 */ /* 0x000fe80000100a00 */
[----:B------:R-:W-:Y:S04]  /*1aa70*/  STL.64 [R1+0x2208], R26 ;  /* 0x0022081a01007387 */ /* 0x000fe80000100a00 */
[----:B------:R-:W-:Y:S04]  /*1aa80*/  STL.64 [R1+0x2210], R28 ;  /* 0x0022101c01007387 */ /* 0x000fe80000100a00 */
[----:B------:R-:W-:Y:S04]  /*1aa90*/  STL [R1+0x2090], R30 ;  /* 0x0020901e01007387 */ /* 0x000fe80000100800 */
[----:B------:R1:W-:Y:S04]  /*1aaa0*/  STL [R1+0x208c], R31 ;  /* 0x00208c1f01007387 */ /* 0x0003e80000100800 */
[----:B------:R-:W4:Y:S04]  /*1aab0*/  LDL.LU.64 R246, [R1+0x1f8] ;  /* 0x0001f80001f67983 */ /* 0x000f280000300a00 */
[----:B------:R1:W-:Y:S04]  /*1aac0*/  LDGSTS.E [R237+0x68a00], [R24.64], !P2 ;  /* 0x68a0000018ed7fae */ /* 0x0003e8000d121844 */
[----:B------:R1:W-:Y:S04]  /*1aad0*/  LDGSTS.E [R237+0x68c00], [R26.64], !P2 ;  /* 0x68c000001aed7fae */ /* 0x0003e8000d121844 */
[----:B------:R-:W5:Y:S01]  /*1aae0*/  LDL.LU.64 R248, [R1+0x208] ;  /* 0x0002080001f87983 */ /* 0x000f620000300a00 */
[----:B------:R-:W-:-:S03]  /*1aaf0*/  IMAD.WIDE R32, R2, 0x4, R32 ;  /* 0x0000000402207825 */ /* 0x000fc600078e0220 */
[----:B------:R1:W-:Y:S01]  /*1ab00*/  LDGSTS.E [R237+0x68e00], [R28.64], !P2 ;  /* 0x68e000001ced7fae */ /* 0x0003e2000d121844 */
[----:B------:R-:W-:-:S03]  /*1ab10*/  IMAD.WIDE R36, R2, 0x4, R36 ;  /* 0x0000000402247825 */ /* 0x000fc600078e0224 */
[----:B------:R1:W-:Y:S04]  /*1ab20*/  LDGSTS.E [R237+0x6a800], [R30.64], !P1 ;  /* 0x6a8000001eed7fae */ /* 0x0003e8000c921844 */
[----:B------:R-:W5:Y:S04]  /*1ab30*/  LDL.LU.64 R186, [R1+0x210] ;  /* 0x0002100001ba7983 */ /* 0x000f680000300a00 */
[----:B------:R-:W5:Y:S01]  /*1ab40*/  LDL.LU.64 R240, [R1+0x220] ;  /* 0x0002200001f07983 */ /* 0x000f620000300a00 */
[----:B-1----:R-:W-:-:S05]  /*1ab50*/  IMAD.WIDE R30, R2, 0x4, R42 ;  /* 0x00000004021e7825 */ /* 0x002fca00078e022a */
[----:B------:R-:W-:Y:S04]  /*1ab60*/  STL.64 [R1+0x2218], R30 ;  /* 0x0022181e01007387 */ /* 0x000fe80000100a00 */
[----:B------:R-:W-:Y:S04]  /*1ab70*/  STL.64 [R1+0x2220], R32 ;  /* 0x0022202001007387 */ /* 0x000fe80000100a00 */
[----:B------:R-:W-:Y:S04]  /*1ab80*/  STL [R1+0x2088], R36 ;  /* 0x0020882401007387 */ /* 0x000fe80000100800 */
[----:B------:R1:W-:Y:S04]  /*1ab90*/  STL [R1+0x2084], R37 ;  /* 0x0020842501007387 */ /* 0x0003e80000100800 */
[----:B------:R-:W5:Y:S04]  /*1aba0*/  LDL.LU.64 R250, [R1+0x218] ;  /* 0x0002180001fa7983 */ /* 0x000f680000300a00 */
[----:B------:R-:W5:Y:S01]  /*1abb0*/  LDL.LU.64 R244, [R1+0x228] ;  /* 0x0002280001f47983 */ /* 0x000f620000300a00 */
[----:B------:R-:W-:Y:S01]  /*1abc0*/  IADD3 R0, R4, -0xda, RZ ;  /* 0xffffff2604007810 */ /* 0x000fe20007ffe0ff */
[----:B------:R-:W-:-:S02]  /*1abd0*/  IMAD.WIDE R34, R2, 0x4, R34 ;  /* 0x0000000402227825 */ /* 0x000fc400078e0222 */
[----:B------:R1:W-:Y:S01]  /*1abe0*/  LDGSTS.E [R237+0x6aa00], [R30.64], !P1 ;  /* 0x6aa000001eed7fae */ /* 0x0003e2000c921844 */
[----:B------:R-:W-:Y:S02]  /*1abf0*/  ISETP.GE.U32.AND P3, PT, R0, 0x7ffffee7, PT ;  /* 0x7ffffee70000780c */ /* 0x000fe40003f66070 */
[----:B------:R-:W-:Y:S01]  /*1ac00*/  IADD3 R0, R4, -0xde, RZ ;  /* 0xffffff2204007810 */ /* 0x000fe20007ffe0ff */
[----:B------:R1:W-:Y:S04]  /*1ac10*/  LDGSTS.E [R237+0x6ac00], [R32.64], !P1 ;  /* 0x6ac0000020ed7fae */ /* 0x0003e8000c921844 */
[----:B------:R1:W-:Y:S01]  /*1ac20*/  LDGSTS.E [R237+0x6ae00], [R34.64], !P1 ;  /* 0x6ae0000022ed7fae */ /* 0x0003e2000c921844 */
[----:B------:R-:W-:Y:S01]  /*1ac30*/  ISETP.GE.U32.AND P1, PT, R0, 0x7ffffee3, PT ;  /* 0x7ffffee30000780c */ /* 0x000fe20003f26070 */
[----:B------:R-:W-:-:S04]  /*1ac40*/  IMAD.WIDE R38, R2, 0x4, R38 ;  /* 0x0000000402267825 */ /* 0x000fc800078e0226 */
[----:B------:R1:W-:Y:S01]  /*1ac50*/  LDGSTS.E [R237+0x6c800], [R36.64], !P3 ;  /* 0x6c80000024ed7fae */ /* 0x0003e2000d921844 */
[----:B------:R-:W-:Y:S01]  /*1ac60*/  IADD3 R0, R4, -0xe2, RZ ;  /* 0xffffff1e04007810 */ /* 0x000fe20007ffe0ff */
[----:B-1----:R-:W-:-:S03]  /*1ac70*/  IMAD.WIDE R36, R2, 0x4, R40 ;  /* 0x0000000402247825 */ /* 0x002fc600078e0228 */
[----:B------:R-:W-:Y:S02]  /*1ac80*/  ISETP.GE.U32.AND P2, PT, R0, 0x7ffffedf, PT ;  /* 0x7ffffedf0000780c */ /* 0x000fe40003f46070 */
[----:B------:R1:W-:Y:S04]  /*1ac90*/  LDGSTS.E [R237+0x6ca00], [R36.64], !P3 ;  /* 0x6ca0000024ed7fae */ /* 0x0003e8000d921844 */
[----:B------:R1:W-:Y:S01]  /*1aca0*/  LDGSTS.E [R237+0x6cc00], [R38.64], !P3 ;  /* 0x6cc0000026ed7fae */ /* 0x0003e2000d921844 */
[----:B--2---:R-:W-:-:S04]  /*1acb0*/  IMAD.WIDE R40, R2, 0x4, R194 ;  /* 0x0000000402287825 */ /* 0x004fc800078e02c2 */
[C---:B---3--:R-:W-:Y:S01]  /*1acc0*/  IMAD.WIDE R42, R2.reuse, 0x4, R238 ;  /* 0x00000004022a7825 */ /* 0x048fe200078e02ee */
[----:B------:R1:W-:Y:S04]  /*1acd0*/  LDGSTS.E [R237+0x6ce00], [R40.64], !P3 ;  /* 0x6ce0000028ed7fae */ /* 0x0003e8000d921844 */
[----:B------:R-:W2:Y:S04]  /*1ace0*/  LDL.LU.64 R238, [R1+0x230] ;  /* 0x0002300001ee7983 */ /* 0x000ea80000300a00 */
[----:B------:R-:W3:Y:S04]  /*1acf0*/  LDL.LU.64 R194, [R1+0x240] ;  /* 0x0002400001c27983 */ /* 0x000ee80000300a00 */
[----:B------:R-:W-:Y:S04]  /*1ad00*/  STL [R1+0x2080], R42 ;  /* 0x0020802a01007387 */ /* 0x000fe80000100800 */
[----:B------:R4:W-:Y:S04]  /*1ad10*/  LDGSTS.E [R237+0x6e800], [R42.64], !P1 ;  /* 0x6e8000002aed7fae */ /* 0x0009e8000c921844 */
[----:B------:R4:W-:Y:S02]  /*1ad20*/  STL [R1+0x207c], R43 ;  /* 0x00207c2b01007387 */ /* 0x0009e40000100800 */
[----:B----4-:R-:W-:-:S02]  /*1ad30*/  IMAD.WIDE R42, R2, 0x4, R246 ;  /* 0x00000004022a7825 */ /* 0x010fc400078e02f6 */
[----:B------:R-:W4:Y:S04]  /*1ad40*/  LDL.LU.64 R246, [R1+0x238] ;  /* 0x0002380001f67983 */ /* 0x000f280000300a00 */
[----:B------:R1:W-:Y:S01]  /*1ad50*/  LDGSTS.E [R237+0x6ea00], [R42.64], !P1 ;  /* 0x6ea000002aed7fae */ /* 0x0003e2000c921844 */
[----:B-----5:R-:W-:-:S03]  /*1ad60*/  IMAD.WIDE R44, R2, 0x4, R248 ;  /* 0x00000004022c7825 */ /* 0x020fc600078e02f8 */
[----:B------:R-:W5:Y:S04]  /*1ad70*/  LDL.LU.64 R248, [R1+0x248] ;  /* 0x0002480001f87983 */ /* 0x000f680000300a00 */
[----:B------:R1:W-:Y:S01]  /*1ad80*/  LDGSTS.E [R237+0x6ec00], [R44.64], !P1 ;  /* 0x6ec000002ced7fae */ /* 0x0003e2000c921844 */
[----:B------:R-:W-:-:S04]  /*1ad90*/  IMAD.WIDE R46, R2, 0x4, R186 ;  /* 0x00000004022e7825 */ /* 0x000fc800078e02ba */
[C---:B------:R-:W-:Y:S01]  /*1ada0*/  IMAD.WIDE R48, R2.reuse, 0x4, R240 ;  /* 0x0000000402307825 */ /* 0x040fe200078e02f0 */
[----:B------:R1:W-:Y:S04]  /*1adb0*/  LDGSTS.E [R237+0x6ee00], [R46.64], !P1 ;  /* 0x6ee000002eed7fae */ /* 0x0003e8000c921844 */
[----:B------:R-:W5:Y:S04]  /*1adc0*/  LDL.LU.64 R240, [R1+0x250] ;  /* 0x0002500001f07983 */ /* 0x000f680000300a00 */
[----:B------:R-:W5:Y:S04]  /*1add0*/  LDL.LU.64 R178, [R1+0x260] ;  /* 0x0002600001b27983 */ /* 0x000f680000300a00 */
[----:B------:R-:W-:Y:S04]  /*1ade0*/  STL [R1+0x2078], R48 ;  /* 0x0020783001007387 */ /* 0x000fe80000100800 */
[----:B------:R1:W-:Y:S04]  /*1adf0*/  LDGSTS.E [R237+0x70800], [R48.64], !P2 ;  /* 0x7080000030ed7fae */ /* 0x0003e8000d121844 */
[----:B------:R1:W-:Y:S02]  /*1ae00*/  STL [R1+0x2074], R49 ;  /* 0x0020743101007387 */ /* 0x0003e40000100800 */
[----:B-1----:R-:W-:-:S02]  /*1ae10*/  IMAD.WIDE R48, R2, 0x4, R250 ;  /* 0x0000000402307825 */ /* 0x002fc400078e02fa */
[----:B------:R-:W5:Y:S02]  /*1ae20*/  LDL.LU.64 R250, [R1+0x258] ;  /* 0x0002580001fa7983 */ /* 0x000f640000300a00 */
[----:B------:R-:W-:Y:S02]  /*1ae30*/  IMAD.WIDE R50, R2, 0x4, R244 ;  /* 0x0000000402327825 */ /* 0x000fe400078e02f4 */
[----:B------:R-:W5:Y:S04]  /*1ae40*/  LDL.LU.64 R186, [R1+0x268] ;  /* 0x0002680001ba7983 */ /* 0x000f680000300a00 */
[----:B------:R-:W5:Y:S01]  /*1ae50*/  LDL.LU.64 R244, [R1+0x270] ;  /* 0x0002700001f47983 */ /* 0x000f620000300a00 */
[----:B------:R-:W-:-:S03]  /*1ae60*/  IADD3 R0, R4, -0xe6, RZ ;  /* 0xffffff1a04007810 */ /* 0x000fc60007ffe0ff */
[----:B------:R1:W-:Y:S01]  /*1ae70*/  LDGSTS.E [R237+0x70a00], [R48.64], !P2 ;  /* 0x70a0000030ed7fae */ /* 0x0003e2000d121844 */
[----:B------:R-:W-:Y:S02]  /*1ae80*/  ISETP.GE.U32.AND P1, PT, R0, 0x7ffffedb, PT ;  /* 0x7ffffedb0000780c */ /* 0x000fe40003f26070 */
[----:B------:R-:W-:Y:S01]  /*1ae90*/  IADD3 R0, R4, -0xea, RZ ;  /* 0xffffff1604007810 */ /* 0x000fe20007ffe0ff */
[----:B------:R1:W-:Y:S03]  /*1aea0*/  LDGSTS.E [R237+0x70c00], [R50.64], !P2 ;  /* 0x70c0000032ed7fae */ /* 0x0003e6000d121844 */
[----:B------:R-:W-:Y:S01]  /*1aeb0*/  ISETP.GE.U32.AND P3, PT, R0, 0x7ffffed7, PT ;  /* 0x7ffffed70000780c */ /* 0x000fe20003f66070 */
[C---:B--2---:R-:W-:Y:S02]  /*1aec0*/  IMAD.WIDE R52, R2.reuse, 0x4, R238 ;  /* 0x0000000402347825 */ /* 0x044fe400078e02ee */
[----:B------:R-:W2:Y:S02]  /*1aed0*/  LDL.LU.64 R238, [R1+0x280] ;  /* 0x0002800001ee7983 */ /* 0x000ea40000300a00 */
[----:B---3--:R-:W-:-:S02]  /*1aee0*/  IMAD.WIDE R54, R2, 0x4, R194 ;  /* 0x0000000402367825 */ /* 0x008fc400078e02c2 */
[----:B------:R1:W-:Y:S04]  /*1aef0*/  LDGSTS.E [R237+0x70e00], [R52.64], !P2 ;  /* 0x70e0000034ed7fae */ /* 0x0003e8000d121844 */
[----:B------:R-:W-:Y:S04]  /*1af00*/  STL [R1+0x2070], R54 ;  /* 0x0020703601007387 */ /* 0x000fe80000100800 */
[----:B------:R4:W-:Y:S04]  /*1af10*/  LDGSTS.E [R237+0x72800], [R54.64], !P1 ;  /* 0x7280000036ed7fae */ /* 0x0009e8000c921844 */
[----:B------:R4:W-:Y:S02]  /*1af20*/  STL [R1+0x206c], R55 ;  /* 0x00206c3701007387 */ /* 0x0009e40000100800 */
[----:B----4-:R-:W-:-:S02]  /*1af30*/  IMAD.WIDE R54, R2, 0x4, R246 ;  /* 0x0000000402367825 */ /* 0x010fc400078e02f6 */
[----:B------:R-:W3:Y:S04]  /*1af40*/  LDL.LU.64 R246, [R1+0x278] ;  /* 0x0002780001f67983 */ /* 0x000ee80000300a00 */
[----:B------:R-:W4:Y:S01]  /*1af50*/  LDL.LU.64 R194, [R1+0x288] ;  /* 0x0002880001c27983 */ /* 0x000f220000300a00 */
[----:B-----5:R-:W-:-:S03]  /*1af60*/  IMAD.WIDE R56, R2, 0x4, R248 ;  /* 0x0000000402387825 */ /* 0x020fc600078e02f8 */
[----:B------:R-:W5:Y:S04]  /*1af70*/  LDL.LU.64 R248, [R1+0x290] ;  /* 0x0002900001f87983 */ /* 0x000f680000300a00 */
[----:B------:R1:W-:Y:S04]  /*1af80*/  LDGSTS.E [R237+0x72a00], [R54.64], !P1 ;  /* 0x72a0000036ed7fae */ /* 0x0003e8000c921844 */
[----:B------:R1:W-:Y:S01]  /*1af90*/  LDGSTS.E [R237+0x72c00], [R56.64], !P1 ;  /* 0x72c0000038ed7fae */ /* 0x0003e2000c921844 */
[----:B------:R-:W-:-:S03]  /*1afa0*/  IMAD.WIDE R58, R2, 0x4, R240 ;  /* 0x00000004023a7825 */ /* 0x000fc600078e02f0 */
[----:B------:R-:W5:Y:S01]  /*1afb0*/  LDL.LU.64 R240, [R1+0x2a0] ;  /* 0x0002a00001f07983 */ /* 0x000f620000300a00 */
[----:B------:R-:W-:-:S03]  /*1afc0*/  IMAD.WIDE R60, R2, 0x4, R178 ;  /* 0x00000004023c7825 */ /* 0x000fc600078e02b2 */
[----:B------:R1:W-:Y:S04]  /*1afd0*/  LDGSTS.E [R237+0x72e00], [R58.64], !P1 ;  /* 0x72e000003aed7fae */ /* 0x0003e8000c921844 */
[----:B------:R-:W-:Y:S04]  /*1afe0*/  STL [R1+0x2068], R60 ;  /* 0x0020683c01007387 */ /* 0x000fe80000100800 */
[----:B------:R1:W-:Y:S04]  /*1aff0*/  LDGSTS.E [R237+0x74800], [R60.64], !P3 ;  /* 0x748000003ced7fae */ /* 0x0003e8000d921844 */
[----:B------:R1:W-:Y:S02]  /*1b000*/  STL [R1+0x2064], R61 ;  /* 0x0020643d01007387 */ /* 0x0003e40000100800 */
[----:B-1----:R-:W-:-:S02]  /*1b010*/  IMAD.WIDE R60, R2, 0x4, R250 ;  /* 0x00000004023c7825 */ /* 0x002fc400078e02fa */
[----:B------:R-:W5:Y:S02]  /*1b020*/  LDL.LU.64 R250, [R1+0x298] ;  /* 0x0002980001fa7983 */ /* 0x000f640000300a00 */
[----:B------:R-:W-:Y:S01]  /*1b030*/  IMAD.WIDE R64, R2, 0x4, R244 ;  /* 0x0000000402407825 */ /* 0x000fe200078e02f4 */
[----:B------:R-:W-:Y:S01]  /*1b040*/  IADD3 R0, R4, -0xee, RZ ;  /* 0xffffff1204007810 */ /* 0x000fe20007ffe0ff */
[----:B------:R-:W5:Y:S03]  /*1b050*/  LDL.LU.64 R244, [R1+0x2a8] ;  /* 0x0002a80001f47983 */ /* 0x000f660000300a00 */
[----:B------:R-:W-:Y:S01]  /*1b060*/  ISETP.GE.U32.AND P1, PT, R0, 0x7ffffed3, PT ;  /* 0x7ffffed30000780c */ /* 0x000fe20003f26070 */
[----:B------:R-:W-:Y:S01]  /*1b070*/  IMAD.WIDE R62, R2, 0x4, R186 ;  /* 0x00000004023e7825 */ /* 0x000fe200078e02ba */
[----:B------:R-:W-:Y:S01]  /*1b080*/  IADD3 R0, R4, -0xf2, RZ ;  /* 0xffffff0e04007810 */ /* 0x000fe20007ffe0ff */
[----:B------:R1:W-:Y:S04]  /*1b090*/  LDGSTS.E [R237+0x74a00], [R60.64], !P3 ;  /* 0x74a000003ced7fae */ /* 0x0003e8000d921844 */
[----:B------:R1:W-:Y:S01]  /*1b0a0*/  LDGSTS.E [R237+0x74c00], [R62.64], !P3 ;  /* 0x74c000003eed7fae */ /* 0x0003e2000d921844 */
[----:B------:R-:W-:-:S03]  /*1b0b0*/  ISETP.GE.U32.AND P2, PT, R0, 0x7ffffecf, PT ;  /* 0x7ffffecf0000780c */ /* 0x000fc60003f46070 */
[----:B------:R1:W-:Y:S01]  /*1b0c0*/  LDGSTS.E [R237+0x74e00], [R64.64], !P3 ;  /* 0x74e0000040ed7fae */ /* 0x0003e2000d921844 */
[----:B--2---:R-:W-:-:S03]  /*1b0d0*/  IMAD.WIDE R66, R2, 0x4, R238 ;  /* 0x0000000402427825 */ /* 0x004fc600078e02ee */
[----:B------:R-:W2:Y:S04]  /*1b0e0*/  LDL.LU.64 R238, [R1+0x2b0] ;  /* 0x0002b00001ee7983 */ /* 0x000ea80000300a00 */
[----:B------:R-:W2:Y:S04]  /*1b0f0*/  LDL.LU.64 R186, [R1+0x2c0] ;  /* 0x0002c00001ba7983 */ /* 0x000ea80000300a00 */
[----:B------:R-:W-:Y:S04]  /*1b100*/  STL [R1+0x2060], R66 ;  /* 0x0020604201007387 */ /* 0x000fe80000100800 */
[----:B------:R3:W-:Y:S04]  /*1b110*/  LDGSTS.E [R237+0x76800], [R66.64], !P1 ;  /* 0x7680000042ed7fae */ /* 0x0007e8000c921844 */
[----:B------:R3:W-:Y:S02]  /*1b120*/  STL [R1+0x205c], R67 ;  /* 0x00205c4301007387 */ /* 0x0007e40000100800 */
[----:B---3--:R-:W-:-:S02]  /*1b130*/  IMAD.WIDE R66, R2, 0x4, R246 ;  /* 0x0000000402427825 */ /* 0x008fc400078e02f6 */
[----:B------:R-:W3:Y:S02]  /*1b140*/  LDL.LU.64 R246, [R1+0x2b8] ;  /* 0x0002b80001f67983 */ /* 0x000ee40000300a00 */
[C---:B----4-:R-:W-:Y:S02]  /*1b150*/  IMAD.WIDE R68, R2.reuse, 0x4, R194 ;  /* 0x0000000402447825 */ /* 0x050fe400078e02c2 */
[----:B------:R1:W-:Y:S02]  /*1b160*/  LDGSTS.E [R237+0x76a00], [R66.64], !P1 ;  /* 0x76a0000042ed7fae */ /* 0x0003e4000c921844 */
[C---:B-----5:R-:W-:Y:S02]  /*1b170*/  IMAD.WIDE R70, R2.reuse, 0x4, R248 ;  /* 0x0000000402467825 */ /* 0x060fe400078e02f8 */
[----:B------:R-:W4:Y:S04]  /*1b180*/  LDL.LU.64 R248, [R1+0x2c8] ;  /* 0x0002c80001f87983 */ /* 0x000f280000300a00 */
[----:B------:R1:W-:Y:S04]  /*1b190*/  LDGSTS.E [R237+0x76c00], [R68.64], !P1 ;  /* 0x76c0000044ed7fae */ /* 0x0003e8000c921844 */
[----:B------:R1:W-:Y:S01]  /*1b1a0*/  LDGSTS.E [R237+0x76e00], [R70.64], !P1 ;  /* 0x76e0000046ed7fae */ /* 0x0003e2000c921844 */
[----:B------:R-:W-:-:S03]  /*1b1b0*/  IMAD.WIDE R72, R2, 0x4, R240 ;  /* 0x0000000402487825 */ /* 0x000fc600078e02f0 */
[----:B------:R-:W5:Y:S04]  /*1b1c0*/  LDL.LU.64 R240, [R1+0x2d0] ;  /* 0x0002d00001f07983 */ /* 0x000f680000300a00 */
[----:B------:R-:W5:Y:S04]  /*1b1d0*/  LDL.LU.64 R178, [R1+0x2e0] ;  /* 0x0002e00001b27983 */ /* 0x000f680000300a00 */
[----:B------:R-:W-:Y:S04]  /*1b1e0*/  STL [R1+0x2058], R72 ;  /* 0x0020584801007387 */ /* 0x000fe80000100800 */
[----:B------:R1:W-:Y:S04]  /*1b1f0*/  LDGSTS.E [R237+0x78800], [R72.64], !P2 ;  /* 0x7880000048ed7fae */ /* 0x0003e8000d121844 */
[----:B------:R1:W-:Y:S04]  /*1b200*/  STL [R1+0x2054], R73 ;  /* 0x0020544901007387 */ /* 0x0003e80000100800 */
[----:B------:R-:W5:Y:S01]  /*1b210*/  LDL.LU.64 R194, [R1+0x2d8] ;  /* 0x0002d80001c27983 */ /* 0x000f620000300a00 */
[----:B-1----:R-:W-:-:S03]  /*1b220*/  IMAD.WIDE R72, R2, 0x4, R250 ;  /* 0x0000000402487825 */ /* 0x002fc600078e02fa */
[----:B------:R-:W5:Y:S01]  /*1b230*/  LDL.LU.64 R250, [R1+0x2f0] ;  /* 0x0002f00001fa7983 */ /* 0x000f620000300a00 */
[----:B------:R-:W-:Y:S01]  /*1b240*/  IMAD.WIDE R74, R2, 0x4, R244 ;  /* 0x00000004024a7825 */ /* 0x000fe200078e02f4 */
[----:B------:R-:W-:Y:S02]  /*1b250*/  IADD3 R0, R4, -0xf6, RZ ;  /* 0xffffff0a04007810 */ /* 0x000fe40007ffe0ff */
[----:B------:R-:W5:Y:S02]  /*1b260*/  LDL.LU.64 R244, [R1+0x308] ;  /* 0x0003080001f47983 */ /* 0x000f640000300a00 */
[----:B------:R-:W-:Y:S02]  /*1b270*/  ISETP.GE.U32.AND P1, PT, R0, 0x7ffffecb, PT ;  /* 0x7ffffecb0000780c */ /* 0x000fe40003f26070 */
[----:B------:R1:W-:Y:S04]  /*1b280*/  LDGSTS.E [R237+0x78a00], [R72.64], !P2 ;  /* 0x78a0000048ed7fae */ /* 0x0003e8000d121844 */
[----:B------:R1:W-:Y:S01]  /*1b290*/  LDGSTS.E [R237+0x78c00], [R74.64], !P2 ;  /* 0x78c000004aed7fae */ /* 0x0003e2000d121844 */
[----:B--2---:R-:W-:-:S03]  /*1b2a0*/  IMAD.WIDE R76, R2, 0x4, R238 ;  /* 0x00000004024c7825 */ /* 0x004fc600078e02ee */
[----:B------:R-:W2:Y:S01]  /*1b2b0*/  LDL.LU.64 R238, [R1+0x330] ;  /* 0x0003300001ee7983 */ /* 0x000ea20000300a00 */
[----:B------:R-:W-:-:S03]  /*1b2c0*/  IMAD.WIDE R78, R2, 0x4, R186 ;  /* 0x00000004024e7825 */ /* 0x000fc600078e02ba */
[----:B------:R1:W-:Y:S04]  /*1b2d0*/  LDGSTS.E [R237+0x78e00], [R76.64], !P2 ;  /* 0x78e000004ced7fae */ /* 0x0003e8000d121844 */
[----:B------:R-:W-:Y:S04]  /*1b2e0*/  STL [R1+0x2050], R78 ;  /* 0x0020504e01007387 */ /* 0x000fe80000100800 */
[----:B------:R3:W-:Y:S04]  /*1b2f0*/  LDGSTS.E [R237+0x7a800], [R78.64], !P1 ;  /* 0x7a8000004eed7fae */ /* 0x0007e8000c921844 */
[----:B------:R3:W-:Y:S04]  /*1b300*/  STL [R1+0x204c], R79 ;  /* 0x00204c4f01007387 */ /* 0x0007e80000100800 */
[----:B------:R-:W2:Y:S01]  /*1b310*/  LDL.LU.64 R186, [R1+0x320] ;  /* 0x0003200001ba7983 */ /* 0x000ea20000300a00 */
[----:B---3--:R-:W-:-:S03]  /*1b320*/  IMAD.WIDE R78, R2, 0x4, R246 ;  /* 0x00000004024e7825 */ /* 0x008fc600078e02f6 */
[----:B------:R-:W3:Y:S01]  /*1b330*/  LDL.LU.64 R246, [R1+0x348] ;  /* 0x0003480001f67983 */ /* 0x000ee20000300a00 */
[----:B----4-:R-:W-:-:S04]  /*1b340*/  IMAD.WIDE R80, R2, 0x4, R248 ;  /* 0x0000000402507825 */ /* 0x010fc800078e02f8 */
[C---:B-----5:R-:W-:Y:S01]  /*1b350*/  IMAD.WIDE R82, R2.reuse, 0x4, R240 ;  /* 0x0000000402527825 */ /* 0x060fe200078e02f0 */
[----:B------:R-:W4:Y:S03]  /*1b360*/  LDL.LU.64 R248, [R1+0x360] ;  /* 0x0003600001f87983 */ /* 0x000f260000300a00 */
[C---:B------:R-:W-:Y:S01]  /*1b370*/  IMAD.WIDE R84, R2.reuse, 0x4, R178 ;  /* 0x0000000402547825 */ /* 0x040fe200078e02b2 */
[----:B------:R-:W5:Y:S04]  /*1b380*/  LDL.LU.64 R240, [R1+0x388] ;  /* 0x0003880001f07983 */ /* 0x000f680000300a00 */
[----:B------:R-:W-:Y:S04]  /*1b390*/  STL [R1+0x2048], R84 ;  /* 0x0020485401007387 */ /* 0x000fe80000100800 */
[----:B------:R1:W-:Y:S01]  /*1b3a0*/  STL [R1+0x2044], R85 ;  /* 0x0020445501007387 */ /* 0x0003e20000100800 */
[----:B------:R-:W-:-:S04]  /*1b3b0*/  IMAD.WIDE R86, R2, 0x4, R250 ;  /* 0x0000000402567825 */ /* 0x000fc800078e02fa */
[----:B------:R-:W-:Y:S01]  /*1b3c0*/  IMAD.WIDE R88, R2, 0x4, R244 ;  /* 0x0000000402587825 */ /* 0x000fe200078e02f4 */
        /* <DEDUP_REMOVED lines=8> */
[----:B------:R1:W-:Y:S06]  /*1b450*/  LDGSTS.E [R237+0x7ae00], [R82.64], !P1 ;  /* 0x7ae0000052ed7fae */ /* 0x0003ec000c921844 */
[----:B------:R1:W-:Y:S02]  /*1b460*/  LDGSTS.E [R237+0x7c800], [R84.64], !P3 ;  /* 0x7c80000054ed7fae */ /* 0x0003e4000d921844 */
[----:B-1----:R-:W-:-:S02]  /*1b470*/  IMAD.WIDE R84, R2, 0x4, R194 ;  /* 0x0000000402547825 */ /* 0x002fc400078e02c2 */
[----:B------:R-:W5:Y:S04]  /*1b480*/  LDL.LU.64 R194, [R1+0x3b8] ;  /* 0x0003b80001c27983 */ /* 0x000f680000300a00 */
[----:B------:R1:W-:Y:S04]  /*1b490*/  LDGSTS.E [R237+0x7ca00], [R84.64], !P3 ;  /* 0x7ca0000054ed7fae */ /* 0x0003e8000d921844 */
[----:B------:R1:W-:Y:S04]  /*1b4a0*/  LDGSTS.E [R237+0x7cc00], [R86.64], !P3 ;  /* 0x7cc0000056ed7fae */ /* 0x0003e8000d921844 */
[----:B------:R1:W-:Y:S01]  /*1b4b0*/  LDGSTS.E [R237+0x7ce00], [R88.64], !P3 ;  /* 0x7ce0000058ed7fae */ /* 0x0003e2000d921844 */
[----:B--2---:R-:W-:-:S03]  /*1b4c0*/  IMAD.WIDE R90, R2, 0x4, R238 ;  /* 0x00000004025a7825 */ /* 0x004fc600078e02ee */
[----:B------:R-:W2:Y:S04]  /*1b4d0*/  LDL.LU.64 R238, [R1+0x3e0] ;  /* 0x0003e00001ee7983 */ /* 0x000ea80000300a00 */
[----:B------:R-:W-:Y:S04]  /*1b4e0*/  STL [R1+0x2040], R90 ;  /* 0x0020405a01007387 */ /* 0x000fe80000100800 */
[----:B------:R1:W-:Y:S04]  /*1b4f0*/  LDGSTS.E [R237+0x7e800], [R90.64], !P2 ;  /* 0x7e8000005aed7fae */ /* 0x0003e8000d121844 */
[----:B------:R1:W-:Y:S02]  /*1b500*/  STL [R1+0x203c], R91 ;  /* 0x00203c5b01007387 */ /* 0x0003e40000100800 */
[----:B-1----:R-:W-:-:S04]  /*1b510*/  IMAD.WIDE R90, R2, 0x4, R186 ;  /* 0x00000004025a7825 */ /* 0x002fc800078e02ba */
[C---:B---3--:R-:W-:Y:S01]  /*1b520*/  IMAD.WIDE R92, R2.reuse, 0x4, R246 ;  /* 0x00000004025c7825 */ /* 0x048fe200078e02f6 */
[----:B------:R1:W-:Y:S04]  /*1b530*/  LDGSTS.E [R237+0x7ea00], [R90.64], !P2 ;  /* 0x7ea000005aed7fae */ /* 0x0003e8000d121844 */
[----:B------:R-:W3:Y:S04]  /*1b540*/  LDL.LU.64 R246, [R1+0x3d0] ;  /* 0x0003d00001f67983 */ /* 0x000ee80000300a00 */
[----:B------:R1:W-:Y:S01]  /*1b550*/  LDGSTS.E [R237+0x7ec00], [R92.64], !P2 ;  /* 0x7ec000005ced7fae */ /* 0x0003e2000d121844 */
[----:B----4-:R-:W-:-:S03]  /*1b560*/  IMAD.WIDE R94, R2, 0x4, R248 ;  /* 0x00000004025e7825 */ /* 0x010fc600078e02f8 */
[----:B------:R-:W4:Y:S01]  /*1b570*/  LDL.LU.64 R248, [R1+0x3f8] ;  /* 0x0003f80001f87983 */ /* 0x000f220000300a00 */
[----:B-----5:R-:W-:-:S03]  /*1b580*/  IMAD.WIDE R96, R2, 0x4, R240 ;  /* 0x0000000402607825 */ /* 0x020fc600078e02f0 */
[----:B------:R-:W5:Y:S04]  /*1b590*/  LDL.LU.64 R240, [R1+0x410] ;  /* 0x0004100001f07983 */ /* 0x000f680000300a00 */
[----:B------:R1:W-:Y:S04]  /*1b5a0*/  LDGSTS.E [R237+0x7ee00], [R94.64], !P2 ;  /* 0x7ee000005eed7fae */ /* 0x0003e8000d121844 */
[----:B-1----:R-:W5:Y:S04]  /*1b5b0*/  LDL.LU.64 R236, [R1+0x438] ;  /* 0x0004380001ec7983 */ /* 0x002f680000300a00 */
[----:B------:R-:W-:Y:S04]  /*1b5c0*/  STL [R1+0x2038], R96 ;  /* 0x0020386001007387 */ /* 0x000fe80000100800 */
[----:B------:R2:W-:Y:S01]  /*1b5d0*/  STL [R1+0x2034], R97 ;  /* 0x0020346101007387 */ /* 0x0005e20000100800 */
[----:B------:R-:W-:-:S03]  /*1b5e0*/  IMAD.WIDE R10, R2, 0x4, R250 ;  /* 0x00000004020a7825 */ /* 0x000fc600078e02fa */
[----:B------:R-:W5:Y:S01]  /*1b5f0*/  LDL.LU.64 R250, [R1+0x428] ;  /* 0x0004280001fa7983 */ /* 0x000f620000300a00 */
[----:B------:R-:W-:-:S03]  /*1b600*/  IMAD.WIDE R8, R2, 0x4, R244 ;  /* 0x0000000402087825 */ /* 0x000fc600078e02f4 */
[----:B------:R-:W5:Y:S01]  /*1b610*/  LDL.LU.64 R244, [R1+0x450] ;  /* 0x0004500001f47983 */ /* 0x000f620000300a00 */
[----:B------:R-:W-:-:S04]  /*1b620*/  IADD3 R0, R4, -0xc3, RZ ;  /* 0xffffff3d04007810 */ /* 0x000fc80007ffe0ff */
[----:B------:R-:W-:Y:S02]  /*1b630*/  ISETP.GE.U32.AND P1, PT, R0, 0x7ffffefe, PT ;  /* 0x7ffffefe0000780c */ /* 0x000fe40003f26070 */
[----:B------:R-:W-:Y:S01]  /*1b640*/  LOP3.LUT R203, R202, 0x40, RZ, 0x3c, !PT ;  /* 0x00000040cacb7812 */ /* 0x000fe200078e3cff */
[----:B------:R3:W-:Y:S01]  /*1b650*/  STL.64 [R1+0xa8], R10 ;  /* 0x0000a80a01007387 */ /* 0x0007e20000100a00 */
[----:B------:R-:W-:-:S03]  /*1b660*/  IADD3 R0, R4, -0xc7, RZ ;  /* 0xffffff3904007810 */ /* 0x000fc60007ffe0ff */
[----:B------:R4:W-:Y:S01]  /*1b670*/  STL.64 [R1+0xa0], R8 ;  /* 0x0000a00801007387 */ /* 0x0009e20000100a00 */
[----:B------:R-:W-:-:S05]  /*1b680*/  ISETP.GE.U32.AND P2, PT, R0, 0x7ffffefa, PT ;  /* 0x7ffffefa0000780c */ /* 0x000fca0003f46070 */
[----:B------:R2:W-:Y:S04]  /*1b690*/  LDGSTS.E [R203+0x61000], [R96.64], !P1 ;  /* 0x6100000060cb7fae */ /* 0x0005e8000c921844 */
[----:B------:R3:W-:Y:S04]  /*1b6a0*/  LDGSTS.E [R203+0x61200], [R10.64], !P1 ;  /* 0x612000000acb7fae */ /* 0x0007e8000c921844 */
[----:B------:R4:W-:Y:S01]  /*1b6b0*/  LDGSTS.E [R203+0x61400], [R8.64], !P1 ;  /* 0x6140000008cb7fae */ /* 0x0009e2000c921844 */
[----:B------:R-:W-:-:S05]  /*1b6c0*/  IMAD.WIDE R6, R2, 0x4, R194 ;  /* 0x0000000402067825 */ /* 0x000fca00078e02c2 */
[----:B------:R5:W-:Y:S01]  /*1b6d0*/  LDGSTS.E [R203+0x61600], [R6.64], !P1 ;  /* 0x6160000006cb7fae */ /* 0x000be2000c921844 */
[----:B--2---:R-:W-:-:S03]  /*1b6e0*/  IMAD.WIDE R96, R2, 0x4, R238 ;  /* 0x0000000402607825 */ /* 0x004fc600078e02ee */
[----:B------:R-:W2:Y:S04]  /*1b6f0*/  LDL.LU.64 R238, [R1+0x468] ;  /* 0x0004680001ee7983 */ /* 0x000ea80000300a00 */
[----:B------:R5:W-:Y:S04]  /*1b700*/  STL.64 [R1+0x98], R6 ;  /* 0x0000980601007387 */ /* 0x000be80000100a00 */
[----:B------:R-:W2:Y:S04]  /*1b710*/  LDL.LU.64 R186, [R1+0x490] ;  /* 0x0004900001ba7983 */ /* 0x000ea80000300a00 */
[----:B------:R-:W-:Y:S04]  /*1b720*/  STL [R1+0x2030], R96 ;  /* 0x0020306001007387 */ /* 0x000fe80000100800 */
[----:B------:R1:W-:Y:S04]  /*1b730*/  STL [R1+0x202c], R97 ;  /* 0x00202c6101007387 */ /* 0x0003e80000100800 */
[----:B------:R1:W-:Y:S01]  /*1b740*/  LDGSTS.E [R203+0x63000], [R96.64], !P2 ;  /* 0x6300000060cb7fae */ /* 0x0003e2000d121844 */
[----:B---3--:R-:W-:-:S03]  /*1b750*/  IMAD.WIDE R10, R2, 0x4, R246 ;  /* 0x00000004020a7825 */ /* 0x008fc600078e02f6 */
[----:B------:R-:W3:Y:S04]  /*1b760*/  LDL.LU.64 R246, [R1+0x480] ;  /* 0x0004800001f67983 */ /* 0x000ee80000300a00 */
[----:B------:R1:W-:Y:S01]  /*1b770*/  LDGSTS.E [R203+0x63200], [R10.64], !P2 ;  /* 0x632000000acb7fae */ /* 0x0003e2000d121844 */
[----:B----4-:R-:W-:-:S03]  /*1b780*/  IMAD.WIDE R8, R2, 0x4, R248 ;  /* 0x0000000402087825 */ /* 0x010fc600078e02f8 */
[----:B------:R-:W4:Y:S01]  /*1b790*/  LDL.LU.64 R248, [R1+0x4a8] ;  /* 0x0004a80001f87983 */ /* 0x000f220000300a00 */
[----:B-----5:R-:W-:-:S03]  /*1b7a0*/  IMAD.WIDE R6, R2, 0x4, R240 ;  /* 0x0000000402067825 */ /* 0x020fc600078e02f0 */
[----:B------:R5:W-:Y:S04]  /*1b7b0*/  STL.64 [R1+0x60], R10 ;  /* 0x0000600a01007387 */ /* 0x000be80000100a00 */
[----:B------:R-:W4:Y:S04]  /*1b7c0*/  LDL.LU.64 R194, [R1+0x4c0] ;  /* 0x0004c00001c27983 */ /* 0x000f280000300a00 */
[----:B------:R5:W-:Y:S04]  /*1b7d0*/  STL.64 [R1+0x58], R8 ;  /* 0x0000580801007387 */ /* 0x000be80000100a00 */
[----:B------:R-:W4:Y:S01]  /*1b7e0*/  LDL.LU.64 R240, [R1+0x4e8] ;  /* 0x0004e80001f07983 */ /* 0x000f220000300a00 */
[----:B-1----:R-:W-:-:S03]  /*1b7f0*/  IMAD.WIDE R96, R2, 0x4, R236 ;  /* 0x0000000402607825 */ /* 0x002fc600078e02ec */
[----:B------:R2:W-:Y:S04]  /*1b800*/  STL.64 [R1+0x50], R6 ;  /* 0x0000500601007387 */ /* 0x0005e80000100a00 */
[----:B------:R-:W-:Y:S04]  /*1b810*/  STL [R1+0x2028], R96 ;  /* 0x0020286001007387 */ /* 0x000fe80000100800 */
[----:B------:R1:W-:Y:S04]  /*1b820*/  STL [R1+0x2024], R97 ;  /* 0x0020246101007387 */ /* 0x0003e80000100800 */
[----:B------:R1:W-:Y:S01]  /*1b830*/  LDGSTS.E [R203+0x63400], [R8.64], !P2 ;  /* 0x6340000008cb7fae */ /* 0x0003e2000d121844 */
[----:B-----5:R-:W-:-:S03]  /*1b840*/  IMAD.WIDE R10, R2, 0x4, R250 ;  /* 0x00000004020a7825 */ /* 0x020fc600078e02fa */
[----:B------:R-:W5:Y:S01]  /*1b850*/  LDL.LU.64 R250, [R1+0x4d8] ;  /* 0x0004d80001fa7983 */ /* 0x000f620000300a00 */
[----:B------:R-:W-:-:S03]  /*1b860*/  IADD3 R0, R4, -0xcb, RZ ;  /* 0xffffff3504007810 */ /* 0x000fc60007ffe0ff */
[----:B------:R2:W-:Y:S01]  /*1b870*/  LDGSTS.E [R203+0x63600], [R6.64], !P2 ;  /* 0x6360000006cb7fae */ /* 0x0005e2000d121844 */
[----:B-1----:R-:W-:-:S03]  /*1b880*/  IMAD.WIDE R8, R2, 0x4, R244 ;  /* 0x0000000402087825 */ /* 0x002fc600078e02f4 */
[----:B------:R-:W5:Y:S01]  /*1b890*/  LDL.LU.64 R244, [R1+0x4f8] ;  /* 0x0004f80001f47983 */ /* 0x000f620000300a00 */
[----:B------:R-:W-:Y:S02]  /*1b8a0*/  ISETP.GE.U32.AND P3, PT, R0, 0x7ffffef6, PT ;  /* 0x7ffffef60000780c */ /* 0x000fe40003f66070 */
[----:B------:R-:W-:-:S04]  /*1b8b0*/  IADD3 R0, R4, -0xcf, RZ ;  /* 0xffffff3104007810 */ /* 0x000fc80007ffe0ff */
[----:B------:R-:W-:Y:S01]  /*1b8c0*/  ISETP.GE.U32.AND P1, PT, R0, 0x7ffffef2, PT ;  /* 0x7ffffef20000780c */ /* 0x000fe20003f26070 */
[----:B------:R-:W-:Y:S01]  /*1b8d0*/  STL.64 [R1+0x18], R10 ;  /* 0x0000180a01007387 */ /* 0x000fe20000100a00 */
[----:B------:R-:W-:-:S03]  /*1b8e0*/  IADD3 R0, R4, -0xd3, RZ ;  /* 0xffffff2d04007810 */ /* 0x000fc60007ffe0ff */
[----:B------:R-:W5:Y:S04]  /*1b8f0*/  LDL.LU.64 R236, [R1+0x500] ;  /* 0x0005000001ec7983 */ /* 0x000f680000300a00 */
[----:B------:R1:W-:Y:S04]  /*1b900*/  LDGSTS.E [R203+0x65000], [R96.64], !P3 ;  /* 0x6500000060cb7fae */ /* 0x0003e8000d921844 */
[----:B------:R-:W-:Y:S01]  /*1b910*/  STL.64 [R1+0x10], R8 ;  /* 0x0000100801007387 */ /* 0x000fe20000100a00 */
[----:B------:R-:W-:-:S03]  /*1b920*/  ISETP.GE.U32.AND P2, PT, R0, 0x7ffffeee, PT ;  /* 0x7ffffeee0000780c */ /* 0x000fc60003f46070 */
[----:B------:R1:W-:Y:S04]  /*1b930*/  LDGSTS.E [R203+0x65200], [R10.64], !P3 ;  /* 0x652000000acb7fae */ /* 0x0003e8000d921844 */
[----:B------:R1:W-:Y:S01]  /*1b940*/  LDGSTS.E [R203+0x65400], [R8.64], !P3 ;  /* 0x6540000008cb7fae */ /* 0x0003e2000d921844 */
[----:B--2---:R-:W-:-:S03]  /*1b950*/  IMAD.WIDE R6, R2, 0x4, R238 ;  /* 0x0000000402067825 */ /* 0x004fc600078e02ee */
[----:B------:R-:W2:Y:S01]  /*1b960*/  LDL.LU.64 R238, [R1+0x528] ;  /* 0x0005280001ee7983 */ /* 0x000ea20000300a00 */
[----:B-1----:R-:W-:-:S03]  /*1b970*/  IMAD.WIDE R96, R2, 0x4, R186 ;  /* 0x0000000402607825 */ /* 0x002fc600078e02ba */
[----:B------:R-:W-:Y:S04]  /*1b980*/  STL.64 [R1+0x8], R6 ;  /* 0x0000080601007387 */ /* 0x000fe80000100a00 */
[----:B------:R1:W-:Y:S04]  /*1b990*/  LDGSTS.E [R203+0x65600], [R6.64], !P3 ;  /* 0x6560000006cb7fae */ /* 0x0003e8000d921844 */
[----:B------:R-:W-:Y:S04]  /*1b9a0*/  STL [R1+0x2020], R96 ;  /* 0x0020206001007387 */ /* 0x000fe80000100800 */
[----:B------:R3:W-:Y:S04]  /*1b9b0*/  LDGSTS.E [R203+0x67000], [R96.64], !P1 ;  /* 0x6700000060cb7fae */ /* 0x0007e8000c921844 */
[----:B------:R3:W-:Y:S02]  /*1b9c0*/  STL [R1+0x201c], R97 ;  /* 0x00201c6101007387 */ /* 0x0007e40000100800 */
[----:B---3--:R-:W-:-:S02]  /*1b9d0*/  IMAD.WIDE R96, R2, 0x4, R246 ;  /* 0x0000000402607825 */ /* 0x008fc400078e02f6 */
[----:B------:R-:W3:Y:S04]  /*1b9e0*/  LDL.LU.64 R246, [R1+0x518] ;  /* 0x0005180001f67983 */ /* 0x000ee80000300a00 */
[----:B------:R1:W-:Y:S01]  /*1b9f0*/  LDGSTS.E [R203+0x67200], [R96.64], !P1 ;  /* 0x6720000060cb7fae */ /* 0x0003e2000c921844 */
[----:B----4-:R-:W-:-:S03]  /*1ba00*/  IMAD.WIDE R98, R2, 0x4, R248 ;  /* 0x0000000402627825 */ /* 0x010fc600078e02f8 */
[----:B------:R-:W4:Y:S04]  /*1ba10*/  LDL.LU.64 R248, [R1+0x540] ;  /* 0x0005400001f87983 */ /* 0x000f280000300a00 */
[----:B------:R1:W-:Y:S01]  /*1ba20*/  LDGSTS.E [R203+0x67400], [R98.64], !P1 ;  /* 0x6740000062cb7fae */ /* 0x0003e2000c921844 */
[----:B------:R-:W-:-:S03]  /*1ba30*/  IMAD.WIDE R100, R2, 0x4, R194 ;  /* 0x0000000402647825 */ /* 0x000fc600078e02c2 */
[----:B------:R-:W4:Y:S04]  /*1ba40*/  LDL.LU.64 R194, [R1+0x558] ;  /* 0x0005580001c27983 */ /* 0x000f280000300a00 */
[----:B------:R1:W-:Y:S01]  /*1ba50*/  LDGSTS.E [R203+0x67600], [R100.64], !P1 ;  /* 0x6760000064cb7fae */ /* 0x0003e2000c921844 */
[----:B------:R-:W-:-:S03]  /*1ba60*/  IMAD.WIDE R102, R2, 0x4, R240 ;  /* 0x0000000402667825 */ /* 0x000fc600078e02f0 */
[----:B------:R-:W4:Y:S04]  /*1ba70*/  LDL.LU.64 R240, [R1+0x580] ;  /* 0x0005800001f07983 */ /* 0x000f280000300a00 */
[----:B------:R-:W-:Y:S04]  /*1ba80*/  STL [R1+0x2018], R102 ;  /* 0x0020186601007387 */ /* 0x000fe80000100800 */
[----:B------:R5:W-:Y:S04]  /*1ba90*/  LDGSTS.E [R203+0x69000], [R102.64], !P2 ;  /* 0x6900000066cb7fae */ /* 0x000be8000d121844 */
[----:B------:R5:W-:Y:S02]  /*1baa0*/  STL [R1+0x2014], R103 ;  /* 0x0020146701007387 */ /* 0x000be40000100800 */
[----:B-----5:R-:W-:-:S02]  /*1bab0*/  IMAD.WIDE R102, R2, 0x4, R250 ;  /* 0x0000000402667825 */ /* 0x020fc400078e02fa */
[----:B------:R-:W5:Y:S02]  /*1bac0*/  LDL.LU.64 R250, [R1+0x570] ;  /* 0x0005700001fa7983 */ /* 0x000f640000300a00 */
[----:B------:R-:W-:Y:S01]  /*1bad0*/  IMAD.WIDE R104, R2, 0x4, R244 ;  /* 0x0000000402687825 */ /* 0x000fe200078e02f4 */
[----:B------:R-:W-:Y:S01]  /*1bae0*/  IADD3 R0, R4, -0xd7, RZ ;  /* 0xffffff2904007810 */ /* 0x000fe20007ffe0ff */
[----:B------:R-:W5:Y:S03]  /*1baf0*/  LDL.LU.64 R244, [R1+0x598] ;  /* 0x0005980001f47983 */ /* 0x000f660000300a00 */
[----:B------:R-:W-:Y:S01]  /*1bb00*/  ISETP.GE.U32.AND P1, PT, R0, 0x7ffffeea, PT ;  /* 0x7ffffeea0000780c */ /* 0x000fe20003f26070 */
[----:B------:R-:W5:Y:S01]  /*1bb10*/  LDL.LU.64 R178, [R1+0x5b0] ;  /* 0x0005b00001b27983 */ /* 0x000f620000300a00 */
[----:B------:R-:W-:-:S03]  /*1bb20*/  IADD3 R0, R4, -0xdb, RZ ;  /* 0xffffff2504007810 */ /* 0x000fc60007ffe0ff */
[----:B------:R1:W-:Y:S01]  /*1bb30*/  LDGSTS.E [R203+0x69200], [R102.64], !P2 ;  /* 0x6920000066cb7fae */ /* 0x0003e2000d121844 */
[----:B------:R-:W-:-:S03]  /*1bb40*/  IMAD.WIDE R106, R2, 0x4, R236 ;  /* 0x00000004026a7825 */ /* 0x000fc600078e02ec */
[----:B------:R-:W5:Y:S01]  /*1bb50*/  LDL.LU.64 R236, [R1+0x5d8] ;  /* 0x0005d80001ec7983 */ /* 0x000f620000300a00 */
[----:B------:R-:W-:-:S03]  /*1bb60*/  ISETP.GE.U32.AND P3, PT, R0, 0x7ffffee6, PT ;  /* 0x7ffffee60000780c */ /* 0x000fc60003f66070 */
[----:B------:R1:W-:Y:S04]  /*1bb70*/  LDGSTS.E [R203+0x69400], [R104.64], !P2 ;  /* 0x6940000068cb7fae */ /* 0x0003e8000d121844 */
[----:B------:R1:W-:Y:S01]  /*1bb80*/  LDGSTS.E [R203+0x69600], [R106.64], !P2 ;  /* 0x696000006acb7fae */ /* 0x0003e2000d121844 */
[----:B--2---:R-:W-:-:S05]  /*1bb90*/  IMAD.WIDE R108, R2, 0x4, R238 ;  /* 0x00000004026c7825 */ /* 0x004fca00078e02ee */
[----:B------:R-:W-:Y:S04]  /*1bba0*/  STL [R1+0x2010], R108 ;  /* 0x0020106c01007387 */ /* 0x000fe80000100800 */
[----:B------:R3:W-:Y:S04]  /*1bbb0*/  LDGSTS.E [R203+0x6b000], [R108.64], !P1 ;  /* 0x6b0000006ccb7fae */ /* 0x0007e8000c921844 */
[----:B------:R3:W-:Y:S02]  /*1bbc0*/  STL [R1+0x200c], R109 ;  /* 0x00200c6d01007387 */ /* 0x0007e40000100800 */
[----:B---3--:R-:W-:-:S02]  /*1bbd0*/  IMAD.WIDE R108, R2, 0x4, R246 ;  /* 0x00000004026c7825 */ /* 0x008fc400078e02f6 */
[----:B------:R-:W2:Y:S04]  /*1bbe0*/  LDL.LU.64 R246, [R1+0x5c8] ;  /* 0x0005c80001f67983 */ /* 0x000ea80000300a00 */
[----:B------:R-:W3:Y:S04]  /*1bbf0*/  LDL.LU.64 R238, [R1+0x5f0] ;  /* 0x0005f00001ee7983 */ /* 0x000ee80000300a00 */
[----:B------:R1:W-:Y:S01]  /*1bc00*/  LDGSTS.E [R203+0x6b200], [R108.64], !P1 ;  /* 0x6b2000006ccb7fae */ /* 0x0003e2000c921844 */
[----:B----4-:R-:W-:-:S03]  /*1bc10*/  IMAD.WIDE R110, R2, 0x4, R248 ;  /* 0x00000004026e7825 */ /* 0x010fc600078e02f8 */
[----:B------:R-:W4:Y:S04]  /*1bc20*/  LDL.LU.64 R248, [R1+0x600] ;  /* 0x0006000001f87983 */ /* 0x000f280000300a00 */
[----:B------:R-:W4:Y:S01]  /*1bc30*/  LDL.LU.64 R186, [R1+0x610] ;  /* 0x0006100001ba7983 */ /* 0x000f220000300a00 */
[----:B------:R-:W-:-:S03]  /*1bc40*/  IMAD.WIDE R112, R2, 0x4, R194 ;  /* 0x0000000402707825 */ /* 0x000fc600078e02c2 */
[----:B------:R1:W-:Y:S04]  /*1bc50*/  LDGSTS.E [R203+0x6b400], [R110.64], !P1 ;  /* 0x6b4000006ecb7fae */ /* 0x0003e8000c921844 */
[----:B------:R1:W-:Y:S01]  /*1bc60*/  LDGSTS.E [R203+0x6b600], [R112.64], !P1 ;  /* 0x6b60000070cb7fae */ /* 0x0003e2000c921844 */
[----:B------:R-:W-:-:S05]  /*1bc70*/  IMAD.WIDE R114, R2, 0x4, R240 ;  /* 0x0000000402727825 */ /* 0x000fca00078e02f0 */
[----:B------:R-:W-:Y:S04]  /*1bc80*/  STL [R1+0x2008], R114 ;  /* 0x0020087201007387 */ /* 0x000fe80000100800 */
[----:B------:R5:W-:Y:S04]  /*1bc90*/  LDGSTS.E [R203+0x6d000], [R114.64], !P3 ;  /* 0x6d00000072cb7fae */ /* 0x000be8000d921844 */
[----:B------:R5:W-:Y:S02]  /*1bca0*/  STL [R1+0x2004], R115 ;  /* 0x0020047301007387 */ /* 0x000be40000100800 */
[----:B-----5:R-:W-:-:S02]  /*1bcb0*/  IMAD.WIDE R114, R2, 0x4, R250 ;  /* 0x0000000402727825 */ /* 0x020fc400078e02fa */
[----:B------:R-:W5:Y:S04]  /*1bcc0*/  LDL.LU.64 R250, [R1+0x620] ;  /* 0x0006200001fa7983 */ /* 0x000f680000300a00 */
[----:B------:R-:W5:Y:S01]  /*1bcd0*/  LDL.LU.64 R194, [R1+0x630] ;  /* 0x0006300001c27983 */ /* 0x000f620000300a00 */
[----:B------:R-:W-:-:S03]  /*1bce0*/  IMAD.WIDE R116, R2, 0x4, R244 ;  /* 0x0000000402747825 */ /* 0x000fc600078e02f4 */
[----:B------:R-:W5:Y:S04]  /*1bcf0*/  LDL.LU.64 R240, [R1+0x640] ;  /* 0x0006400001f07983 */ /* 0x000f680000300a00 */
[----:B------:R-:W5:Y:S01]  /*1bd00*/  LDL.LU.64 R244, [R1+0x650] ;  /* 0x0006500001f47983 */ /* 0x000f620000300a00 */
[----:B------:R-:W-:Y:S01]  /*1bd10*/  IADD3 R0, R4, -0xdf, RZ ;  /* 0xffffff2104007810 */ /* 0x000fe20007ffe0ff */
[----:B------:R-:W-:Y:S02]  /*1bd20*/  IMAD.WIDE R118, R2, 0x4, R178 ;  /* 0x0000000402767825 */ /* 0x000fe400078e02b2 */
[----:B------:R1:W-:Y:S01]  /*1bd30*/  LDGSTS.E [R203+0x6d200], [R114.64], !P3 ;  /* 0x6d20000072cb7fae */ /* 0x0003e2000d921844 */
[----:B------:R-:W-:Y:S01]  /*1bd40*/  ISETP.GE.U32.AND P1, PT, R0, 0x7ffffee2, PT ;  /* 0x7ffffee20000780c */ /* 0x000fe20003f26070 */
[----:B------:R-:W-:Y:S01]  /*1bd50*/  IMAD.WIDE R120, R2, 0x4, R236 ;  /* 0x0000000402787825 */ /* 0x000fe200078e02ec */
[----:B------:R-:W-:Y:S01]  /*1bd60*/  IADD3 R0, R4, -0xe3, RZ ;  /* 0xffffff1d04007810 */ /* 0x000fe20007ffe0ff */
[----:B------:R1:W-:Y:S03]  /*1bd70*/  LDGSTS.E [R203+0x6d400], [R116.64], !P3 ;  /* 0x6d40000074cb7fae */ /* 0x0003e6000d921844 */
[----:B------:R-:W-:Y:S01]  /*1bd80*/  ISETP.GE.U32.AND P2, PT, R0, 0x7ffffede, PT ;  /* 0x7ffffede0000780c */ /* 0x000fe20003f46070 */
[----:B------:R1:W-:Y:S04]  /*1bd90*/  LDGSTS.E [R203+0x6d600], [R118.64], !P3 ;  /* 0x6d60000076cb7fae */ /* 0x0003e8000d921844 */
[----:B------:R-:W-:Y:S04]  /*1bda0*/  STL [R1+0x2000], R120 ;  /* 0x0020007801007387 */ /* 0x000fe80000100800 */
[----:B------:R2:W-:Y:S04]  /*1bdb0*/  LDGSTS.E [R203+0x6f000], [R120.64], !P1 ;  /* 0x6f00000078cb7fae */ /* 0x0005e8000c921844 */
[----:B------:R2:W-:Y:S02]  /*1bdc0*/  STL [R1+0x1ffc], R121 ;  /* 0x001ffc7901007387 */ /* 0x0005e40000100800 */
[----:B--2---:R-:W-:-:S02]  /*1bdd0*/  IMAD.WIDE R120, R2, 0x4, R246 ;  /* 0x0000000402787825 */ /* 0x004fc400078e02f6 */
[----:B------:R-:W2:Y:S02]  /*1bde0*/  LDL.LU.64 R246, [R1+0x660] ;  /* 0x0006600001f67983 */ /* 0x000ea40000300a00 */
[C---:B---3--:R-:W-:Y:S02]  /*1bdf0*/  IMAD.WIDE R122, R2.reuse, 0x4, R238 ;  /* 0x00000004027a7825 */ /* 0x048fe400078e02ee */
[----:B------:R-:W3:Y:S04]  /*1be00*/  LDL.LU.64 R236, [R1+0x670] ;  /* 0x0006700001ec7983 */ /* 0x000ee80000300a00 */
[----:B------:R-:W3:Y:S04]  /*1be10*/  LDL.LU.64 R238, [R1+0x680] ;  /* 0x0006800001ee7983 */ /* 0x000ee80000300a00 */
[----:B------:R1:W-:Y:S04]  /*1be20*/  LDGSTS.E [R203+0x6f200], [R120.64], !P1 ;  /* 0x6f20000078cb7fae */ /* 0x0003e8000c921844 */
[----:B------:R1:W-:Y:S01]  /*1be30*/  LDGSTS.E [R203+0x6f400], [R122.64], !P1 ;  /* 0x6f4000007acb7fae */ /* 0x0003e2000c921844 */
[----:B----4-:R-:W-:-:S03]  /*1be40*/  IMAD.WIDE R124, R2, 0x4, R248 ;  /* 0x00000004027c7825 */ /* 0x010fc600078e02f8 */
[----:B------:R-:W4:Y:S01]  /*1be50*/  LDL.LU.64 R248, [R1+0x690] ;  /* 0x0006900001f87983 */ /* 0x000f220000300a00 */
[----:B------:R-:W-:-:S03]  /*1be60*/  IMAD.WIDE R126, R2, 0x4, R186 ;  /* 0x00000004027e7825 */ /* 0x000fc600078e02ba */
[----:B------:R1:W-:Y:S04]  /*1be70*/  LDGSTS.E [R203+0x6f600], [R124.64], !P1 ;  /* 0x6f6000007ccb7fae */ /* 0x0003e8000c921844 */
[----:B------:R-:W-:Y:S04]  /*1be80*/  STL [R1+0x1ff8], R126 ;  /* 0x001ff87e01007387 */ /* 0x000fe80000100800 */
[----:B------:R5:W-:Y:S04]  /*1be90*/  LDGSTS.E [R203+0x71000], [R126.64], !P2 ;  /* 0x710000007ecb7fae */ /* 0x000be8000d121844 */
[----:B------:R5:W-:Y:S02]  /*1bea0*/  STL [R1+0x1ff4], R127 ;  /* 0x001ff47f01007387 */ /* 0x000be40000100800 */
[----:B-----5:R-:W-:-:S02]  /*1beb0*/  IMAD.WIDE R126, R2, 0x4, R250 ;  /* 0x00000004027e7825 */ /* 0x020fc400078e02fa */
[----:B------:R-:W5:Y:S02]  /*1bec0*/  LDL.LU.64 R250, [R1+0x6a0] ;  /* 0x0006a00001fa7983 */ /* 0x000f640000300a00 */
[C---:B------:R-:W-:Y:S02]  /*1bed0*/  IMAD.WIDE R128, R2.reuse, 0x4, R194 ;  /* 0x0000000402807825 */ /* 0x040fe400078e02c2 */
[----:B------:R-:W5:Y:S02]  /*1bee0*/  LDL.LU.64 R170, [R1+0x6b0] ;  /* 0x0006b00001aa7983 */ /* 0x000f640000300a00 */
[C---:B------:R-:W-:Y:S02]  /*1bef0*/  IMAD.WIDE R130, R2.reuse, 0x4, R240 ;  /* 0x0000000402827825 */ /* 0x040fe400078e02f0 */
[----:B------:R-:W5:Y:S02]  /*1bf00*/  LDL.LU.64 R194, [R1+0x6c0] ;  /* 0x0006c00001c27983 */ /* 0x000f640000300a00 */
[----:B------:R-:W-:-:S02]  /*1bf10*/  IMAD.WIDE R132, R2, 0x4, R244 ;  /* 0x0000000402847825 */ /* 0x000fc400078e02f4 */
[----:B------:R-:W5:Y:S04]  /*1bf20*/  LDL.LU.64 R240, [R1+0x6d0] ;  /* 0x0006d00001f07983 */ /* 0x000f680000300a00 */
[----:B------:R-:W-:Y:S04]  /*1bf30*/  STL [R1+0x1ff0], R132 ;  /* 0x001ff08401007387 */ /* 0x000fe80000100800 */
[----:B------:R2:W-:Y:S04]  /*1bf40*/  STL [R1+0x1fec], R133 ;  /* 0x001fec8501007387 */ /* 0x0005e80000100800 */
        /* <DEDUP_REMOVED lines=9> */
[----:B--2---:R-:W-:-:S02]  /*1bfe0*/  IMAD.WIDE R132, R2, 0x4, R246 ;  /* 0x0000000402847825 */ /* 0x004fc400078e02f6 */
[----:B------:R-:W2:Y:S04]  /*1bff0*/  LDL.LU.64 R246, [R1+0x6f0] ;  /* 0x0006f00001f67983 */ /* 0x000ea80000300a00 */
[----:B------:R-:W2:Y:S01]  /*1c000*/  LDL.LU.64 R178, [R1+0x700] ;  /* 0x0007000001b27983 */ /* 0x000ea20000300a00 */
[----:B---3--:R-:W-:-:S03]  /*1c010*/  IMAD.WIDE R134, R2, 0x4, R236 ;  /* 0x0000000402867825 */ /* 0x008fc600078e02ec */
[----:B------:R-:W3:Y:S01]  /*1c020*/  LDL.LU.64 R186, [R1+0x710] ;  /* 0x0007100001ba7983 */ /* 0x000ee20000300a00 */
[----:B------:R-:W-:-:S03]  /*1c030*/  IMAD.WIDE R136, R2, 0x4, R238 ;  /* 0x0000000402887825 */ /* 0x000fc600078e02ee */
[----:B------:R1:W-:Y:S04]  /*1c040*/  LDGSTS.E [R203+0x73200], [R132.64], !P1 ;  /* 0x7320000084cb7fae */ /* 0x0003e8000c921844 */
[----:B------:R1:W-:Y:S01]  /*1c050*/  LDGSTS.E [R203+0x73400], [R134.64], !P1 ;  /* 0x7340000086cb7fae */ /* 0x0003e2000c921844 */
[----:B----4-:R-:W-:-:S03]  /*1c060*/  IMAD.WIDE R138, R2, 0x4, R248 ;  /* 0x00000004028a7825 */ /* 0x010fc600078e02f8 */
[----:B------:R1:W-:Y:S04]  /*1c070*/  LDGSTS.E [R203+0x73600], [R136.64], !P1 ;  /* 0x7360000088cb7fae */ /* 0x0003e8000c921844 */
[----:B------:R-:W-:Y:S04]  /*1c080*/  STL [R1+0x1fe8], R138 ;  /* 0x001fe88a01007387 */ /* 0x000fe80000100800 */
[----:B------:R5:W-:Y:S04]  /*1c090*/  STL [R1+0x1fe4], R139 ;  /* 0x001fe48b01007387 */ /* 0x000be80000100800 */
[----:B------:R-:W4:Y:S04]  /*1c0a0*/  LDL.LU.64 R236, [R1+0x718] ;  /* 0x0007180001ec7983 */ /* 0x000f280000300a00 */
[----:B------:R-:W4:Y:S04]  /*1c0b0*/  LDL.LU.64 R238, [R1+0x720] ;  /* 0x0007200001ee7983 */ /* 0x000f280000300a00 */
[----:B------:R5:W-:Y:S04]  /*1c0c0*/  LDGSTS.E [R203+0x75000], [R138.64], !P3 ;  /* 0x750000008acb7fae */ /* 0x000be8000d921844 */
[----:B------:R-:W4:Y:S01]  /*1c0d0*/  LDL.LU.64 R248, [R1+0x728] ;  /* 0x0007280001f87983 */ /* 0x000f220000300a00 */
[----:B-----5:R-:W-:-:S03]  /*1c0e0*/  IMAD.WIDE R138, R2, 0x4, R250 ;  /* 0x00000004028a7825 */ /* 0x020fc600078e02fa */
[----:B------:R-:W5:Y:S01]  /*1c0f0*/  LDL.LU.64 R250, [R1+0x730] ;  /* 0x0007300001fa7983 */ /* 0x000f620000300a00 */
[----:B------:R-:W-:Y:S01]  /*1c100*/  IADD3 R0, R4, -0xef, RZ ;  /* 0xffffff1104007810 */ /* 0x000fe20007ffe0ff */
[----:B------:R-:W-:Y:S02]  /*1c110*/  IMAD.WIDE R140, R2, 0x4, R170 ;  /* 0x00000004028c7825 */ /* 0x000fe400078e02aa */
[----:B------:R1:W-:Y:S01]  /*1c120*/  LDGSTS.E [R203+0x75200], [R138.64], !P3 ;  /* 0x752000008acb7fae */ /* 0x0003e2000d921844 */
[----:B------:R-:W-:Y:S01]  /*1c130*/  ISETP.GE.U32.AND P1, PT, R0, 0x7ffffed2, PT ;  /* 0x7ffffed20000780c */ /* 0x000fe20003f26070 */
[C---:B------:R-:W-:Y:S02]  /*1c140*/  IMAD.WIDE R142, R2.reuse, 0x4, R194 ;  /* 0x00000004028e7825 */ /* 0x040fe400078e02c2 */
[----:B------:R1:W-:Y:S02]  /*1c150*/  LDGSTS.E [R203+0x75400], [R140.64], !P3 ;  /* 0x754000008ccb7fae */ /* 0x0003e4000d921844 */
[----:B------:R-:W-:-:S02]  /*1c160*/  IMAD.WIDE R144, R2, 0x4, R240 ;  /* 0x0000000402907825 */ /* 0x000fc400078e02f0 */
[----:B------:R1:W-:Y:S04]  /*1c170*/  LDGSTS.E [R203+0x75600], [R142.64], !P3 ;  /* 0x756000008ecb7fae */ /* 0x0003e8000d921844 */
[----:B------:R-:W-:Y:S04]  /*1c180*/  STL [R1+0x1fe0], R144 ;  /* 0x001fe09001007387 */ /* 0x000fe80000100800 */
[----:B------:R1:W-:Y:S04]  /*1c190*/  STL [R1+0x1fdc], R145 ;  /* 0x001fdc9101007387 */ /* 0x0003e80000100800 */
[----:B------:R-:W5:Y:S04]  /*1c1a0*/  LDL.LU.64 R194, [R1+0x738] ;  /* 0x0007380001c27983 */ /* 0x000f680000300a00 */
[----:B------:R1:W-:Y:S04]  /*1c1b0*/  LDGSTS.E [R203+0x77000], [R144.64], !P1 ;  /* 0x7700000090cb7fae */ /* 0x0003e8000c921844 */
[----:B------:R-:W5:Y:S01]  /*1c1c0*/  LDL.LU.64 R240, [R1+0x740] ;  /* 0x0007400001f07983 */ /* 0x000f620000300a00 */
[----:B-1----:R-:W-:-:S03]  /*1c1d0*/  IMAD.WIDE R144, R2, 0x4, R244 ;  /* 0x0000000402907825 */ /* 0x002fc600078e02f4 */
[----:B------:R-:W5:Y:S01]  /*1c1e0*/  LDL.LU.64 R244, [R1+0x748] ;  /* 0x0007480001f47983 */ /* 0x000f620000300a00 */
[----:B------:R-:W-:-:S03]  /*1c1f0*/  IADD3 R0, R4, -0xf3, RZ ;  /* 0xffffff0d04007810 */ /* 0x000fc60007ffe0ff */
[----:B------:R1:W-:Y:S01]  /*1c200*/  LDGSTS.E [R203+0x77200], [R144.64], !P1 ;  /* 0x7720000090cb7fae */ /* 0x0003e2000c921844 */
[----:B------:R-:W-:Y:S01]  /*1c210*/  ISETP.GE.U32.AND P2, PT, R0, 0x7ffffece, PT ;  /* 0x7ffffece0000780c */ /* 0x000fe20003f46070 */
[C---:B--2---:R-:W-:Y:S02]  /*1c220*/  IMAD.WIDE R146, R2.reuse, 0x4, R246 ;  /* 0x0000000402927825 */ /* 0x044fe400078e02f6 */
[----:B------:R-:W2:Y:S02]  /*1c230*/  LDL.LU.64 R246, [R1+0x750] ;  /* 0x0007500001f67983 */ /* 0x000ea40000300a00 */
[C---:B------:R-:W-:Y:S02]  /*1c240*/  IMAD.WIDE R148, R2.reuse, 0x4, R178 ;  /* 0x0000000402947825 */ /* 0x040fe400078e02b2 */
[----:B------:R1:W-:Y:S02]  /*1c250*/  LDGSTS.E [R203+0x77400], [R146.64], !P1 ;  /* 0x7740000092cb7fae */ /* 0x0003e4000c921844 */
[----:B---3--:R-:W-:-:S02]  /*1c260*/  IMAD.WIDE R150, R2, 0x4, R186 ;  /* 0x0000000402967825 */ /* 0x008fc400078e02ba */
[----:B------:R1:W-:Y:S04]  /*1c270*/  LDGSTS.E [R203+0x77600], [R148.64], !P1 ;  /* 0x7760000094cb7fae */ /* 0x0003e8000c921844 */
[----:B------:R-:W-:Y:S04]  /*1c280*/  STL [R1+0x1fd8], R150 ;  /* 0x001fd89601007387 */ /* 0x000fe80000100800 */
[----:B------:R4:W-:Y:S04]  /*1c290*/  LDGSTS.E [R203+0x79000], [R150.64], !P2 ;  /* 0x7900000096cb7fae */ /* 0x0009e8000d121844 */
[----:B------:R4:W-:Y:S02]  /*1c2a0*/  STL [R1+0x1fd4], R151 ;  /* 0x001fd49701007387 */ /* 0x0009e40000100800 */
[----:B----4-:R-:W-:-:S02]  /*1c2b0*/  IMAD.WIDE R150, R2, 0x4, R236 ;  /* 0x0000000402967825 */ /* 0x010fc400078e02ec */
[----:B------:R-:W3:Y:S02]  /*1c2c0*/  LDL.LU.64 R236, [R1+0x758] ;  /* 0x0007580001ec7983 */ /* 0x000ee40000300a00 */
[C---:B------:R-:W-:Y:S02]  /*1c2d0*/  IMAD.WIDE R152, R2.reuse, 0x4, R238 ;  /* 0x0000000402987825 */ /* 0x040fe400078e02ee */
[----:B------:R-:W4:Y:S02]  /*1c2e0*/  LDL.LU.64 R238, [R1+0x760] ;  /* 0x0007600001ee7983 */ /* 0x000f240000300a00 */
[----:B------:R-:W-:-:S04]  /*1c2f0*/  IMAD.WIDE R154, R2, 0x4, R248 ;  /* 0x00000004029a7825 */ /* 0x000fc800078e02f8 */
[----:B-----5:R-:W-:Y:S01]  /*1c300*/  IMAD.WIDE R156, R2, 0x4, R250 ;  /* 0x00000004029c7825 */ /* 0x020fe200078e02fa */
[----:B------:R-:W5:Y:S04]  /*1c310*/  LDL.LU.64 R248, [R1+0x768] ;  /* 0x0007680001f87983 */ /* 0x000f680000300a00 */
[----:B------:R-:W5:Y:S01]  /*1c320*/  LDL.LU.64 R250, [R1+0x770] ;  /* 0x0007700001fa7983 */ /* 0x000f620000300a00 */
[----:B------:R-:W-:-:S03]  /*1c330*/  IADD3 R0, R4, -0xf7, RZ ;  /* 0xffffff0904007810 */ /* 0x000fc60007ffe0ff */
[----:B------:R1:W-:Y:S01]  /*1c340*/  LDGSTS.E [R203+0x79200], [R150.64], !P2 ;  /* 0x7920000096cb7fae */ /* 0x0003e2000d121844 */
[----:B------:R-:W-:-:S03]  /*1c350*/  ISETP.GE.U32.AND P1, PT, R0, 0x7ffffeca, PT ;  /* 0x7ffffeca0000780c */ /* 0x000fc60003f26070 */
[----:B------:R1:W-:Y:S04]  /*1c360*/  LDGSTS.E [R203+0x79400], [R152.64], !P2 ;  /* 0x7940000098cb7fae */ /* 0x0003e8000d121844 */
[----:B------:R-:W-:Y:S04]  /*1c370*/  STL.64 [R1+0x21a0], R154 ;  /* 0x0021a09a01007387 */ /* 0x000fe80000100a00 */
[----:B------:R1:W-:Y:S04]  /*1c380*/  LDGSTS.E [R203+0x79600], [R154.64], !P2 ;  /* 0x796000009acb7fae */ /* 0x0003e8000d121844 */
[----:B------:R-:W-:Y:S04]  /*1c390*/  STL [R1+0x1fd0], R156 ;  /* 0x001fd09c01007387 */ /* 0x000fe80000100800 */
[----:B------:R1:W-:Y:S04]  /*1c3a0*/  LDGSTS.E [R203+0x7b000], [R156.64], !P1 ;  /* 0x7b0000009ccb7fae */ /* 0x0003e8000c921844 */
[----:B------:R1:W-:Y:S01]  /*1c3b0*/  STL [R1+0x1fcc], R157 ;  /* 0x001fcc9d01007387 */ /* 0x0003e20000100800 */
[----:B------:R-:W-:-:S04]  /*1c3c0*/  IMAD.WIDE R158, R2, 0x4, R240 ;  /* 0x00000004029e7825 */ /* 0x000fc800078e02f0 */
[C---:B-1----:R-:W-:Y:S02]  /*1c3d0*/  IMAD.WIDE R156, R2.reuse, 0x4, R194 ;  /* 0x00000004029c7825 */ /* 0x042fe400078e02c2 */
[----:B------:R-:W5:Y:S02]  /*1c3e0*/  LDL.LU.64 R194, [R1+0x778] ;  /* 0x0007780001c27983 */ /* 0x000f640000300a00 */
[----:B------:R-:W-:Y:S02]  /*1c3f0*/  IMAD.WIDE R160, R2, 0x4, R244 ;  /* 0x0000000402a07825 */ /* 0x000fe400078e02f4 */
[----:B------:R-:W5:Y:S04]  /*1c400*/  LDL.LU.64 R240, [R1+0x780] ;  /* 0x0007800001f07983 */ /* 0x000f680000300a00 */
[----:B------:R-:W5:Y:S01]  /*1c410*/  LDL.LU.64 R244, [R1+0x788] ;  /* 0x0007880001f47983 */ /* 0x000f620000300a00 */
[----:B------:R-:W-:-:S03]  /*1c420*/  IADD3 R0, R4, -0xfb, RZ ;  /* 0xffffff0504007810 */ /* 0x000fc60007ffe0ff */
[----:B------:R1:W-:Y:S01]  /*1c430*/  LDGSTS.E [R203+0x7b200], [R156.64], !P1 ;  /* 0x7b2000009ccb7fae */ /* 0x0003e2000c921844 */
[----:B------:R-:W-:-:S03]  /*1c440*/  ISETP.GE.U32.AND P3, PT, R0, 0x7ffffec6, PT ;  /* 0x7ffffec60000780c */ /* 0x000fc60003f66070 */
[----:B------:R1:W-:Y:S04]  /*1c450*/  LDGSTS.E [R203+0x7b400], [R158.64], !P1 ;  /* 0x7b4000009ecb7fae */ /* 0x0003e8000c921844 */
[----:B------:R1:W-:Y:S01]  /*1c460*/  LDGSTS.E [R203+0x7b600], [R160.64], !P1 ;  /* 0x7b600000a0cb7fae */ /* 0x0003e2000c921844 */
[----:B--2---:R-:W-:-:S03]  /*1c470*/  IMAD.WIDE R162, R2, 0x4, R246 ;  /* 0x0000000402a27825 */ /* 0x004fc600078e02f6 */
[----:B------:R-:W2:Y:S04]  /*1c480*/  LDL.LU.64 R246, [R1+0x790] ;  /* 0x0007900001f67983 */ /* 0x000ea80000300a00 */
[----:B------:R-:W-:Y:S04]  /*1c490*/  STL.64 [R1+0x2190], R156 ;  /* 0x0021909c01007387 */ /* 0x000fe80000100a00 */
[----:B------:R-:W-:Y:S04]  /*1c4a0*/  STL.64 [R1+0x2188], R158 ;  /* 0x0021889e01007387 */ /* 0x000fe80000100a00 */
[----:B------:R-:W-:Y:S04]  /*1c4b0*/  STL.64 [R1+0x2180], R160 ;  /* 0x002180a001007387 */ /* 0x000fe80000100a00 */
[----:B------:R-:W-:Y:S04]  /*1c4c0*/  STL [R1+0x1fc8], R162 ;  /* 0x001fc8a201007387 */ /* 0x000fe80000100800 */
[----:B------:R3:W-:Y:S04]  /*1c4d0*/  STL [R1+0x1fc4], R163 ;  /* 0x001fc4a301007387 */ /* 0x0007e80000100800 */
[----:B------:R3:W-:Y:S01]  /*1c4e0*/  LDGSTS.E [R203+0x7d000], [R162.64], !P3 ;  /* 0x7d000000a2cb7fae */ /* 0x0007e2000d921844 */
[----:B----4-:R-:W-:-:S04]  /*1c4f0*/  IMAD.WIDE R164, R2, 0x4, R238 ;  /* 0x0000000402a47825 */ /* 0x010fc800078e02ee */
[----:B---3--:R-:W-:-:S04]  /*1c500*/  IMAD.WIDE R162, R2, 0x4, R236 ;  /* 0x0000000402a27825 */ /* 0x008fc800078e02ec */
[----:B-----5:R-:W-:-:S04]  /*1c510*/  IMAD.WIDE R166, R2, 0x4, R248 ;  /* 0x0000000402a67825 */ /* 0x020fc800078e02f8 */
[C---:B------:R-:W-:Y:S01]  /*1c520*/  IMAD.WIDE R168, R2.reuse, 0x4, R250 ;  /* 0x0000000402a87825 */ /* 0x040fe200078e02fa */
[----:B------:R-:W3:Y:S04]  /*1c530*/  LDL.LU.64 R248, [R1+0x798] ;  /* 0x0007980001f87983 */ /* 0x000ee80000300a00 */
[----:B------:R-:W4:Y:S04]  /*1c540*/  LDL.LU.64 R250, [R1+0x7a0] ;  /* 0x0007a00001fa7983 */ /* 0x000f280000300a00 */
[----:B------:R-:W5:Y:S04]  /*1c550*/  LDL.LU.64 R236, [R1+0x7a8] ;  /* 0x0007a80001ec7983 */ /* 0x000f680000300a00 */
[----:B------:R-:W5:Y:S04]  /*1c560*/  LDL.LU.64 R238, [R1+0x7b0] ;  /* 0x0007b00001ee7983 */ /* 0x000f680000300a00 */
[----:B------:R-:W-:Y:S04]  /*1c570*/  STL.64 [R1+0x2198], R162 ;  /* 0x002198a201007387 */ /* 0x000fe80000100a00 */
[----:B------:R-:W-:Y:S04]  /*1c580*/  STL.64 [R1+0x21a8], R164 ;  /* 0x0021a8a401007387 */ /* 0x000fe80000100a00 */
        /* <DEDUP_REMOVED lines=8> */
[----:B------:R-:W-:-:S03]  /*1c610*/  ISETP.GE.U32.AND P2, PT, R0, 0x7ffffec2, PT ;  /* 0x7ffffec20000780c */ /* 0x000fc60003f46070 */
[----:B------:R3:W-:Y:S01]  /*1c620*/  LDGSTS.E [R203+0x7d400], [R164.64], !P3 ;  /* 0x7d400000a4cb7fae */ /* 0x0007e2000d921844 */
[----:B------:R-:W-:-:S03]  /*1c630*/  IADD3 R0, R4, -0xc4, RZ ;  /* 0xffffff3c04007810 */ /* 0x000fc60007ffe0ff */
[----:B------:R1:W-:Y:S01]  /*1c640*/  LDGSTS.E [R203+0x7d600], [R166.64], !P3 ;  /* 0x7d600000a6cb7fae */ /* 0x0003e2000d921844 */
[----:B------:R-:W-:-:S05]  /*1c650*/  ISETP.GE.U32.AND P1, PT, R0, 0x7ffffefd, PT ;  /* 0x7ffffefd0000780c */ /* 0x000fca0003f26070 */
[----:B------:R1:W-:Y:S01]  /*1c660*/  LDGSTS.E [R203+0x7f000], [R168.64], !P2 ;  /* 0x7f000000a8cb7fae */ /* 0x0003e2000d121844 */
[----:B------:R-:W-:Y:S01]  /*1c670*/  LOP3.LUT R5, R202, 0x60, RZ, 0x3c, !PT ;  /* 0x00000060ca057812 */ /* 0x000fe200078e3cff */
[----:B-1----:R-:W-:-:S05]  /*1c680*/  IMAD.WIDE R168, R2, 0x4, R194 ;  /* 0x0000000402a87825 */ /* 0x002fca00078e02c2 */
[----:B------:R1:W-:Y:S04]  /*1c690*/  LDGSTS.E [R203+0x7f200], [R168.64], !P2 ;  /* 0x7f200000a8cb7fae */ /* 0x0003e8000d121844 */
[----:B------:R1:W-:Y:S04]  /*1c6a0*/  LDGSTS.E [R203+0x7f400], [R170.64], !P2 ;  /* 0x7f400000aacb7fae */ /* 0x0003e8000d121844 */
[----:B------:R1:W-:Y:S01]  /*1c6b0*/  LDGSTS.E [R203+0x7f600], [R172.64], !P2 ;  /* 0x7f600000accb7fae */ /* 0x0003e2000d121844 */
[----:B--2---:R-:W-:-:S03]  /*1c6c0*/  IMAD.WIDE R174, R2, 0x4, R246 ;  /* 0x0000000402ae7825 */ /* 0x004fc600078e02f6 */
[----:B------:R-:W2:Y:S04]  /*1c6d0*/  LDL.LU.64 R246, [R1+0x7c8] ;  /* 0x0007c80001f67983 */ /* 0x000ea80000300a00 */
[----:B------:R-:W2:Y:S04]  /*1c6e0*/  LDL.LU.64 R194, [R1+0x7d0] ;  /* 0x0007d00001c27983 */ /* 0x000ea80000300a00 */
[----:B------:R-:W-:Y:S04]  /*1c6f0*/  STL [R1+0x1fb8], R174 ;  /* 0x001fb8ae01007387 */ /* 0x000fe80000100800 */
[----:B------:R1:W-:Y:S04]  /*1c700*/  STL [R1+0x1fb4], R175 ;  /* 0x001fb4af01007387 */ /* 0x0003e80000100800 */
[----:B------:R1:W-:Y:S01]  /*1c710*/  LDGSTS.E [R5+0x61800], [R174.64], !P1 ;  /* 0x61800000ae057fae */ /* 0x0003e2000c921844 */
[----:B---3--:R-:W-:-:S03]  /*1c720*/  IMAD.WIDE R164, R2, 0x4, R248 ;  /* 0x0000000402a47825 */ /* 0x008fc600078e02f8 */
[----:B------:R-:W3:Y:S01]  /*1c730*/  LDL.LU.64 R248, [R1+0x7d8] ;  /* 0x0007d80001f87983 */ /* 0x000ee20000300a00 */
[----:B----4-:R-:W-:-:S03]  /*1c740*/  IMAD.WIDE R154, R2, 0x4, R250 ;  /* 0x00000004029a7825 */ /* 0x010fc600078e02fa */
[----:B------:R-:W4:Y:S01]  /*1c750*/  LDL.LU.64 R250, [R1+0x7e0] ;  /* 0x0007e00001fa7983 */ /* 0x000f220000300a00 */
[----:B-----5:R-:W-:Y:S01]  /*1c760*/  IMAD.WIDE R162, R2, 0x4, R236 ;  /* 0x0000000402a27825 */ /* 0x020fe200078e02ec */
[----:B------:R-:W-:Y:S02]  /*1c770*/  IADD3 R0, R4, -0xc8, RZ ;  /* 0xffffff3804007810 */ /* 0x000fe40007ffe0ff */
[----:B------:R5:W-:Y:S01]  /*1c780*/  LDGSTS.E [R5+0x61a00], [R164.64], !P1 ;  /* 0x61a00000a4057fae */ /* 0x000be2000c921844 */
[----:B-1----:R-:W-:-:S03]  /*1c790*/  IMAD.WIDE R174, R2, 0x4, R238 ;  /* 0x0000000402ae7825 */ /* 0x002fc600078e02ee */
[----:B------:R-:W5:Y:S04]  /*1c7a0*/  LDL.LU.64 R238, [R1+0x7e8] ;  /* 0x0007e80001ee7983 */ /* 0x000f680000300a00 */
[----:B------:R-:W5:Y:S04]  /*1c7b0*/  LDL.LU.64 R236, [R1+0x7f0] ;  /* 0x0007f00001ec7983 */ /* 0x000f680000300a00 */
[----:B------:R-:W-:Y:S04]  /*1c7c0*/  STL [R1+0x1fb0], R174 ;  /* 0x001fb0ae01007387 */ /* 0x000fe80000100800 */
[----:B------:R1:W-:Y:S01]  /*1c7d0*/  STL [R1+0x1fac], R175 ;  /* 0x001facaf01007387 */ /* 0x0003e20000100800 */
[----:B------:R-:W-:-:S04]  /*1c7e0*/  IMAD.WIDE R156, R2, 0x4, R240 ;  /* 0x00000004029c7825 */ /* 0x000fc800078e02f0 */
[----:B------:R-:W-:Y:S01]  /*1c7f0*/  IMAD.WIDE R158, R2, 0x4, R244 ;  /* 0x00000004029e7825 */ /* 0x000fe200078e02f4 */
[----:B------:R-:W5:Y:S04]  /*1c800*/  LDL.LU.64 R240, [R1+0x7f8] ;  /* 0x0007f80001f07983 */ /* 0x000f680000300a00 */
[----:B------:R-:W5:Y:S01]  /*1c810*/  LDL.LU.64 R244, [R1+0x800] ;  /* 0x0008000001f47983 */ /* 0x000f620000300a00 */
[----:B------:R-:W-:Y:S02]  /*1c820*/  ISETP.GE.U32.AND P2, PT, R0, 0x7ffffef9, PT ;  /* 0x7ffffef90000780c */ /* 0x000fe40003f46070 */
[----:B------:R-:W-:Y:S01]  /*1c830*/  IADD3 R0, R4, -0xcc, RZ ;  /* 0xffffff3404007810 */ /* 0x000fe20007ffe0ff */
[----:B------:R1:W-:Y:S03]  /*1c840*/  LDGSTS.E [R5+0x61c00], [R154.64], !P1 ;  /* 0x61c000009a057fae */ /* 0x0003e6000c921844 */
[----:B------:R-:W-:Y:S01]  /*1c850*/  ISETP.GE.U32.AND P3, PT, R0, 0x7ffffef5, PT ;  /* 0x7ffffef50000780c */ /* 0x000fe20003f66070 */
[----:B------:R1:W-:Y:S04]  /*1c860*/  LDGSTS.E [R5+0x61e00], [R162.64], !P1 ;  /* 0x61e00000a2057fae */ /* 0x0003e8000c921844 */
[----:B------:R-:W5:Y:S04]  /*1c870*/  LDL.LU.64 R202, [R1+0x808] ;  /* 0x0008080001ca7983 */ /* 0x000f680000300a00 */
[----:B------:R1:W-:Y:S04]  /*1c880*/  LDGSTS.E [R5+0x63800], [R174.64], !P2 ;  /* 0x63800000ae057fae */ /* 0x0003e8000d121844 */
[----:B------:R1:W-:Y:S04]  /*1c890*/  LDGSTS.E [R5+0x63a00], [R156.64], !P2 ;  /* 0x63a000009c057fae */ /* 0x0003e8000d121844 */
[----:B------:R1:W-:Y:S01]  /*1c8a0*/  LDGSTS.E [R5+0x63c00], [R158.64], !P2 ;  /* 0x63c000009e057fae */ /* 0x0003e2000d121844 */
[----:B--2---:R-:W-:-:S03]  /*1c8b0*/  IMAD.WIDE R160, R2, 0x4, R246 ;  /* 0x0000000402a07825 */ /* 0x004fc600078e02f6 */
[----:B------:R-:W2:Y:S01]  /*1c8c0*/  LDL.LU.64 R246, [R1+0x708] ;  /* 0x0007080001f67983 */ /* 0x000ea20000300a00 */
[----:B-1----:R-:W-:-:S03]  /*1c8d0*/  IMAD.WIDE R174, R2, 0x4, R194 ;  /* 0x0000000402ae7825 */ /* 0x002fc600078e02c2 */
[----:B------:R1:W-:Y:S04]  /*1c8e0*/  LDGSTS.E [R5+0x63e00], [R160.64], !P2 ;  /* 0x63e00000a0057fae */ /* 0x0003e8000d121844 */
[----:B------:R-:W-:Y:S04]  /*1c8f0*/  STL [R1+0x1fa8], R174 ;  /* 0x001fa8ae01007387 */ /* 0x000fe80000100800 */
[----:B------:R4:W-:Y:S04]  /*1c900*/  STL [R1+0x1fa4], R175 ;  /* 0x001fa4af01007387 */ /* 0x0009e80000100800 */
[----:B------:R4:W-:Y:S01]  /*1c910*/  LDGSTS.E [R5+0x65800], [R174.64], !P3 ;  /* 0x65800000ae057fae */ /* 0x0009e2000d921844 */
[----:B---3--:R-:W-:-:S03]  /*1c920*/  IMAD.WIDE R6, R2, 0x4, R248 ;  /* 0x0000000402067825 */ /* 0x008fc600078e02f8 */
[----:B------:R-:W3:Y:S01]  /*1c930*/  LDL.LU.64 R248, [R1+0x6f8] ;  /* 0x0006f80001f87983 */ /* 0x000ee20000300a00 */
[----:B----4-:R-:W-:-:S03]  /*1c940*/  IMAD.WIDE R174, R2, 0x4, R250 ;  /* 0x0000000402ae7825 */ /* 0x010fc600078e02fa */
[----:B------:R-:W4:Y:S04]  /*1c950*/  LDL.LU.64 R250, [R1+0x6e8] ;  /* 0x0006e80001fa7983 */ /* 0x000f280000300a00 */
[----:B------:R-:W-:Y:S01]  /*1c960*/  STL.64 [R1], R6 ;  /* 0x0000000601007387 */ /* 0x000fe20000100a00 */
[----:B-----5:R-:W-:-:S03]  /*1c970*/  IMAD.WIDE R176, R2, 0x4, R238 ;  /* 0x0000000402b07825 */ /* 0x020fc600078e02ee */
[----:B------:R-:W5:Y:S01]  /*1c980*/  LDL.LU.64 R238, [R1+0x6d8] ;  /* 0x0006d80001ee7983 */ /* 0x000f620000300a00 */
[----:B------:R-:W-:Y:S01]  /*1c990*/  IADD3 R0, R4, -0xd0, RZ ;  /* 0xffffff3004007810 */ /* 0x000fe20007ffe0ff */
[----:B------:R-:W-:Y:S02]  /*1c9a0*/  IMAD.WIDE R178, R2, 0x4, R236 ;  /* 0x0000000402b27825 */ /* 0x000fe400078e02ec */
[----:B------:R-:W5:Y:S01]  /*1c9b0*/  LDL.LU.64 R236, [R1+0x6c8] ;  /* 0x0006c80001ec7983 */ /* 0x000f620000300a00 */
[----:B------:R-:W-:-:S03]  /*1c9c0*/  ISETP.GE.U32.AND P1, PT, R0, 0x7ffffef1, PT ;  /* 0x7ffffef10000780c */ /* 0x000fc60003f26070 */
[----:B------:R1:W-:Y:S04]  /*1c9d0*/  LDGSTS.E [R5+0x65a00], [R6.64], !P3 ;  /* 0x65a0000006057fae */ /* 0x0003e8000d921844 */
[----:B------:R1:W-:Y:S04]  /*1c9e0*/  LDGSTS.E [R5+0x65c00], [R174.64], !P3 ;  /* 0x65c00000ae057fae */ /* 0x0003e8000d921844 */
[----:B------:R1:W-:Y:S04]  /*1c9f0*/  LDGSTS.E [R5+0x65e00], [R176.64], !P3 ;  /* 0x65e00000b0057fae */ /* 0x0003e8000d921844 */
[----:B------:R-:W-:Y:S04]  /*1ca00*/  STL [R1+0x1fa0], R178 ;  /* 0x001fa0b201007387 */ /* 0x000fe80000100800 */
[----:B------:R1:W-:Y:S04]  /*1ca10*/  LDGSTS.E [R5+0x67800], [R178.64], !P1 ;  /* 0x67800000b2057fae */ /* 0x0003e8000c921844 */
[----:B------:R1:W-:Y:S02]  /*1ca20*/  STL [R1+0x1f98], R179 ;  /* 0x001f98b301007387 */ /* 0x0003e40000100800 */
[----:B-1----:R-:W-:-:S02]  /*1ca30*/  IMAD.WIDE R178, R2, 0x4, R240 ;  /* 0x0000000402b27825 */ /* 0x002fc400078e02f0 */
[----:B------:R-:W5:Y:S02]  /*1ca40*/  LDL.LU.64 R240, [R1+0x6b8] ;  /* 0x0006b80001f07983 */ /* 0x000f640000300a00 */
[----:B------:R-:W-:Y:S02]  /*1ca50*/  IMAD.WIDE R180, R2, 0x4, R244 ;  /* 0x0000000402b47825 */ /* 0x000fe400078e02f4 */
[----:B------:R-:W5:Y:S01]  /*1ca60*/  LDL.LU.64 R244, [R1+0x6a8] ;  /* 0x0006a80001f47983 */ /* 0x000f620000300a00 */
[----:B------:R-:W-:-:S03]  /*1ca70*/  IADD3 R0, R4, -0xd4, RZ ;  /* 0xffffff2c04007810 */ /* 0x000fc60007ffe0ff */
[----:B------:R-:W5:Y:S01]  /*1ca80*/  LDL.LU.64 R194, [R1+0x698] ;  /* 0x0006980001c27983 */ /* 0x000f620000300a00 */
[----:B------:R-:W-:-:S03]  /*1ca90*/  ISETP.GE.U32.AND P2, PT, R0, 0x7ffffeed, PT ;  /* 0x7ffffeed0000780c */ /* 0x000fc60003f46070 */
[----:B------:R1:W-:Y:S01]  /*1caa0*/  LDGSTS.E [R5+0x67a00], [R178.64], !P1 ;  /* 0x67a00000b2057fae */ /* 0x0003e2000c921844 */
[----:B------:R-:W-:-:S03]  /*1cab0*/  IMAD.WIDE R182, R2, 0x4, R202 ;  /* 0x0000000402b67825 */ /* 0x000fc600078e02ca */
[----:B------:R1:W-:Y:S04]  /*1cac0*/  LDGSTS.E [R5+0x67c00], [R180.64], !P1 ;  /* 0x67c00000b4057fae */ /* 0x0003e8000c921844 */
[----:B------:R1:W-:Y:S01]  /*1cad0*/  LDGSTS.E [R5+0x67e00], [R182.64], !P1 ;  /* 0x67e00000b6057fae */ /* 0x0003e2000c921844 */
[----:B--2---:R-:W-:-:S03]  /*1cae0*/  IMAD.WIDE R184, R2, 0x4, R246 ;  /* 0x0000000402b87825 */ /* 0x004fc600078e02f6 */
[----:B------:R-:W2:Y:S04]  /*1caf0*/  LDL.LU.64 R246, [R1+0x688] ;  /* 0x0006880001f67983 */ /* 0x000ea80000300a00 */
[----:B------:R-:W-:Y:S04]  /*1cb00*/  STL [R1+0x1f9c], R184 ;  /* 0x001f9cb801007387 */ /* 0x000fe80000100800 */
[----:B------:R3:W-:Y:S04]  /*1cb10*/  LDGSTS.E [R5+0x69800], [R184.64], !P2 ;  /* 0x69800000b8057fae */ /* 0x0007e8000d121844 */
[----:B------:R3:W-:Y:S02]  /*1cb20*/  STL [R1+0x1f90], R185 ;  /* 0x001f90b901007387 */ /* 0x0007e40000100800 */
[----:B---3--:R-:W-:-:S02]  /*1cb30*/  IMAD.WIDE R184, R2, 0x4, R248 ;  /* 0x0000000402b87825 */ /* 0x008fc400078e02f8 */
[----:B------:R-:W3:Y:S02]  /*1cb40*/  LDL.LU.64 R248, [R1+0x678] ;  /* 0x0006780001f87983 */ /* 0x000ee40000300a00 */
[C---:B----4-:R-:W-:Y:S02]  /*1cb50*/  IMAD.WIDE R186, R2.reuse, 0x4, R250 ;  /* 0x0000000402ba7825 */ /* 0x050fe400078e02fa */
[----:B------:R-:W4:Y:S04]  /*1cb60*/  LDL.LU.64 R250, [R1+0x668] ;  /* 0x0006680001fa7983 */ /* 0x000f280000300a00 */
[----:B------:R-:W4:Y:S01]  /*1cb70*/  LDL.LU.64 R202, [R1+0x658] ;  /* 0x0006580001ca7983 */ /* 0x000f220000300a00 */
[----:B-----5:R-:W-:-:S03]  /*1cb80*/  IMAD.WIDE R188, R2, 0x4, R238 ;  /* 0x0000000402bc7825 */ /* 0x020fc600078e02ee */
[----:B------:R-:W5:Y:S01]  /*1cb90*/  LDL.LU.64 R238, [R1+0x648] ;  /* 0x0006480001ee7983 */ /* 0x000f620000300a00 */
[----:B------:R-:W-:Y:S01]  /*1cba0*/  IADD3 R0, R4, -0xd8, RZ ;  /* 0xffffff2804007810 */ /* 0x000fe20007ffe0ff */
[----:B------:R-:W-:Y:S02]  /*1cbb0*/  IMAD.WIDE R190, R2, 0x4, R236 ;  /* 0x0000000402be7825 */ /* 0x000fe400078e02ec */
[----:B------:R1:W-:Y:S01]  /*1cbc0*/  LDGSTS.E [R5+0x69a00], [R184.64], !P2 ;  /* 0x69a00000b8057fae */ /* 0x0003e2000d121844 */
[----:B------:R-:W-:-:S03]  /*1cbd0*/  ISETP.GE.U32.AND P1, PT, R0, 0x7ffffee9, PT ;  /* 0x7ffffee90000780c */ /* 0x000fc60003f26070 */
        /* <DEDUP_REMOVED lines=10> */
[----:B------:R-:W-:Y:S01]  /*1cc80*/  IADD3 R0, R4, -0xdc, RZ ;  /* 0xffffff2404007810 */ /* 0x000fe20007ffe0ff */
[----:B------:R-:W-:-:S02]  /*1cc90*/  IMAD.WIDE R194, R2, 0x4, R194 ;  /* 0x0000000402c27825 */ /* 0x000fc400078e02c2 */
[----:B------:R1:W-:Y:S01]  /*1cca0*/  LDGSTS.E [R5+0x6ba00], [R190.64], !P1 ;  /* 0x6ba00000be057fae */ /* 0x0003e2000c921844 */
[----:B------:R-:W-:-:S03]  /*1ccb0*/  ISETP.GE.U32.AND P3, PT, R0, 0x7ffffee5, PT ;  /* 0x7ffffee50000780c */ /* 0x000fc60003f66070 */
        /* <DEDUP_REMOVED lines=10> */
[----:B------:R-:W4:Y:S02]  /*1cd60*/  LDL.LU.64 R250, [R1+0x5e8] ;  /* 0x0005e80001fa7983 */ /* 0x000f240000300a00 */
[----:B------:R-:W-:Y:S01]  /*1cd70*/  IMAD.WIDE R200, R2, 0x4, R202 ;  /* 0x0000000402c87825 */ /* 0x000fe200078e02ca */
[----:B------:R-:W-:Y:S01]  /*1cd80*/  IADD3 R0, R4, -0xe0, RZ ;  /* 0xffffff2004007810 */ /* 0x000fe20007ffe0ff */
[----:B------:R1:W-:Y:S02]  /*1cd90*/  LDGSTS.E [R5+0x6da00], [R196.64], !P3 ;  /* 0x6da00000c4057fae */ /* 0x0003e4000d921844 */
[----:B-----5:R-:W-:-:S02]  /*1cda0*/  IMAD.WIDE R202, R2, 0x4, R238 ;  /* 0x0000000402ca7825 */ /* 0x020fc400078e02ee */
[----:B------:R-:W5:Y:S01]  /*1cdb0*/  LDL.LU.64 R238, [R1+0x5e0] ;  /* 0x0005e00001ee7983 */ /* 0x000f620000300a00 */
[----:B------:R-:W-:-:S03]  /*1cdc0*/  ISETP.GE.U32.AND P1, PT, R0, 0x7ffffee1, PT ;  /* 0x7ffffee10000780c */ /* 0x000fc60003f26070 */
[----:B------:R-:W5:Y:S04]  /*1cdd0*/  LDL.LU.64 R242, [R1+0x5d0] ;  /* 0x0005d00001f27983 */ /* 0x000f680000300a00 */
[----:B------:R1:W-:Y:S04]  /*1cde0*/  LDGSTS.E [R5+0x6dc00], [R198.64], !P3 ;  /* 0x6dc00000c6057fae */ /* 0x0003e8000d921844 */
[----:B------:R1:W-:Y:S04]  /*1cdf0*/  LDGSTS.E [R5+0x6de00], [R200.64], !P3 ;  /* 0x6de00000c8057fae */ /* 0x0003e8000d921844 */
[----:B------:R-:W-:Y:S04]  /*1ce00*/  STL [R1+0x1f84], R202 ;  /* 0x001f84ca01007387 */ /* 0x000fe80000100800 */
[----:B------:R1:W-:Y:S04]  /*1ce10*/  LDGSTS.E [R5+0x6f800], [R202.64], !P1 ;  /* 0x6f800000ca057fae */ /* 0x0003e8000c921844 */
[----:B------:R1:W-:Y:S02]  /*1ce20*/  STL [R1+0x1f78], R203 ;  /* 0x001f78cb01007387 */ /* 0x0003e40000100800 */
[----:B-1----:R-:W-:-:S02]  /*1ce30*/  IMAD.WIDE R202, R2, 0x4, R240 ;  /* 0x0000000402ca7825 */ /* 0x002fc400078e02f0 */
[----:B------:R-:W5:Y:S04]  /*1ce40*/  LDL.LU.64 R240, [R1+0x5c0] ;  /* 0x0005c00001f07983 */ /* 0x000f680000300a00 */
[----:B------:R-:W5:Y:S01]  /*1ce50*/  LDL.LU.64 R216, [R1+0x5b8] ;  /* 0x0005b80001d87983 */ /* 0x000f620000300a00 */
[----:B------:R-:W-:-:S03]  /*1ce60*/  IMAD.WIDE R206, R2, 0x4, R244 ;  /* 0x0000000402ce7825 */ /* 0x000fc600078e02f4 */
[----:B------:R-:W5:Y:S01]  /*1ce70*/  LDL.LU.64 R244, [R1+0x5a8] ;  /* 0x0005a80001f47983 */ /* 0x000f620000300a00 */
[----:B------:R-:W-:Y:S01]  /*1ce80*/  IADD3 R0, R4, -0xe4, RZ ;  /* 0xffffff1c04007810 */ /* 0x000fe20007ffe0ff */
[----:B------:R-:W-:Y:S02]  /*1ce90*/  IMAD.WIDE R204, R2, 0x4, R236 ;  /* 0x0000000402cc7825 */ /* 0x000fe400078e02ec */
        /* <DEDUP_REMOVED lines=31> */
[----:B------:R-:W-:Y:S01]  /*1d090*/  ISETP.GE.U32.AND P3, PT, R0, 0x7ffffed5, PT ;  /* 0x7ffffed50000780c */ /* 0x000fe20003f66070 */
[C---:B------:R-:W-:Y:S01]  /*1d0a0*/  IMAD.WIDE R216, R2.reuse, 0x4, R216 ;  /* 0x0000000402d87825 */ /* 0x040fe200078e02d8 */
        /* <DEDUP_REMOVED lines=10> */
[----:B----4-:R-:W-:-:S04]  /*1d150*/  IMAD.WIDE R224, R2, 0x4, R250 ;  /* 0x0000000402e07825 */ /* 0x010fc800078e02fa */
[C---:B------:R-:W-:Y:S01]  /*1d160*/  IMAD.WIDE R222, R2.reuse, 0x4, R236 ;  /* 0x0000000402de7825 */ /* 0x040fe200078e02ec */
[----:B------:R-:W4:Y:S03]  /*1d170*/  LDL.LU.64 R250, [R1+0x520] ;  /* 0x0005200001fa7983 */ /* 0x000f260000300a00 */
[----:B-----5:R-:W-:Y:S01]  /*1d180*/  IMAD.WIDE R226, R2, 0x4, R238 ;  /* 0x0000000402e27825 */ /* 0x020fe200078e02ee */
[----:B------:R-:W5:Y:S04]  /*1d190*/  LDL.LU.64 R236, [R1+0x510] ;  /* 0x0005100001ec7983 */ /* 0x000f680000300a00 */
[----:B------:R-:W5:Y:S01]  /*1d1a0*/  LDL.LU.64 R238, [R1+0x478] ;  /* 0x0004780001ee7983 */ /* 0x000f620000300a00 */
[----:B------:R-:W-:-:S03]  /*1d1b0*/  IADD3 R0, R4, -0xf0, RZ ;  /* 0xffffff1004007810 */ /* 0x000fc60007ffe0ff */
[----:B------:R1:W-:Y:S01]  /*1d1c0*/  LDGSTS.E [R5+0x75a00], [R220.64], !P3 ;  /* 0x75a00000dc057fae */ /* 0x0003e2000d921844 */
[----:B------:R-:W-:-:S03]  /*1d1d0*/  ISETP.GE.U32.AND P1, PT, R0, 0x7ffffed1, PT ;  /* 0x7ffffed10000780c */ /* 0x000fc60003f26070 */
[----:B------:R1:W-:Y:S04]  /*1d1e0*/  LDGSTS.E [R5+0x75c00], [R222.64], !P3 ;  /* 0x75c00000de057fae */ /* 0x0003e8000d921844 */
[----:B------:R-:W-:Y:S04]  /*1d1f0*/  STL [R1+0x1f64], R226 ;  /* 0x001f64e201007387 */ /* 0x000fe80000100800 */
[----:B------:R1:W-:Y:S04]  /*1d200*/  LDGSTS.E [R5+0x75e00], [R224.64], !P3 ;  /* 0x75e00000e0057fae */ /* 0x0003e8000d921844 */
[----:B------:R1:W-:Y:S04]  /*1d210*/  STL [R1+0x1f58], R227 ;  /* 0x001f58e301007387 */ /* 0x0003e80000100800 */
[----:B------:R1:W-:Y:S04]  /*1d220*/  LDGSTS.E [R5+0x77800], [R226.64], !P1 ;  /* 0x77800000e2057fae */ /* 0x0003e8000c921844 */
[----:B------:R-:W5:Y:S01]  /*1d230*/  LDL.LU.64 R8, [R1+0x488] ;  /* 0x0004880001087983 */ /* 0x000f620000300a00 */
[----:B------:R-:W-:-:S03]  /*1d240*/  IMAD.WIDE R228, R2, 0x4, R240 ;  /* 0x0000000402e47825 */ /* 0x000fc600078e02f0 */
[----:B------:R-:W5:Y:S01]  /*1d250*/  LDL.LU.64 R240, [R1+0x4b8] ;  /* 0x0004b80001f07983 */ /* 0x000f620000300a00 */
[----:B-1----:R-:W-:-:S03]  /*1d260*/  IMAD.WIDE R226, R2, 0x4, R242 ;  /* 0x0000000402e27825 */ /* 0x002fc600078e02f2 */
[----:B------:R-:W5:Y:S01]  /*1d270*/  LDL.LU.64 R242, [R1+0x4f0] ;  /* 0x0004f00001f27983 */ /* 0x000f620000300a00 */
[----:B------:R-:W-:-:S03]  /*1d280*/  IMAD.WIDE R230, R2, 0x4, R244 ;  /* 0x0000000402e67825 */ /* 0x000fc600078e02f4 */
[----:B------:R-:W5:Y:S01]  /*1d290*/  LDL.LU.64 R244, [R1+0x508] ;  /* 0x0005080001f47983 */ /* 0x000f620000300a00 */
[----:B------:R-:W-:-:S03]  /*1d2a0*/  IADD3 R0, R4, -0xf4, RZ ;  /* 0xffffff0c04007810 */ /* 0x000fc60007ffe0ff */
[----:B------:R1:W-:Y:S01]  /*1d2b0*/  LDGSTS.E [R5+0x77a00], [R226.64], !P1 ;  /* 0x77a00000e2057fae */ /* 0x0003e2000c921844 */
[----:B------:R-:W-:-:S03]  /*1d2c0*/  ISETP.GE.U32.AND P2, PT, R0, 0x7ffffecd, PT ;  /* 0x7ffffecd0000780c */ /* 0x000fc60003f46070 */
[----:B------:R1:W-:Y:S04]  /*1d2d0*/  LDGSTS.E [R5+0x77c00], [R228.64], !P1 ;  /* 0x77c00000e4057fae */ /* 0x0003e8000c921844 */
[----:B------:R1:W-:Y:S01]  /*1d2e0*/  LDGSTS.E [R5+0x77e00], [R230.64], !P1 ;  /* 0x77e00000e6057fae */ /* 0x0003e2000c921844 */
[----:B--2---:R-:W-:-:S05]  /*1d2f0*/  IMAD.WIDE R232, R2, 0x4, R246 ;  /* 0x0000000402e87825 */ /* 0x004fca00078e02f6 */
[----:B------:R-:W-:Y:S04]  /*1d300*/  STL [R1+0x1f5c], R232 ;  /* 0x001f5ce801007387 */ /* 0x000fe80000100800 */
[----:B------:R3:W-:Y:S04]  /*1d310*/  STL [R1+0x1f50], R233 ;  /* 0x001f50e901007387 */ /* 0x0007e80000100800 */
[----:B------:R3:W-:Y:S04]  /*1d320*/  LDGSTS.E [R5+0x79800], [R232.64], !P2 ;  /* 0x79800000e8057fae */ /* 0x0007e8000d121844 */
[----:B------:R-:W2:Y:S04]  /*1d330*/  LDL.LU.64 R6, [R1+0x4e0] ;  /* 0x0004e00001067983 */ /* 0x000ea80000300a00 */
[----:B------:R-:W2:Y:S01]  /*1d340*/  LDL.LU.64 R246, [R1+0x4d0] ;  /* 0x0004d00001f67983 */ /* 0x000ea20000300a00 */
[----:B---3--:R-:W-:-:S03]  /*1d350*/  IMAD.WIDE R232, R2, 0x4, R248 ;  /* 0x0000000402e87825 */ /* 0x008fc600078e02f8 */
[----:B------:R-:W3:Y:S01]  /*1d360*/  LDL.LU.64 R248, [R1+0x4c8] ;  /* 0x0004c80001f87983 */ /* 0x000ee20000300a00 */
[----:B----4-:R-:W-:-:S04]  /*1d370*/  IMAD.WIDE R234, R2, 0x4, R250 ;  /* 0x0000000402ea7825 */ /* 0x010fc800078e02fa */
[C---:B-----5:R-:W-:Y:S01]  /*1d380*/  IMAD.WIDE R238, R2.reuse, 0x4, R238 ;  /* 0x0000000402ee7825 */ /* 0x060fe200078e02ee */
[----:B------:R-:W4:Y:S04]  /*1d390*/  LDL.LU.64 R250, [R1+0x810] ;  /* 0x0008100001fa7983 */ /* 0x000f280000300a00 */
[----:B------:R-:W-:Y:S04]  /*1d3a0*/  STL [R1+0x1f54], R238 ;  /* 0x001f54ee01007387 */ /* 0x000fe80000100800 */
[----:B------:R5:W-:Y:S04]  /*1d3b0*/  STL [R1+0x1f48], R239 ;  /* 0x001f48ef01007387 */ /* 0x000be80000100800 */
[----:B------:R-:W4:Y:S04]  /*1d3c0*/  LDL.LU.64 R22, [R1+0x1f0] ;  /* 0x0001f00001167983 */ /* 0x000f280000300a00 */
[----:B------:R-:W4:Y:S04]  /*1d3d0*/  LDL.LU.64 R20, [R1+0x1e8] ;  /* 0x0001e80001147983 */ /* 0x000f280000300a00 */
[----:B------:R-:W4:Y:S04]  /*1d3e0*/  LDL.LU.64 R18, [R1+0x1e0] ;  /* 0x0001e00001127983 */ /* 0x000f280000300a00 */
[----:B------:R-:W4:Y:S01]  /*1d3f0*/  LDL.LU.64 R16, [R1+0x1d8] ;  /* 0x0001d80001107983 */ /* 0x000f220000300a00 */
[----:B------:R-:W-:Y:S01]  /*1d400*/  IMAD.WIDE R244, R2, 0x4, R244 ;  /* 0x0000000402f47825 */ /* 0x000fe200078e02f4 */
[----:B------:R-:W-:-:S02]  /*1d410*/  IADD3 R0, R4, -0xf8, RZ ;  /* 0xffffff0804007810 */ /* 0x000fc40007ffe0ff */
[----:B------:R1:W-:Y:S04]  /*1d420*/  LDGSTS.E [R5+0x79a00], [R232.64], !P2 ;  /* 0x79a00000e8057fae */ /* 0x0003e8000d121844 */
[----:B------:R-:W-:Y:S04]  /*1d430*/  STL [R1+0x1f4c], R244 ;  /* 0x001f4cf401007387 */ /* 0x000fe80000100800 */
[----:B------:R-:W4:Y:S04]  /*1d440*/  LDL.LU.64 R14, [R1+0x1d0] ;  /* 0x0001d000010e7983 */ /* 0x000f280000300a00 */
[----:B------:R2:W-:Y:S04]  /*1d450*/  STL [R1+0x1f40], R245 ;  /* 0x001f40f501007387 */ /* 0x0005e80000100800 */
[----:B------:R-:W4:Y:S04]  /*1d460*/  LDL.LU.64 R26, [R1+0x1c8] ;  /* 0x0001c800011a7983 */ /* 0x000f280000300a00 */
[----:B------:R-:W4:Y:S01]  /*1d470*/  LDL.LU.64 R12, [R1+0x1c0] ;  /* 0x0001c000010c7983 */ /* 0x000f220000300a00 */
[----:B------:R-:W-:-:S02]  /*1d480*/  ISETP.GE.U32.AND P1, PT, R0, 0x7ffffec9, PT ;  /* 0x7ffffec90000780c */ /* 0x000fc40003f26070 */
[----:B------:R-:W-:Y:S01]  /*1d490*/  IADD3 R0, R4, -0xfc, RZ ;  /* 0xffffff0404007810 */ /* 0x000fe20007ffe0ff */
[----:B------:R-:W4:Y:S01]  /*1d4a0*/  LDL.LU.64 R10, [R1+0x1b8] ;  /* 0x0001b800010a7983 */ /* 0x000f220000300a00 */
[----:B------:R-:W-:Y:S02]  /*1d4b0*/  IMAD.WIDE R236, R2, 0x4, R236 ;  /* 0x0000000402ec7825 */ /* 0x000fe400078e02ec */
[----:B------:R-:W-:Y:S01]  /*1d4c0*/  ISETP.GE.U32.AND P3, PT, R0, 0x7ffffec5, PT ;  /* 0x7ffffec50000780c */ /* 0x000fe20003f66070 */
[----:B------:R-:W4:Y:S01]  /*1d4d0*/  LDL.LU.64 R24, [R1+0x1b0] ;  /* 0x0001b00001187983 */ /* 0x000f220000300a00 */
[----:B------:R-:W-:-:S03]  /*1d4e0*/  IADD3 R0, R4, -0x100, RZ ;  /* 0xffffff0004007810 */ /* 0x000fc60007ffe0ff */
[----:B------:R1:W-:Y:S01]  /*1d4f0*/  LDGSTS.E [R5+0x79c00], [R234.64], !P2 ;  /* 0x79c00000ea057fae */ /* 0x0003e2000d121844 */
[----:B------:R-:W-:-:S03]  /*1d500*/  IMAD.WIDE R240, R2, 0x4, R240 ;  /* 0x0000000402f07825 */ /* 0x000fc600078e02f0 */
[----:B------:R1:W-:Y:S01]  /*1d510*/  LDGSTS.E [R5+0x79e00], [R236.64], !P2 ;  /* 0x79e00000ec057fae */ /* 0x0003e2000d121844 */
[----:B------:R-:W-:-:S03]  /*1d520*/  IMAD.WIDE R242, R2, 0x4, R242 ;  /* 0x0000000402f27825 */ /* 0x000fc600078e02f2 */
[----:B------:R5:W-:Y:S01]  /*1d530*/  LDGSTS.E [R5+0x7b800], [R238.64], !P1 ;  /* 0x7b800000ee057fae */ /* 0x000be2000c921844 */
[----:B------:R-:W-:Y:S01]  /*1d540*/  ISETP.GE.U32.AND P2, PT, R0, 0x7ffffec1, PT ;  /* 0x7ffffec10000780c */ /* 0x000fe20003f46070 */
[C---:B-----5:R-:W-:Y:S02]  /*1d550*/  IMAD.WIDE R238, R2.reuse, 0x4, R8 ;  /* 0x0000000402ee7825 */ /* 0x060fe400078e0208 */
[----:B------:R-:W5:Y:S04]  /*1d560*/  LDL.LU.64 R8, [R1+0x1a8] ;  /* 0x0001a80001087983 */ /* 0x000f680000300a00 */
[----:B------:R1:W-:Y:S04]  /*1d570*/  LDGSTS.E [R5+0x7ba00], [R238.64], !P1 ;  /* 0x7ba00000ee057fae */ /* 0x0003e8000c921844 */
[----:B------:R1:W-:Y:S04]  /*1d580*/  LDGSTS.E [R5+0x7bc00], [R240.64], !P1 ;  /* 0x7bc00000f0057fae */ /* 0x0003e8000c921844 */
[----:B------:R1:W-:Y:S04]  /*1d590*/  LDGSTS.E [R5+0x7be00], [R242.64], !P1 ;  /* 0x7be00000f2057fae */ /* 0x0003e8000c921844 */
[----:B------:R2:W-:Y:S02]  /*1d5a0*/  LDGSTS.E [R5+0x7d800], [R244.64], !P3 ;  /* 0x7d800000f4057fae */ /* 0x0005e4000d921844 */
[----:B--2---:R-:W-:-:S04]  /*1d5b0*/  IMAD.WIDE R244, R2, 0x4, R6 ;  /* 0x0000000402f47825 */ /* 0x004fc800078e0206 */
[C---:B------:R-:W-:Y:S01]  /*1d5c0*/  IMAD.WIDE R246, R2.reuse, 0x4, R246 ;  /* 0x0000000402f67825 */ /* 0x040fe200078e02f6 */
[----:B------:R1:W-:Y:S04]  /*1d5d0*/  LDGSTS.E [R5+0x7da00], [R244.64], !P3 ;  /* 0x7da00000f4057fae */ /* 0x0003e8000d921844 */
[----:B------:R1:W-:Y:S01]  /*1d5e0*/  LDGSTS.E [R5+0x7dc00], [R246.64], !P3 ;  /* 0x7dc00000f6057fae */ /* 0x0003e2000d921844 */
[----:B---3--:R-:W-:-:S05]  /*1d5f0*/  IMAD.WIDE R248, R2, 0x4, R248 ;  /* 0x0000000402f87825 */ /* 0x008fca00078e02f8 */
[----:B------:R1:W-:Y:S01]  /*1d600*/  LDGSTS.E [R5+0x7de00], [R248.64], !P3 ;  /* 0x7de00000f8057fae */ /* 0x0003e2000d921844 */
[----:B----4-:R-:W-:-:S05]  /*1d610*/  IMAD.WIDE R250, R2, 0x4, R250 ;  /* 0x0000000402fa7825 */ /* 0x010fca00078e02fa */
[----:B------:R-:W-:Y:S04]  /*1d620*/  STL [R1+0x1f44], R250 ;  /* 0x001f44fa01007387 */ /* 0x000fe80000100800 */
[----:B------:R-:W2:Y:S04]  /*1d630*/  LDL.LU.64 R6, [R1+0x1a0] ;  /* 0x0001a00001067983 */ /* 0x000ea80000300a00 */
[----:B------:R1:W-:Y:S04]  /*1d640*/  LDGSTS.E [R5+0x7f800], [R250.64], !P2 ;  /* 0x7f800000fa057fae */ /* 0x0003e8000d121844 */
[----:B------:R-:W-:Y:S01]  /*1d650*/  STL [R1+0x1f3c], R251 ;  /* 0x001f3cfb01007387 */ /* 0x000fe20000100800 */
[----:B------:R-:W-:-:S03]  /*1d660*/  MOV R0, R23 ;  /* 0x0000001700007202 */ /* 0x000fc60000000f00 */
[----:B-1----:R-:W3:Y:S04]  /*1d670*/  LDL.LU.64 R4, [R1+0x198] ;  /* 0x0001980001047983 */ /* 0x002ee80000300a00 */
[----:B------:R1:W-:Y:S04]  /*1d680*/  STL [R1+0x1f38], R22 ;  /* 0x001f381601007387 */ /* 0x0003e80000100800 */
[----:B-1----:R-:W4:Y:S04]  /*1d690*/  LDL.LU.64 R22, [R1+0x190] ;  /* 0x0001900001167983 */ /* 0x002f280000300a00 */
[----:B------:R1:W-:Y:S04]  /*1d6a0*/  STL [R1+0x1f30], R0 ;  /* 0x001f300001007387 */ /* 0x0003e80000100800 */
[----:B------:R1:W-:Y:S02]  /*1d6b0*/  STL [R1+0x1f34], R20 ;  /* 0x001f341401007387 */ /* 0x0003e40000100800 */
[----:B-1----:R-:W-:-:S02]  /*1d6c0*/  IMAD.MOV.U32 R0, RZ, RZ, R21 ;  /* 0x000000ffff007224 */ /* 0x002fc400078e0015 */
[----:B------:R-:W4:Y:S04]  /*1d6d0*/  LDL.LU.64 R20, [R1+0x188] ;  /* 0x0001880001147983 */ /* 0x000f280000300a00 */
[----:B------:R1:W-:Y:S04]  /*1d6e0*/  STL [R1+0x1f28], R0 ;  /* 0x001f280001007387 */ /* 0x0003e80000100800 */
[----:B------:R1:W-:Y:S02]  /*1d6f0*/  STL [R1+0x1f2c], R18 ;  /* 0x001f2c1201007387 */ /* 0x0003e40000100800 */
[----:B-1----:R-:W-:-:S02]  /*1d700*/  IMAD.MOV.U32 R0, RZ, RZ, R19 ;  /* 0x000000ffff007224 */ /* 0x002fc400078e0013 */
[----:B------:R-:W4:Y:S04]  /*1d710*/  LDL.LU.64 R18, [R1+0x180] ;  /* 0x0001800001127983 */ /* 0x000f280000300a00 */
[----:B------:R1:W-:Y:S04]  /*1d720*/  STL [R1+0x1f20], R0 ;  /* 0x001f200001007387 */ /* 0x0003e80000100800 */
[----:B------:R5:W-:Y:S01]  /*1d730*/  STL [R1+0x1f24], R16 ;  /* 0x001f241001007387 */ /* 0x000be20000100800 */
[----:B-1----:R-:W-:-:S03]  /*1d740*/  IMAD.MOV.U32 R0, RZ, RZ, R17 ;  /* 0x000000ffff007224 */ /* 0x002fc600078e0011 */
[----:B-----5:R-:W5:Y:S04]  /*1d750*/  LDL.LU.64 R16, [R1+0x178] ;  /* 0x0001780001107983 */ /* 0x020f680000300a00 */
[----:B------:R1:W-:Y:S04]  /*1d760*/  STL [R1+0x1f18], R0 ;  /* 0x001f180001007387 */ /* 0x0003e80000100800 */
[----:B------:R1:W-:Y:S02]  /*1d770*/  STL [R1+0x1f1c], R14 ;  /* 0x001f1c0e01007387 */ /* 0x0003e40000100800 */
[----:B-1----:R-:W-:-:S02]  /*1d780*/  MOV R0, R15 ;  /* 0x0000000f00007202 */ /* 0x002fc40000000f00 */
[----:B------:R-:W-:Y:S04]  /*1d790*/  STL [R1+0x1f14], R26 ;  /* 0x001f141a01007387 */ /* 0x000fe80000100800 */
[----:B------:R1:W-:Y:S04]  /*1d7a0*/  STL [R1+0x1f10], R0 ;  /* 0x001f100001007387 */ /* 0x0003e80000100800 */
[----:B------:R-:W5:Y:S01]  /*1d7b0*/  LDL.LU.64 R14, [R1+0x170] ;  /* 0x00017000010e7983 */ /* 0x000f620000300a00 */
[----:B-1----:R-:W-:-:S03]  /*1d7c0*/  IMAD.MOV.U32 R0, RZ, RZ, R27 ;  /* 0x000000ffff007224 */ /* 0x002fc600078e001b */
[----:B------:R-:W-:Y:S04]  /*1d7d0*/  STL [R1+0x1f0c], R12 ;  /* 0x001f0c0c01007387 */ /* 0x000fe80000100800 */
[----:B------:R1:W-:Y:S02]  /*1d7e0*/  STL [R1+0x1f08], R0 ;  /* 0x001f080001007387 */ /* 0x0003e40000100800 */
[----:B-1----:R-:W-:Y:S02]  /*1d7f0*/  IMAD.MOV.U32 R0, RZ, RZ, R13 ;  /* 0x000000ffff007224 */ /* 0x002fe400078e000d */
[----:B------:R-:W5:Y:S04]  /*1d800*/  LDL.LU.64 R12, [R1+0x168] ;  /* 0x00016800010c7983 */ /* 0x000f680000300a00 */
[----:B------:R1:W-:Y:S04]  /*1d810*/  STL [R1+0x1f00], R0 ;  /* 0x001f000001007387 */ /* 0x0003e80000100800 */
[----:B------:R1:W-:Y:S02]  /*1d820*/  STL [R1+0x1f04], R10 ;  /* 0x001f040a01007387 */ /* 0x0003e40000100800 */
[----:B-1----:R-:W-:-:S02]  /*1d830*/  IMAD.MOV.U32 R0, RZ, RZ, R11 ;  /* 0x000000ffff007224 */ /* 0x002fc400078e000b */
[----:B------:R-:W-:Y:S04]  /*1d840*/  STL [R1+0x1efc], R24 ;  /* 0x001efc1801007387 */ /* 0x000fe80000100800 */
[----:B------:R1:W-:Y:S04]  /*1d850*/  STL [R1+0x1ef8], R0 ;  /* 0x001ef80001007387 */ /* 0x0003e80000100800 */
[----:B------:R-:W5:Y:S01]  /*1d860*/  LDL.LU.64 R10, [R1+0x160] ;  /* 0x00016000010a7983 */ /* 0x000f620000300a00 */
[----:B-1----:R-:W-:-:S03]  /*1d870*/  MOV R0, R25 ;  /* 0x0000001900007202 */ /* 0x002fc60000000f00 */
[----:B------:R-:W-:Y:S04]  /*1d880*/  STL [R1+0x1ef4], R8 ;  /* 0x001ef40801007387 */ /* 0x000fe80000100800 */
[----:B------:R1:W-:Y:S02]  /*1d890*/  STL [R1+0x1ef0], R0 ;  /* 0x001ef00001007387 */ /* 0x0003e40000100800 */
[----:B-1----:R-:W-:Y:S02]  /*1d8a0*/  IMAD.MOV.U32 R0, RZ, RZ, R9 ;  /* 0x000000ffff007224 */ /* 0x002fe400078e0009 */
[----:B------:R-:W5:Y:S04]  /*1d8b0*/  LDL.LU.64 R8, [R1+0x158] ;  /* 0x0001580001087983 */ /* 0x000f680000300a00 */
[----:B------:R2:W-:Y:S02]  /*1d8c0*/  STL [R1+0x1ee8], R0 ;  /* 0x001ee80001007387 */ /* 0x0005e40000100800 */
[----:B--2---:R-:W-:-:S02]  /*1d8d0*/  IMAD.MOV.U32 R0, RZ, RZ, R7 ;  /* 0x000000ffff007224 */ /* 0x004fc400078e0007 */
[----:B------:R1:W-:Y:S04]  /*1d8e0*/  STL [R1+0x1eec], R6 ;  /* 0x001eec0601007387 */ /* 0x0003e80000100800 */
[----:B---3--:R-:W-:Y:S04]  /*1d8f0*/  STL [R1+0x1ee4], R4 ;  /* 0x001ee40401007387 */ /* 0x008fe80000100800 */
[----:B------:R2:W-:Y:S04]  /*1d900*/  STL [R1+0x1ee0], R0 ;  /* 0x001ee00001007387 */ /* 0x0005e80000100800 */
[----:B-1----:R-:W3:Y:S01]  /*1d910*/  LDL.LU.64 R6, [R1+0x150] ;  /* 0x0001500001067983 */ /* 0x002ee20000300a00 */
[----:B--2---:R-:W-:-:S03]  /*1d920*/  IMAD.MOV.U32 R0, RZ, RZ, R5 ;  /* 0x000000ffff007224 */ /* 0x004fc600078e0005 */
[----:B----4-:R-:W-:Y:S04]  /*1d930*/  STL [R1+0x1edc], R22 ;  /* 0x001edc1601007387 */ /* 0x010fe80000100800 */
[----:B------:R1:W-:Y:S04]  /*1d940*/  STL [R1+0x1ed8], R0 ;  /* 0x001ed80001007387 */ /* 0x0003e80000100800 */
[----:B------:R-:W2:Y:S01]  /*1d950*/  LDL.LU.64 R4, [R1+0x148] ;  /* 0x0001480001047983 */ /* 0x000ea20000300a00 */
[----:B-1----:R-:W-:-:S03]  /*1d960*/  MOV R0, R23 ;  /* 0x0000001700007202 */ /* 0x002fc60000000f00 */
[----:B------:R-:W-:Y:S04]  /*1d970*/  STL [R1+0x1ed4], R20 ;  /* 0x001ed41401007387 */ /* 0x000fe80000100800 */
[----:B------:R1:W-:Y:S04]  /*1d980*/  STL [R1+0x1ed0], R0 ;  /* 0x001ed00001007387 */ /* 0x0003e80000100800 */
[----:B------:R-:W4:Y:S01]  /*1d990*/  LDL.LU.64 R32, [R1+0x140] ;  /* 0x0001400001207983 */ /* 0x000f220000300a00 */
[----:B-1----:R-:W-:-:S05]  /*1d9a0*/  IMAD.MOV.U32 R0, RZ, RZ, R21 ;  /* 0x000000ffff007224 */ /* 0x002fca00078e0015 */
[----:B------:R1:W-:Y:S04]  /*1d9b0*/  STL [R1+0x1ec8], R0 ;  /* 0x001ec80001007387 */ /* 0x0003e80000100800 */
[----:B------:R-:W-:Y:S04]  /*1d9c0*/  STL [R1+0x1ecc], R18 ;  /* 0x001ecc1201007387 */ /* 0x000fe80000100800 */
[----:B------:R-:W4:Y:S01]  /*1d9d0*/  LDL.LU.64 R30, [R1+0x138] ;  /* 0x00013800011e7983 */ /* 0x000f220000300a00 */
[----:B-1----:R-:W-:-:S05]  /*1d9e0*/  IMAD.MOV.U32 R0, RZ, RZ, R19 ;  /* 0x000000ffff007224 */ /* 0x002fca00078e0013 */
[----:B------:R1:W-:Y:S04]  /*1d9f0*/  STL [R1+0x1ec0], R0 ;  /* 0x001ec00001007387 */ /* 0x0003e80000100800 */
[----:B-----5:R-:W-:Y:S04]  /*1da00*/  STL [R1+0x1ec4], R16 ;  /* 0x001ec41001007387 */ /* 0x020fe80000100800 */
[----:B------:R-:W5:Y:S01]  /*1da10*/  LDL.LU.64 R28, [R1+0x130] ;  /* 0x00013000011c7983 */ /* 0x000f620000300a00 */
[----:B-1----:R-:W-:-:S03]  /*1da20*/  IMAD.MOV.U32 R0, RZ, RZ, R17 ;  /* 0x000000ffff007224 */ /* 0x002fc600078e0011 */
[----:B------:R-:W5:Y:S04]  /*1da30*/  LDL.LU.64 R26, [R1+0x128] ;  /* 0x00012800011a7983 */ /* 0x000f680000300a00 */
[----:B------:R1:W-:Y:S04]  /*1da40*/  STL [R1+0x1eb8], R0 ;  /* 0x001eb80001007387 */ /* 0x0003e80000100800 */
[----:B------:R-:W-:Y:S04]  /*1da50*/  STL [R1+0x1ebc], R14 ;  /* 0x001ebc0e01007387 */ /* 0x000fe80000100800 */
[----:B------:R-:W5:Y:S01]  /*1da60*/  LDL.LU.64 R24, [R1+0x120] ;  /* 0x0001200001187983 */ /* 0x000f620000300a00 */
[----:B-1----:R-:W-:-:S03]  /*1da70*/  MOV R0, R15 ;  /* 0x0000000f00007202 */ /* 0x002fc60000000f00 */
[----:B------:R-:W5:Y:S04]  /*1da80*/  LDL.LU.64 R22, [R1+0x118] ;  /* 0x0001180001167983 */ /* 0x000f680000300a00 */
[----:B------:R1:W-:Y:S04]  /*1da90*/  STL [R1+0x1eb0], R0 ;  /* 0x001eb00001007387 */ /* 0x0003e80000100800 */
[----:B------:R-:W-:Y:S04]  /*1daa0*/  STL [R1+0x1eb4], R12 ;  /* 0x001eb40c01007387 */ /* 0x000fe80000100800 */
[----:B------:R-:W5:Y:S01]  /*1dab0*/  LDL.LU.64 R20, [R1+0x110] ;  /* 0x0001100001147983 */ /* 0x000f620000300a00 */
[----:B-1----:R-:W-:-:S03]  /*1dac0*/  IMAD.MOV.U32 R0, RZ, RZ, R13 ;  /* 0x000000ffff007224 */ /* 0x002fc600078e000d */
[----:B------:R-:W5:Y:S04]  /*1dad0*/  LDL.LU.64 R16, [R1+0x108] ;  /* 0x0001080001107983 */ /* 0x000f680000300a00 */
[----:B------:R1:W-:Y:S04]  /*1dae0*/  STL [R1+0x1ea8], R0 ;  /* 0x001ea80001007387 */ /* 0x0003e80000100800 */
[----:B------:R1:W-:Y:S04]  /*1daf0*/  STL [R1+0x1eac], R10 ;  /* 0x001eac0a01007387 */ /* 0x0003e80000100800 */
[----:B------:R-:W5:Y:S01]  /*1db00*/  LDL.LU.64 R14, [R1+0x100] ;  /* 0x00010000010e7983 */ /* 0x000f620000300a00 */
[----:B-1----:R-:W-:-:S03]  /*1db10*/  IMAD.MOV.U32 R0, RZ, RZ, R11 ;  /* 0x000000ffff007224 */ /* 0x002fc600078e000b */
[----:B------:R-:W5:Y:S04]  /*1db20*/  LDL.LU.64 R12, [R1+0xf8] ;  /* 0x0000f800010c7983 */ /* 0x000f680000300a00 */
[----:B------:R1:W-:Y:S04]  /*1db30*/  STL [R1+0x1ea0], R0 ;  /* 0x001ea00001007387 */ /* 0x0003e80000100800 */
[----:B------:R-:W-:Y:S04]  /*1db40*/  STL [R1+0x1ea4], R8 ;  /* 0x001ea40801007387 */ /* 0x000fe80000100800 */
[----:B------:R-:W5:Y:S01]  /*1db50*/  LDL.LU.64 R10, [R1+0xf0] ;  /* 0x0000f000010a7983 */ /* 0x000f620000300a00 */
[----:B-1----:R-:W-:-:S03]  /*1db60*/  IMAD.MOV.U32 R0, RZ, RZ, R9 ;  /* 0x000000ffff007224 */ /* 0x002fc600078e0009 */
[----:B------:R-:W5:Y:S04]  /*1db70*/  LDL.LU.64 R18, [R1+0xe8] ;  /* 0x0000e80001127983 */ /* 0x000f680000300a00 */
[----:B------:R3:W-:Y:S02]  /*1db80*/  STL [R1+0x1e98], R0 ;  /* 0x001e980001007387 */ /* 0x0007e40000100800 */
[----:B---3--:R-:W-:Y:S02]  /*1db90*/  MOV R0, R7 ;  /* 0x0000000700007202 */ /* 0x008fe40000000f00 */
[----:B------:R1:W-:Y:S04]  /*1dba0*/  STL [R1+0x1e9c], R6 ;  /* 0x001e9c0601007387 */ /* 0x0003e80000100800 */
[----:B------:R-:W3:Y:S04]  /*1dbb0*/  LDL.LU.64 R8, [R1+0xe0] ;  /* 0x0000e00001087983 */ /* 0x000ee80000300a00 */
[----:B------:R1:W-:Y:S04]  /*1dbc0*/  STL [R1+0x1e90], R0 ;  /* 0x001e900001007387 */ /* 0x0003e80000100800 */
[----:B--2---:R2:W-:Y:S04]  /*1dbd0*/  STL [R1+0x1e94], R4 ;  /* 0x001e940401007387 */ /* 0x0045e80000100800 */
[----:B-1----:R-:W3:Y:S01]  /*1dbe0*/  LDL.LU.64 R6, [R1+0xd8] ;  /* 0x0000d80001067983 */ /* 0x002ee20000300a00 */
[----:B------:R-:W-:-:S03]  /*1dbf0*/  IMAD.MOV.U32 R0, RZ, RZ, R5 ;  /* 0x000000ffff007224 */ /* 0x000fc600078e0005 */
[----:B--2---:R-:W2:Y:S04]  /*1dc00*/  LDL.LU.64 R4, [R1+0xd0] ;  /* 0x0000d00001047983 */ /* 0x004ea80000300a00 */
[----:B------:R1:W-:Y:S04]  /*1dc10*/  STL [R1+0x1e88], R0 ;  /* 0x001e880001007387 */ /* 0x0003e80000100800 */
[----:B----4-:R4:W-:Y:S04]  /*1dc20*/  STL [R1+0x1e8c], R32 ;  /* 0x001e8c2001007387 */ /* 0x0109e80000100800 */
[----:B------:R-:W2:Y:S01]  /*1dc30*/  LDL.LU.64 R250, [R1+0xc8] ;  /* 0x0000c80001fa7983 */ /* 0x000ea20000300a00 */
[----:B-1----:R-:W-:-:S03]  /*1dc40*/  IMAD.MOV.U32 R0, RZ, RZ, R33 ;  /* 0x000000ffff007224 */ /* 0x002fc600078e0021 */
[----:B----4-:R-:W4:Y:S04]  /*1dc50*/  LDL.LU.64 R32, [R1+0x2220] ;  /* 0x0022200001207983 */ /* 0x010f280000300a00 */
[----:B------:R-:W-:Y:S04]  /*1dc60*/  STL [R1+0x1e84], R30 ;  /* 0x001e841e01007387 */ /* 0x000fe80000100800 */
[----:B------:R1:W-:Y:S02]  /*1dc70*/  STL [R1+0x1e80], R0 ;  /* 0x001e800001007387 */ /* 0x0003e40000100800 */
[----:B-1----:R-:W-:-:S02]  /*1dc80*/  IMAD.MOV.U32 R0, RZ, RZ, R31 ;  /* 0x000000ffff007224 */ /* 0x002fc400078e001f */
[----:B------:R-:W4:Y:S04]  /*1dc90*/  LDL.LU.64 R30, [R1+0x2218] ;  /* 0x00221800011e7983 */ /* 0x000f280000300a00 */
[----:B-----5:R-:W-:Y:S04]  /*1dca0*/  STL [R1+0x1e7c], R28 ;  /* 0x001e7c1c01007387 */ /* 0x020fe80000100800 */
[----:B------:R1:W-:Y:S02]  /*1dcb0*/  STL [R1+0x1e78], R0 ;  /* 0x001e780001007387 */ /* 0x0003e40000100800 */
[----:B-1----:R-:W-:-:S02]  /*1dcc0*/  MOV R0, R29 ;  /* 0x0000001d00007202 */ /* 0x002fc40000000f00 */
[----:B------:R-:W5:Y:S04]  /*1dcd0*/  LDL.LU.64 R28, [R1+0x2210] ;  /* 0x00221000011c7983 */ /* 0x000f680000300a00 */
[----:B------:R-:W-:Y:S04]  /*1dce0*/  STL [R1+0x1e74], R26 ;  /* 0x001e741a01007387 */ /* 0x000fe80000100800 */
[----:B------:R1:W-:Y:S02]  /*1dcf0*/  STL [R1+0x1e70], R0 ;  /* 0x001e700001007387 */ /* 0x0003e40000100800 */
[----:B-1----:R-:W-:-:S02]  /*1dd00*/  IMAD.MOV.U32 R0, RZ, RZ, R27 ;  /* 0x000000ffff007224 */ /* 0x002fc400078e001b */
[----:B------:R-:W4:Y:S04]  /*1dd10*/  LDL.LU.64 R26, [R1+0x2208] ;  /* 0x00220800011a7983 */ /* 0x000f280000300a00 */
        /* <DEDUP_REMOVED lines=10> */
[----:B-1----:R-:W-:-:S02]  /*1ddc0*/  MOV R0, R21 ;  /* 0x0000001500007202 */ /* 0x002fc40000000f00 */
        /* <DEDUP_REMOVED lines=21> */
[----:B------:R3:W-:Y:S02]  /*1df20*/  STL [R1+0x1e28], R0 ;  /* 0x001e280001007387 */ /* 0x0007e40000100800 */
[----:B---3--:R-:W-:Y:S02]  /*1df30*/  IMAD.MOV.U32 R0, RZ, RZ, R9 ;  /* 0x000000ffff007224 */ /* 0x008fe400078e0009 */
[----:B------:R1:W-:Y:S04]  /*1df40*/  STL [R1+0x1e2c], R8 ;  /* 0x001e2c0801007387 */ /* 0x0003e80000100800 */
[----:B-1----:R-:W3:Y:S04]  /*1df50*/  LDL.LU.64 R8, [R1+0x21c8] ;  /* 0x0021c80001087983 */ /* 0x002ee80000300a00 */
[----:B------:R-:W-:Y:S04]  /*1df60*/  STL [R1+0x1e24], R6 ;  /* 0x001e240601007387 */ /* 0x000fe80000100800 */
[----:B------:R1:W-:Y:S02]  /*1df70*/  STL [R1+0x1e20], R0 ;  /* 0x001e200001007387 */ /* 0x0003e40000100800 */
[----:B-1----:R-:W-:-:S02]  /*1df80*/  IMAD.MOV.U32 R0, RZ, RZ, R7 ;  /* 0x000000ffff007224 */ /* 0x002fc400078e0007 */
[----:B------:R-:W3:Y:S04]  /*1df90*/  LDL.LU.64 R6, [R1+0x21c0] ;  /* 0x0021c00001067983 */ /* 0x000ee80000300a00 */
[----:B--2---:R-:W-:Y:S04]  /*1dfa0*/  STL [R1+0x1e1c], R4 ;  /* 0x001e1c0401007387 */ /* 0x004fe80000100800 */
[----:B------:R1:W-:Y:S02]  /*1dfb0*/  STL [R1+0x1e18], R0 ;  /* 0x001e180001007387 */ /* 0x0003e40000100800 */
[----:B-1----:R-:W-:-:S02]  /*1dfc0*/  MOV R0, R5 ;  /* 0x0000000500007202 */ /* 0x002fc40000000f00 */
[----:B------:R-:W2:Y:S04]  /*1dfd0*/  LDL.LU.64 R4, [R1+0x21b8] ;  /* 0x0021b80001047983 */ /* 0x000ea80000300a00 */
[----:B------:R-:W-:Y:S04]  /*1dfe0*/  STL [R1+0x1e14], R250 ;  /* 0x001e14fa01007387 */ /* 0x000fe80000100800 */
[----:B------:R1:W-:Y:S02]  /*1dff0*/  STL [R1+0x1e10], R0 ;  /* 0x001e100001007387 */ /* 0x0003e40000100800 */
[----:B-1----:R-:W-:-:S02]  /*1e000*/  IMAD.MOV.U32 R0, RZ, RZ, R251 ;  /* 0x000000ffff007224 */ /* 0x002fc400078e00fb */
[----:B------:R-:W5:Y:S04]  /*1e010*/  LDL.LU.64 R250, [R1+0x20] ;  /* 0x0000200001fa7983 */ /* 0x000f680000300a00 */
[----:B------:R4:W-:Y:S02]  /*1e020*/  STL [R1+0x1e08], R0 ;  /* 0x001e080001007387 */ /* 0x0009e40000100800 */
[----:B----4-:R-:W-:Y:S02]  /*1e030*/  IMAD.MOV.U32 R0, RZ, RZ, R19 ;  /* 0x000000ffff007224 */ /* 0x010fe400078e0013 */
[----:B--2---:R-:W-:Y:S04]  /*1e040*/  STL [R1+0x1e0c], R4 ;  /* 0x001e0c0401007387 */ /* 0x004fe80000100800 */
[----:B------:R1:W-:Y:S04]  /*1e050*/  STL [R1+0x1e00], R5 ;  /* 0x001e000501007387 */ /* 0x0003e80000100800 */
[----:B-1----:R-:W2:Y:S04]  /*1e060*/  LDL.LU.64 R4, [R1+0x28] ;  /* 0x0000280001047983 */ /* 0x002ea80000300a00 */
[----:B---3--:R-:W-:Y:S04]  /*1e070*/  STL [R1+0x1e04], R6 ;  /* 0x001e040601007387 */ /* 0x008fe80000100800 */
[----:B------:R1:W-:Y:S04]  /*1e080*/  STL [R1+0x1df8], R7 ;  /* 0x001df80701007387 */ /* 0x0003e80000100800 */
[----:B-1----:R-:W3:Y:S04]  /*1e090*/  LDL.LU.64 R6, [R1+0x30] ;  /* 0x0000300001067983 */ /* 0x002ee80000300a00 */
[----:B------:R-:W-:Y:S04]  /*1e0a0*/  STL [R1+0x1dfc], R8 ;  /* 0x001dfc0801007387 */ /* 0x000fe80000100800 */
[----:B------:R1:W-:Y:S04]  /*1e0b0*/  STL [R1+0x1df0], R9 ;  /* 0x001df00901007387 */ /* 0x0003e80000100800 */
[----:B-1----:R-:W4:Y:S04]  /*1e0c0*/  LDL.LU.64 R8, [R1+0x68] ;  /* 0x0000680001087983 */ /* 0x002f280000300a00 */
[----:B------:R-:W-:Y:S04]  /*1e0d0*/  STL [R1+0x1df4], R10 ;  /* 0x001df40a01007387 */ /* 0x000fe80000100800 */
[----:B------:R1:W-:Y:S04]  /*1e0e0*/  STL [R1+0x1de8], R11 ;  /* 0x001de80b01007387 */ /* 0x0003e80000100800 */
[----:B-1----:R-:W2:Y:S04]  /*1e0f0*/  LDL.LU.64 R10, [R1+0x70] ;  /* 0x00007000010a7983 */ /* 0x002ea80000300a00 */
        /* <DEDUP_REMOVED lines=9> */
[----:B------:R1:W-:Y:S04]  /*1e190*/  STL [R1+0x1dd0], R18 ;  /* 0x001dd01201007387 */ /* 0x0003e80000100800 */
[----:B-1----:R-:W3:Y:S04]  /*1e1a0*/  LDL.LU.64 R18, [R1+0x21b0] ;  /* 0x0021b00001127983 */ /* 0x002ee80000300a00 */
[----:B--2---:R-:W-:Y:S04]  /*1e1b0*/  STL [R1+0x1dcc], R16 ;  /* 0x001dcc1001007387 */ /* 0x004fe80000100800 */
[----:B------:R1:W-:Y:S04]  /*1e1c0*/  STL [R1+0x1dc8], R0 ;  /* 0x001dc80001007387 */ /* 0x0003e80000100800 */
[----:B------:R-:W-:Y:S01]  /*1e1d0*/  STL [R1+0x1dc4], R14 ;  /* 0x001dc40e01007387 */ /* 0x000fe20000100800 */
[----:B-1----:R-:W-:-:S05]  /*1e1e0*/  IMAD.MOV.U32 R0, RZ, RZ, R17 ;  /* 0x000000ffff007224 */ /* 0x002fca00078e0011 */
[----:B------:R1:W-:Y:S04]  /*1e1f0*/  STL [R1+0x1dc0], R0 ;  /* 0x001dc00001007387 */ /* 0x0003e80000100800 */
[----:B------:R-:W-:Y:S01]  /*1e200*/  STL [R1+0x1dbc], R12 ;  /* 0x001dbc0c01007387 */ /* 0x000fe20000100800 */
[----:B-1----:R-:W-:-:S05]  /*1e210*/  MOV R0, R15 ;  /* 0x0000000f00007202 */ /* 0x002fca0000000f00 */
[----:B------:R1:W-:Y:S04]  /*1e220*/  STL [R1+0x1db8], R0 ;  /* 0x001db80001007387 */ /* 0x0003e80000100800 */
[----:B------:R-:W-:Y:S01]  /*1e230*/  STL [R1+0x1db4], R10 ;  /* 0x001db40a01007387 */ /* 0x000fe20000100800 */
[----:B-1----:R-:W-:-:S05]  /*1e240*/  IMAD.MOV.U32 R0, RZ, RZ, R13 ;  /* 0x000000ffff007224 */ /* 0x002fca00078e000d */
[----:B------:R1:W-:Y:S04]  /*1e250*/  STL [R1+0x1db0], R0 ;  /* 0x001db00001007387 */ /* 0x0003e80000100800 */
[----:B----4-:R-:W-:Y:S01]  /*1e260*/  STL [R1+0x1dac], R8 ;  /* 0x001dac0801007387 */ /* 0x010fe20000100800 */
[----:B-1----:R-:W-:-:S05]  /*1e270*/  IMAD.MOV.U32 R0, RZ, RZ, R11 ;  /* 0x000000ffff007224 */ /* 0x002fca00078e000b */
[----:B------:R1:W-:Y:S04]  /*1e280*/  STL [R1+0x1da8], R0 ;  /* 0x001da80001007387 */ /* 0x0003e80000100800 */
[----:B---3--:R-:W-:Y:S01]  /*1e290*/  STL [R1+0x1da4], R6 ;  /* 0x001da40601007387 */ /* 0x008fe20000100800 */
[----:B-1----:R-:W-:-:S05]  /*1e2a0*/  IMAD.MOV.U32 R0, RZ, RZ, R9 ;  /* 0x000000ffff007224 */ /* 0x002fca00078e0009 */
[----:B------:R1:W-:Y:S04]  /*1e2b0*/  STL [R1+0x1da0], R0 ;  /* 0x001da00001007387 */ /* 0x0003e80000100800 */
[----:B------:R-:W-:Y:S01]  /*1e2c0*/  STL [R1+0x1d9c], R4 ;  /* 0x001d9c0401007387 */ /* 0x000fe20000100800 */
[----:B-1----:R-:W-:-:S05]  /*1e2d0*/  MOV R0, R7 ;  /* 0x0000000700007202 */ /* 0x002fca0000000f00 */
[----:B------:R1:W-:Y:S04]  /*1e2e0*/  STL [R1+0x1d98], R0 ;  /* 0x001d980001007387 */ /* 0x0003e80000100800 */
[----:B-----5:R-:W-:Y:S01]  /*1e2f0*/  STL [R1+0x1d94], R250 ;  /* 0x001d94fa01007387 */ /* 0x020fe20000100800 */
[----:B-1----:R-:W-:-:S05]  /*1e300*/  IMAD.MOV.U32 R0, RZ, RZ, R5 ;  /* 0x000000ffff007224 */ /* 0x002fca00078e0005 */
[----:B------:R1:W-:Y:S04]  /*1e310*/  STL [R1+0x1d90], R0 ;  /* 0x001d900001007387 */ /* 0x0003e80000100800 */
[----:B------:R-:W-:Y:S01]  /*1e320*/  STL [R1+0x1d8c], R18 ;  /* 0x001d8c1201007387 */ /* 0x000fe20000100800 */
[----:B-1----:R-:W-:-:S05]  /*1e330*/  IMAD.MOV.U32 R0, RZ, RZ, R251 ;  /* 0x000000ffff007224 */ /* 0x002fca00078e00fb */
[----:B------:R-:W-:Y:S04]  /*1e340*/  STL [R1+0x1d88], R0 ;  /* 0x001d880001007387 */ /* 0x000fe80000100800 */
[----:B------:R1:W-:Y:S04]  /*1e350*/  STL [R1+0x1d80], R19 ;  /* 0x001d801301007387 */ /* 0x0003e80000100800 */
[----:B------:R-:W-:Y:S04]  /*1e360*/  STL [R1+0x1d84], R20 ;  /* 0x001d841401007387 */ /* 0x000fe80000100800 */
        /* <DEDUP_REMOVED lines=53> */
[----:B-1----:R-:W2:Y:S04]  /*1e6c0*/  LDL.LU.64 R18, [R1+0xa8] ;  /* 0x0000a80001127983 */ /* 0x002ea80000300a00 */
[----:B------:R-:W-:Y:S04]  /*1e6d0*/  STL [R1+0x1cac], R74 ;  /* 0x001cac4a01007387 */ /* 0x000fe80000100800 */
[----:B------:R-:W3:Y:S04]  /*1e6e0*/  LDL.LU.64 R16, [R1+0xa0] ;  /* 0x0000a00001107983 */ /* 0x000ee80000300a00 */
[----:B------:R-:W-:Y:S04]  /*1e6f0*/  STL [R1+0x1ca0], R75 ;  /* 0x001ca04b01007387 */ /* 0x000fe80000100800 */
[----:B------:R-:W4:Y:S04]  /*1e700*/  LDL.LU.64 R14, [R1+0x98] ;  /* 0x00009800010e7983 */ /* 0x000f280000300a00 */
[----:B------:R-:W-:Y:S04]  /*1e710*/  STL [R1+0x1ca4], R76 ;  /* 0x001ca44c01007387 */ /* 0x000fe80000100800 */
[----:B------:R-:W5:Y:S04]  /*1e720*/  LDL.LU.64 R12, [R1+0x60] ;  /* 0x00006000010c7983 */ /* 0x000f680000300a00 */
        /* <DEDUP_REMOVED lines=23> */
[----:B------:R-:W-:Y:S01]  /*1e8a0*/  STL [R1+0x1c54], R95 ;  /* 0x001c545f01007387 */ /* 0x000fe20000100800 */
[----:B--2---:R-:W-:-:S03]  /*1e8b0*/  IMAD.MOV.U32 R0, RZ, RZ, R19 ;  /* 0x000000ffff007224 */ /* 0x004fc600078e0013 */
[----:B------:R-:W-:Y:S04]  /*1e8c0*/  STL [R1+0x1c50], R18 ;  /* 0x001c501201007387 */ /* 0x000fe80000100800 */
[----:B---3--:R-:W-:Y:S04]  /*1e8d0*/  STL [R1+0x1c4c], R16 ;  /* 0x001c4c1001007387 */ /* 0x008fe80000100800 */
[----:B------:R1:W-:Y:S04]  /*1e8e0*/  STL [R1+0x1c48], R0 ;  /* 0x001c480001007387 */ /* 0x0003e80000100800 */
[----:B----4-:R-:W-:Y:S01]  /*1e8f0*/  STL [R1+0x1c44], R14 ;  /* 0x001c440e01007387 */ /* 0x010fe20000100800 */
[----:B-1----:R-:W-:-:S05]  /*1e900*/  MOV R0, R17 ;  /* 0x0000001100007202 */ /* 0x002fca0000000f00 */
[----:B------:R1:W-:Y:S04]  /*1e910*/  STL [R1+0x1c40], R0 ;  /* 0x001c400001007387 */ /* 0x0003e80000100800 */
[----:B-----5:R-:W-:Y:S01]  /*1e920*/  STL [R1+0x1c3c], R12 ;  /* 0x001c3c0c01007387 */ /* 0x020fe20000100800 */
[----:B-1----:R-:W-:-:S05]  /*1e930*/  IMAD.MOV.U32 R0, RZ, RZ, R15 ;  /* 0x000000ffff007224 */ /* 0x002fca00078e000f */
[----:B------:R1:W-:Y:S04]  /*1e940*/  STL [R1+0x1c38], R0 ;  /* 0x001c380001007387 */ /* 0x0003e80000100800 */
[----:B------:R-:W-:Y:S01]  /*1e950*/  STL [R1+0x1c34], R10 ;  /* 0x001c340a01007387 */ /* 0x000fe20000100800 */
[----:B-1----:R-:W-:-:S05]  /*1e960*/  IMAD.MOV.U32 R0, RZ, RZ, R13 ;  /* 0x000000ffff007224 */ /* 0x002fca00078e000d */
        /* <DEDUP_REMOVED lines=65> */
[----:B------:R-:W-:-:S03]  /*1ed80*/  MOV R14, R164 ;  /* 0x000000a4000e7202 */ /* 0x000fc60000000f00 */
[----:B------:R-:W-:Y:S01]  /*1ed90*/  STL [R1+0x1b44], R146 ;  /* 0x001b449201007387 */ /* 0x000fe20000100800 */
[----:B------:R-:W-:-:S03]  /*1eda0*/  IMAD.MOV.U32 R15, RZ, RZ, R165 ;  /* 0x000000ffff0f7224 */ /* 0x000fc600078e00a5 */
[----:B------:R-:W-:Y:S01]  /*1edb0*/  STL [R1+0x1b38], R147 ;  /* 0x001b389301007387 */ /* 0x000fe20000100800 */
[----:B------:R-:W-:-:S03]  /*1edc0*/  IMAD.MOV.U32 R12, RZ, RZ, R154 ;  /* 0x000000ffff0c7224 */ /* 0x000fc600078e009a */
[----:B------:R-:W-:Y:S01]  /*1edd0*/  STL [R1+0x1b3c], R148 ;  /* 0x001b3c9401007387 */ /* 0x000fe20000100800 */
[----:B------:R-:W-:-:S03]  /*1ede0*/  IMAD.MOV.U32 R13, RZ, RZ, R155 ;  /* 0x000000ffff0d7224 */ /* 0x000fc600078e009b */
[----:B------:R-:W-:Y:S04]  /*1edf0*/  STL [R1+0x1b30], R149 ;  /* 0x001b309501007387 */ /* 0x000fe80000100800 */
[----:B------:R-:W2:Y:S04]  /*1ee00*/  LDL.LU.64 R164, [R1+0x21a8] ;  /* 0x0021a80001a47983 */ /* 0x000ea80000300a00 */
[----:B------:R-:W-:Y:S04]  /*1ee10*/  STL [R1+0x1b34], R150 ;  /* 0x001b349601007387 */ /* 0x000fe80000100800 */
[----:B------:R-:W3:Y:S01]  /*1ee20*/  LDL.LU.64 R154, [R1+0x21a0] ;  /* 0x0021a000019a7983 */ /* 0x000ee20000300a00 */
[----:B------:R-:W-:Y:S01]  /*1ee30*/  MOV R10, R162 ;  /* 0x000000a2000a7202 */ /* 0x000fe20000000f00 */
[----:B------:R-:W-:-:S02]  /*1ee40*/  IMAD.MOV.U32 R11, RZ, RZ, R163 ;  /* 0x000000ffff0b7224 */ /* 0x000fc400078e00a3 */
[----:B------:R-:W-:Y:S01]  /*1ee50*/  STL [R1+0x1b28], R151 ;  /* 0x001b289701007387 */ /* 0x000fe20000100800 */
[----:B------:R-:W-:Y:S02]  /*1ee60*/  IMAD.MOV.U32 R8, RZ, RZ, R156 ;  /* 0x000000ffff087224 */ /* 0x000fe400078e009c */
[----:B------:R-:W-:Y:S01]  /*1ee70*/  IMAD.MOV.U32 R9, RZ, RZ, R157 ;  /* 0x000000ffff097224 */ /* 0x000fe200078e009d */
[----:B------:R-:W4:Y:S01]  /*1ee80*/  LDL.LU.64 R162, [R1+0x2198] ;  /* 0x0021980001a27983 */ /* 0x000f220000300a00 */
[----:B------:R-:W-:Y:S01]  /*1ee90*/  MOV R6, R158 ;  /* 0x0000009e00067202 */ /* 0x000fe20000000f00 */
[----:B------:R-:W-:Y:S02]  /*1eea0*/  IMAD.MOV.U32 R7, RZ, RZ, R159 ;  /* 0x000000ffff077224 */ /* 0x000fe400078e009f */
[----:B------:R-:W-:Y:S01]  /*1eeb0*/  STL [R1+0x1b2c], R152 ;  /* 0x001b2c9801007387 */ /* 0x000fe20000100800 */
[----:B------:R-:W-:-:S03]  /*1eec0*/  IMAD.MOV.U32 R4, RZ, RZ, R160 ;  /* 0x000000ffff047224 */ /* 0x000fc600078e00a0 */
[----:B------:R-:W5:Y:S01]  /*1eed0*/  LDL.LU.64 R156, [R1+0x2190] ;  /* 0x00219000019c7983 */ /* 0x000f620000300a00 */
[----:B------:R-:W-:-:S03]  /*1eee0*/  IMAD.MOV.U32 R5, RZ, RZ, R161 ;  /* 0x000000ffff057224 */ /* 0x000fc600078e00a1 */
[----:B------:R-:W-:Y:S04]  /*1eef0*/  STL [R1+0x1b20], R153 ;  /* 0x001b209901007387 */ /* 0x000fe80000100800 */
[----:B------:R-:W2:Y:S04]  /*1ef00*/  LDL.LU.64 R158, [R1+0x2188] ;  /* 0x00218800019e7983 */ /* 0x000ea80000300a00 */
[----:B---3--:R-:W-:Y:S04]  /*1ef10*/  STL [R1+0x1b24], R154 ;  /* 0x001b249a01007387 */ /* 0x008fe80000100800 */
[----:B------:R-:W3:Y:S04]  /*1ef20*/  LDL.LU.64 R160, [R1+0x2180] ;  /* 0x0021800001a07983 */ /* 0x000ee80000300a00 */
[----:B------:R-:W-:Y:S04]  /*1ef30*/  STL [R1+0x1b18], R155 ;  /* 0x001b189b01007387 */ /* 0x000fe80000100800 */
[----:B------:R-:W4:Y:S04]  /*1ef40*/  LDL.LU.64 R250, [R1] ;  /* 0x0000000001fa7983 */ /* 0x000f280000300a00 */
[----:B-----5:R-:W-:Y:S04]  /*1ef50*/  STL [R1+0x1b1c], R156 ;  /* 0x001b1c9c01007387 */ /* 0x020fe80000100800 */
[----:B------:R-:W-:Y:S04]  /*1ef60*/  STL [R1+0x1b10], R157 ;  /* 0x001b109d01007387 */ /* 0x000fe80000100800 */
[----:B--2---:R-:W-:Y:S04]  /*1ef70*/  STL [R1+0x1b14], R158 ;  /* 0x001b149e01007387 */ /* 0x004fe80000100800 */
[----:B------:R-:W-:Y:S01]  /*1ef80*/  STL [R1+0x1b08], R159 ;  /* 0x001b089f01007387 */ /* 0x000fe20000100800 */
[----:B-1----:R-:W-:-:S03]  /*1ef90*/  MOV R0, R15 ;  /* 0x0000000f00007202 */ /* 0x002fc60000000f00 */
[----:B---3--:R-:W-:Y:S04]  /*1efa0*/  STL [R1+0x1b0c], R160 ;  /* 0x001b0ca001007387 */ /* 0x008fe80000100800 */
[----:B------:R-:W-:Y:S04]  /*1efb0*/  STL [R1+0x1b00], R161 ;  /* 0x001b00a101007387 */ /* 0x000fe80000100800 */
[----:B----4-:R-:W-:Y:S04]  /*1efc0*/  STL [R1+0x1b04], R162 ;  /* 0x001b04a201007387 */ /* 0x010fe80000100800 */
        /* <DEDUP_REMOVED lines=74> */
[----:B------:R-:W2:Y:S04]  /*1f470*/  LDL R11, [R1+0x1520] ;  /* 0x00152000010b7983 */ /* 0x000ea80000100800 */
[----:B------:R-:W-:Y:S04]  /*1f480*/  STL [R1+0x19e8], R217 ;  /* 0x0019e8d901007387 */ /* 0x000fe80000100800 */
[----:B------:R-:W-:Y:S04]  /*1f490*/  STL [R1+0x19ec], R218 ;  /* 0x0019ecda01007387 */ /* 0x000fe80000100800 */
[----:B------:R-:W3:Y:S04]  /*1f4a0*/  LDL.LU.64 R4, [R1+0x4b0] ;  /* 0x0004b00001047983 */ /* 0x000ee80000300a00 */
[----:B------:R-:W4:Y:S04]  /*1f4b0*/  LDL.LU.64 R6, [R1+0x4a0] ;  /* 0x0004a00001067983 */ /* 0x000f280000300a00 */
[----:B------:R-:W-:Y:S04]  /*1f4c0*/  STL [R1+0x19e0], R219 ;  /* 0x0019e0db01007387 */ /* 0x000fe80000100800 */
[----:B------:R-:W5:Y:S04]  /*1f4d0*/  LDL.LU.64 R22, [R1+0xb10] ;  /* 0x000b100001167983 */ /* 0x000f680000300a00 */
[----:B------:R-:W-:Y:S04]  /*1f4e0*/  STL [R1+0x19e4], R220 ;  /* 0x0019e4dc01007387 */ /* 0x000fe80000100800 */
[----:B------:R-:W5:Y:S04]  /*1f4f0*/  LDL.LU.64 R14, [R1+0xb08] ;  /* 0x000b0800010e7983 */ /* 0x000f680000300a00 */
        /* <DEDUP_REMOVED lines=18> */
[----:B------:R-:W5:Y:S04]  /*1f620*/  LDL.LU.64 R250, [R1+0xa88] ;  /* 0x000a880001fa7983 */ /* 0x000f680000300a00 */
[----:B-1----:R-:W1:Y:S04]  /*1f630*/  S2R R0, SR_TID.X ;  /* 0x0000000000007919 */ /* 0x002e680000002100 */
[----:B------:R-:W-:Y:S04]  /*1f640*/  STL [R1+0x19a4], R236 ;  /* 0x0019a4ec01007387 */ /* 0x000fe80000100800 */
[----:B------:R-:W5:Y:S04]  /*1f650*/  LDL.LU.64 R18, [R1+0xa68] ;  /* 0x000a680001127983 */ /* 0x000f680000300a00 */
[----:B------:R-:W-:Y:S04]  /*1f660*/  STL [R1+0x1998], R237 ;  /* 0x001998ed01007387 */ /* 0x000fe80000100800 */
[----:B------:R-:W-:Y:S01]  /*1f670*/  STL [R1+0x199c], R238 ;  /* 0x00199cee01007387 */ /* 0x000fe20000100800 */
[----:B-1----:R-:W-:-:S03]  /*1f680*/  LOP3.LUT R0, R0, 0x7f, RZ, 0xc0, !PT ;  /* 0x0000007f00007812 */ /* 0x002fc600078ec0ff */
[----:B------:R-:W-:Y:S02]  /*1f690*/  STL [R1+0x1990], R239 ;  /* 0x001990ef01007387 */ /* 0x000fe40000100800 */
[----:B------:R-:W-:Y:S02]  /*1f6a0*/  IMAD.SHL.U32 R0, R0, 0x4, RZ ;  /* 0x0000000400007824 */ /* 0x000fe400078e00ff */
[----:B------:R-:W5:Y:S04]  /*1f6b0*/  LDL.LU.64 R16, [R1+0xa48] ;  /* 0x000a480001107983 */ /* 0x000f680000300a00 */
[----:B------:R-:W5:Y:S01]  /*1f6c0*/  LDL.LU.64 R24, [R1+0xa28] ;  /* 0x000a280001187983 */ /* 0x000f620000300a00 */
[----:B--2---:R-:W-:Y:S01]  /*1f6d0*/  IADD3 R10, R11, 0x100000, RZ ;  /* 0x001000000b0a7810 */ /* 0x004fe20007ffe0ff */
[----:B---3--:R-:W-:-:S04]  /*1f6e0*/  IMAD.WIDE R4, R2, 0x4, R4 ;  /* 0x0000000402047825 */ /* 0x008fc800078e0204 */
[----:B----4-:R-:W-:-:S04]  /*1f6f0*/  IMAD.WIDE R6, R2, 0x4, R6 ;  /* 0x0000000402067825 */ /* 0x010fc800078e0206 */
[----:B-----5:R-:W-:Y:S01]  /*1f700*/  IMAD.WIDE R28, R3, 0x4, R22 ;  /* 0x00000004031c7825 */ /* 0x020fe200078e0216 */
[----:B------:R-:W-:-:S04]  /*1f710*/  LOP3.LUT R23, R0, 0x60, RZ, 0x3c, !PT ;  /* 0x0000006000177812 */ /* 0x000fc800078e3cff */
[----:B------:R1:W-:Y:S01]  /*1f720*/  STL.64 [R1+0x1940], R28 ;  /* 0x0019401c01007387 */ /* 0x0003e20000100a00 */
[----:B------:R-:W-:-:S03]  /*1f730*/  IMAD.WIDE R26, R3, 0x4, R14 ;  /* 0x00000004031a7825 */ /* 0x000fc600078e020e */
[----:B------:R2:W-:Y:S01]  /*1f740*/  LDGSTS.E [R23+0x7fa00], [R4.64], !P2 ;  /* 0x7fa0000004177fae */ /* 0x0005e2000d121844 */
[----:B------:R-:W-:-:S03]  /*1f750*/  IMAD.WIDE R8, R2, 0x4, R8 ;  /* 0x0000000402087825 */ /* 0x000fc600078e0208 */
[----:B------:R-:W3:Y:S01]  /*1f760*/  LDL.LU.64 R14, [R1+0xa08] ;  /* 0x000a0800010e7983 */ /* 0x000ee20000300a00 */
[----:B------:R-:W-:-:S03]  /*1f770*/  IADD3 R0, R11, 0x100000, RZ ;  /* 0x001000000b007810 */ /* 0x000fc60007ffe0ff */
[----:B------:R2:W-:Y:S04]  /*1f780*/  LDGSTS.E [R23+0x7fc00], [R6.64], !P2 ;  /* 0x7fc0000006177fae */ /* 0x0005e8000d121844 */
[----:B------:R4:W-:Y:S04]  /*1f790*/  STL.64 [R1+0x1920], R26 ;  /* 0x0019201a01007387 */ /* 0x0009e80000100a00 */
[----:B------:R2:W-:Y:S04]  /*1f7a0*/  LDGSTS.E [R23+0x7fe00], [R8.64], !P2 ;  /* 0x7fe0000008177fae */ /* 0x0005e8000d121844 */
[----:B------:R-:W0:Y:S04]  /*1f7b0*/  LDGDEPBAR ;  /* 0x00000000000079af */ /* 0x000e280000000000 */
[----:B------:R1:W-:Y:S04]  /*1f7c0*/  LDGSTS.E [R10+-0x50000], [R28.64], P0 ;  /* 0xb00000001c0a7fae */ /* 0x0003e80008121844 */
[----:B--2---:R-:W2:Y:S04]  /*1f7d0*/  LDL.LU.64 R22, [R1+0x9e8] ;  /* 0x0009e80001167983 */ /* 0x004ea80000300a00 */
[----:B------:R4:W-:Y:S01]  /*1f7e0*/  LDGSTS.E [R0+-0x4f800], [R26.64], P0 ;  /* 0xb08000001a007fae */ /* 0x0009e20008121844 */
[----:B-1----:R-:W-:-:S03]  /*1f7f0*/  IMAD.WIDE R28, R3, 0x4, R12 ;  /* 0x00000004031c7825 */ /* 0x002fc600078e020c */
[----:B------:R-:W5:Y:S04]  /*1f800*/  LDL.LU.64 R12, [R1+0x9c8] ;  /* 0x0009c800010c7983 */ /* 0x000f680000300a00 */
[----:B------:R1:W-:Y:S01]  /*1f810*/  LDGSTS.E [R10+-0x4f000], [R28.64], P0 ;  /* 0xb10000001c0a7fae */ /* 0x0003e20008121844 */
[----:B----4-:R-:W-:-:S03]  /*1f820*/  IMAD.WIDE R26, R3, 0x4, R20 ;  /* 0x00000004031a7825 */ /* 0x010fc600078e0214 */
[----:B------:R-:W4:Y:S04]  /*1f830*/  LDL.LU.64 R20, [R1+0x9a8] ;  /* 0x0009a80001147983 */ /* 0x000f280000300a00 */
[----:B------:R1:W-:Y:S04]  /*1f840*/  STL.64 [R1+0x1900], R28 ;  /* 0x0019001c01007387 */ /* 0x0003e80000100a00 */
[----:B------:R1:W-:Y:S04]  /*1f850*/  STL.64 [R1+0x18e0], R26 ;  /* 0x0018e01a01007387 */ /* 0x0003e80000100a00 */
[----:B------:R1:W-:Y:S02]  /*1f860*/  LDGSTS.E [R0+-0x4e800], [R26.64], P0 ;  /* 0xb18000001a007fae */ /* 0x0003e40008121844 */
[----:B-1----:R-:W-:-:S02]  /*1f870*/  IMAD.WIDE R28, R3, 0x4, R250 ;  /* 0x00000004031c7825 */ /* 0x002fc400078e02fa */
[----:B------:R-:W4:Y:S04]  /*1f880*/  LDL.LU.64 R250, [R1+0x988] ;  /* 0x0009880001fa7983 */ /* 0x000f280000300a00 */
[----:B------:R1:W-:Y:S01]  /*1f890*/  LDGSTS.E [R10+-0x4e000], [R28.64], P0 ;  /* 0xb20000001c0a7fae */ /* 0x0003e20008121844 */
[----:B------:R-:W-:-:S03]  /*1f8a0*/  IMAD.WIDE R26, R3, 0x4, R18 ;  /* 0x00000004031a7825 */ /* 0x000fc600078e0212 */
[----:B------:R-:W4:Y:S04]  /*1f8b0*/  LDL.LU.64 R18, [R1+0x968] ;  /* 0x0009680001127983 */ /* 0x000f280000300a00 */
[----:B------:R1:W-:Y:S04]  /*1f8c0*/  STL.64 [R1+0x18c0], R28 ;  /* 0x0018c01c01007387 */ /* 0x0003e80000100a00 */
[----:B------:R1:W-:Y:S04]  /*1f8d0*/  STL.64 [R1+0x18a0], R26 ;  /* 0x0018a01a01007387 */ /* 0x0003e80000100a00 */
[----:B------:R1:W-:Y:S02]  /*1f8e0*/  LDGSTS.E [R0+-0x4d800], [R26.64], P0 ;  /* 0xb28000001a007fae */ /* 0x0003e40008121844 */
[----:B-1----:R-:W-:-:S02]  /*1f8f0*/  IMAD.WIDE R28, R3, 0x4, R16 ;  /* 0x00000004031c7825 */ /* 0x002fc400078e0210 */
[----:B------:R-:W4:Y:S02]  /*1f900*/  LDL.LU.64 R16, [R1+0x948] ;  /* 0x0009480001107983 */ /* 0x000f240000300a00 */
[C---:B------:R-:W-:Y:S02]  /*1f910*/  IMAD.WIDE R24, R3.reuse, 0x4, R24 ;  /* 0x0000000403187825 */ /* 0x040fe400078e0218 */
[----:B------:R-:W4:Y:S04]  /*1f920*/  LDL.LU.64 R26, [R1+0x928] ;  /* 0x00092800011a7983 */ /* 0x000f280000300a00 */
[----:B------:R-:W-:Y:S04]  /*1f930*/  STL.64 [R1+0x1880], R28 ;  /* 0x0018801c01007387 */ /* 0x000fe80000100a00 */
[----:B------:R3:W-:Y:S04]  /*1f940*/  LDGSTS.E [R10+-0x4d000], [R28.64], P0 ;  /* 0xb30000001c0a7fae */ /* 0x0007e80008121844 */
[----:B------:R1:W-:Y:S04]  /*1f950*/  STL.64 [R1+0x1860], R24 ;  /* 0x0018601801007387 */ /* 0x0003e80000100a00 */
[----:B------:R1:W-:Y:S04]  /*1f960*/  LDGSTS.E [R0+-0x4c800], [R24.64], P0 ;  /* 0xb380000018007fae */ /* 0x0003e80008121844 */
[----:B-1----:R-:W4:Y:S01]  /*1f970*/  LDL.LU.64 R24, [R1+0x908] ;  /* 0x0009080001187983 */ /* 0x002f220000300a00 */
[----:B---3--:R-:W-:-:S03]  /*1f980*/  IMAD.WIDE R28, R3, 0x4, R14 ;  /* 0x00000004031c7825 */ /* 0x008fc600078e020e */
[----:B------:R-:W3:Y:S04]  /*1f990*/  LDL.LU.64 R14, [R1+0x8e8] ;  /* 0x0008e800010e7983 */ /* 0x000ee80000300a00 */
[----:B------:R5:W-:Y:S04]  /*1f9a0*/  STL.64 [R1+0x1840], R28 ;  /* 0x0018401c01007387 */ /* 0x000be80000100a00 */
[----:B------:R5:W-:Y:S01]  /*1f9b0*/  LDGSTS.E [R10+-0x4c000], [R28.64], P0 ;  /* 0xb40000001c0a7fae */ /* 0x000be20008121844 */
[----:B--2---:R-:W-:-:S05]  /*1f9c0*/  IMAD.WIDE R22, R3, 0x4, R22 ;  /* 0x0000000403167825 */ /* 0x004fca00078e0216 */
[----:B------:R1:W-:Y:S04]  /*1f9d0*/  STL.64 [R1+0x1820], R22 ;  /* 0x0018201601007387 */ /* 0x0003e80000100a00 */
[----:B------:R1:W-:Y:S01]  /*1f9e0*/  LDGSTS.E [R0+-0x4b800], [R22.64], P0 ;  /* 0xb480000016007fae */ /* 0x0003e20008121844 */
[----:B-----5:R-:W-:-:S03]  /*1f9f0*/  IMAD.WIDE R28, R3, 0x4, R12 ;  /* 0x00000004031c7825 */ /* 0x020fc600078e020c */
[----:B-1----:R-:W2:Y:S04]  /*1fa00*/  LDL.LU.64 R22, [R1+0x8c8] ;  /* 0x0008c80001167983 */ /* 0x002ea80000300a00 */
[----:B------:R-:W5:Y:S01]  /*1fa10*/  LDL.LU.64 R12, [R1+0x8a8] ;  /* 0x0008a800010c7983 */ /* 0x000f620000300a00 */
[----:B----4-:R-:W-:-:S03]  /*1fa20*/  IMAD.WIDE R20, R3, 0x4, R20 ;  /* 0x0000000403147825 */ /* 0x010fc600078e0214 */
[----:B------:R1:W-:Y:S04]  /*1fa30*/  STL.64 [R1+0x1800], R28 ;  /* 0x0018001c01007387 */ /* 0x0003e80000100a00 */
[----:B------:R1:W-:Y:S04]  /*1fa40*/  LDGSTS.E [R10+-0x4b000], [R28.64], P0 ;  /* 0xb50000001c0a7fae */ /* 0x0003e80008121844 */
[----:B------:R4:W-:Y:S04]  /*1fa50*/  STL.64 [R1+0x17e0], R20 ;  /* 0x0017e01401007387 */ /* 0x0009e80000100a00 */
[----:B------:R4:W-:Y:S01]  /*1fa60*/  LDGSTS.E [R0+-0x4a800], [R20.64], P0 ;  /* 0xb580000014007fae */ /* 0x0009e20008121844 */
[----:B-1----:R-:W-:-:S03]  /*1fa70*/  IMAD.WIDE R28, R3, 0x4, R250 ;  /* 0x00000004031c7825 */ /* 0x002fc600078e02fa */
[----:B----4-:R-:W4:Y:S04]  /*1fa80*/  LDL.LU.64 R20, [R1+0x888] ;  /* 0x0008880001147983 */ /* 0x010f280000300a00 */
[----:B------:R-:W4:Y:S01]  /*1fa90*/  LDL.LU.64 R250, [R1+0x868] ;  /* 0x0008680001fa7983 */ /* 0x000f220000300a00 */
[----:B------:R-:W-:-:S03]  /*1faa0*/  IMAD.WIDE R18, R3, 0x4, R18 ;  /* 0x0000000403127825 */ /* 0x000fc600078e0212 */
        /* <DEDUP_REMOVED lines=12> */
[----:B-1----:R-:W-:-:S05]  /*1fb70*/  IMAD.WIDE R28, R3, 0x4, R24 ;  /* 0x00000004031c7825 */ /* 0x002fca00078e0218 */
[----:B------:R2:W-:Y:S01]  /*1fb80*/  LDGSTS.E [R10+-0x48000], [R28.64], P0 ;  /* 0xb80000001c0a7fae */ /* 0x0005e20008121844 */
[----:B---3--:R-:W-:-:S03]  /*1fb90*/  IMAD.WIDE R26, R3, 0x4, R14 ;  /* 0x00000004031a7825 */ /* 0x008fc600078e020e */
[----:B------:R-:W3:Y:S04]  /*1fba0*/  LDL.LU.64 R14, [R1+0x470] ;  /* 0x00047000010e7983 */ /* 0x000ee80000300a00 */
[----:B------:R-:W3:Y:S04]  /*1fbb0*/  LDL.LU.64 R24, [R1+0x440] ;  /* 0x0004400001187983 */ /* 0x000ee80000300a00 */
[----:B------:R2:W-:Y:S04]  /*1fbc0*/  STL.64 [R1+0x1740], R28 ;  /* 0x0017401c01007387 */ /* 0x0005e80000100a00 */
[----:B------:R5:W-:Y:S04]  /*1fbd0*/  STL.64 [R1+0x1720], R26 ;  /* 0x0017201a01007387 */ /* 0x000be80000100a00 */
[----:B------:R5:W-:Y:S01]  /*1fbe0*/  LDGSTS.E [R0+-0x47800], [R26.64], P0 ;  /* 0xb88000001a007fae */ /* 0x000be20008121844 */
[----:B--2---:R-:W-:-:S04]  /*1fbf0*/  IMAD.WIDE R28, R3, 0x4, R22 ;  /* 0x00000004031c7825 */ /* 0x004fc800078e0216 */
[C---:B-----5:R-:W-:Y:S01]  /*1fc00*/  IMAD.WIDE R26, R3.reuse, 0x4, R12 ;  /* 0x00000004031a7825 */ /* 0x060fe200078e020c */
[----:B------:R1:W-:Y:S04]  /*1fc10*/  LDGSTS.E [R10+-0x47000], [R28.64], P0 ;  /* 0xb90000001c0a7fae */ /* 0x0003e80008121844 */
[----:B------:R-:W2:Y:S04]  /*1fc20*/  LDL.LU.64 R12, [R1+0x408] ;  /* 0x00040800010c7983 */ /* 0x000ea80000300a00 */
[----:B------:R-:W5:Y:S04]  /*1fc30*/  LDL.LU.64 R22, [R1+0x3d8] ;  /* 0x0003d80001167983 */ /* 0x000f680000300a00 */
[----:B------:R-:W-:Y:S04]  /*1fc40*/  STL.64 [R1+0x1700], R28 ;  /* 0x0017001c01007387 */ /* 0x000fe80000100a00 */
[----:B------:R4:W-:Y:S04]  /*1fc50*/  STL.64 [R1+0x16e0], R26 ;  /* 0x0016e01a01007387 */ /* 0x0009e80000100a00 */
[----:B------:R4:W-:Y:S02]  /*1fc60*/  LDGSTS.E [R0+-0x46800], [R26.64], P0 ;  /* 0xb98000001a007fae */ /* 0x0009e40008121844 */
[----:B----4-:R-:W-:-:S02]  /*1fc70*/  IMAD.WIDE R26, R3, 0x4, R250 ;  /* 0x00000004031a7825 */ /* 0x010fc400078e02fa */
[----:B------:R-:W4:Y:S02]  /*1fc80*/  LDL.LU.64 R250, [R1+0x3a8] ;  /* 0x0003a80001fa7983 */ /* 0x000f240000300a00 */
[C---:B-1----:R-:W-:Y:S02]  /*1fc90*/  IMAD.WIDE R28, R3.reuse, 0x4, R20 ;  /* 0x00000004031c7825 */ /* 0x042fe400078e0214 */
        /* <DEDUP_REMOVED lines=8> */
[----:B------:R3:W-:Y:S04]  /*1fd20*/  LDGSTS.E [R10+-0x45000], [R28.64], P0 ;  /* 0xbb0000001c0a7fae */ /* 0x0007e80008121844 */
[----:B------:R-:W4:Y:S04]  /*1fd30*/  LDL.LU.64 R16, [R1+0x310] ;  /* 0x0003100001107983 */ /* 0x000f280000300a00 */
[----:B------:R3:W-:Y:S04]  /*1fd40*/  STL.64 [R1+0x1680], R28 ;  /* 0x0016801c01007387 */ /* 0x0007e80000100a00 */
[----:B------:R-:W4:Y:S04]  /*1fd50*/  LDL R31, [R1+0x2160] ;  /* 0x00216000011f7983 */ /* 0x000f280000100800 */
[----:B------:R1:W-:Y:S04]  /*1fd60*/  STL.64 [R1+0x1660], R26 ;  /* 0x0016601a01007387 */ /* 0x0003e80000100a00 */
[----:B------:R1:W-:Y:S01]  /*1fd70*/  LDGSTS.E [R0+-0x44800], [R26.64], P0 ;  /* 0xbb8000001a007fae */ /* 0x0003e20008121844 */
[----:B---3--:R-:W-:-:S03]  /*1fd80*/  IMAD.WIDE R28, R3, 0x4, R14 ;  /* 0x00000004031c7825 */ /* 0x008fc600078e020e */
[----:B------:R-:W3:Y:S01]  /*1fd90*/  LDL.LU.64 R14, [R1+0xaf8] ;  /* 0x000af800010e7983 */ /* 0x000ee20000300a00 */
[----:B-1----:R-:W-:-:S03]  /*1fda0*/  IMAD.WIDE R26, R3, 0x4, R24 ;  /* 0x00000004031a7825 */ /* 0x002fc600078e0218 */
[----:B------:R-:W3:Y:S04]  /*1fdb0*/  LDL.LU.64 R24, [R1+0xae0] ;  /* 0x000ae00001187983 */ /* 0x000ee80000300a00 */
[----:B------:R2:W-:Y:S04]  /*1fdc0*/  STL.64 [R1+0x1640], R28 ;  /* 0x0016401c01007387 */ /* 0x0005e80000100a00 */
[----:B------:R2:W-:Y:S04]  /*1fdd0*/  LDGSTS.E [R10+-0x44000], [R28.64], P0 ;  /* 0xbc0000001c0a7fae */ /* 0x0005e80008121844 */
[----:B------:R5:W-:Y:S04]  /*1fde0*/  STL.64 [R1+0x1620], R26 ;  /* 0x0016201a01007387 */ /* 0x000be80000100a00 */
[----:B------:R5:W-:Y:S01]  /*1fdf0*/  LDGSTS.E [R0+-0x43800], [R26.64], P0 ;  /* 0xbc8000001a007fae */ /* 0x000be20008121844 */
[----:B--2---:R-:W-:-:S03]  /*1fe00*/  IMAD.WIDE R28, R3, 0x4, R12 ;  /* 0x00000004031c7825 */ /* 0x004fc600078e020c */
[----:B------:R-:W2:Y:S01]  /*1fe10*/  LDL.LU.64 R12, [R1+0xac0] ;  /* 0x000ac000010c7983 */ /* 0x000ea20000300a00 */
[----:B-----5:R-:W-:-:S03]  /*1fe20*/  IMAD.WIDE R26, R3, 0x4, R22 ;  /* 0x00000004031a7825 */ /* 0x020fc600078e0216 */
[----:B------:R-:W5:Y:S04]  /*1fe30*/  LDL.LU.64 R22, [R1+0xaa0] ;  /* 0x000aa00001167983 */ /* 0x000f680000300a00 */
        /* <DEDUP_REMOVED lines=13> */
[----:B------:R-:W4:Y:S04]  /*1ff10*/  LDL.LU.64 R18, [R1+0xa40] ;  /* 0x000a400001127983 */ /* 0x000f280000300a00 */
[----:B------:R1:W-:Y:S01]  /*1ff20*/  LDGSTS.E [R10+-0x41000], [R28.64], P0 ;  /* 0xbf0000001c0a7fae */ /* 0x0003e20008121844 */
[----:B------:R-:W-:-:S03]  /*1ff30*/  IMAD.WIDE R26, R3, 0x4, R16 ;  /* 0x00000004031a7825 */ /* 0x000fc600078e0210 */
[----:B------:R-:W4:Y:S04]  /*1ff40*/  LDL.LU.64 R16, [R1+0xa20] ;  /* 0x000a200001107983 */ /* 0x000f280000300a00 */
[----:B------:R3:W-:Y:S01]  /*1ff50*/  STL.64 [R1+0x1580], R28 ;  /* 0x0015801c01007387 */ /* 0x0007e20000100a00 */
[----:B-1----:R-:W-:-:S03]  /*1ff60*/  IADD3 R10, R31, 0x100000, RZ ;  /* 0x001000001f0a7810 */ /* 0x002fc60007ffe0ff */
[----:B------:R1:W-:Y:S04]  /*1ff70*/  STL.64 [R1+0x1548], R26 ;  /* 0x0015481a01007387 */ /* 0x0003e80000100a00 */
[----:B------:R1:W-:Y:S02]  /*1ff80*/  LDGSTS.E [R0+-0x40800], [R26.64], P0 ;  /* 0xbf8000001a007fae */ /* 0x0003e40008121844 */
[----:B-1----:R-:W-:Y:S01]  /*1ff90*/  IADD3 R0, R31, 0x100000, RZ ;  /* 0x001000001f007810 */ /* 0x002fe20007ffe0ff */
[C---:B---3--:R-:W-:Y:S02]  /*1ffa0*/  IMAD.WIDE R28, R3.reuse, 0x4, R14 ;  /* 0x00000004031c7825 */ /* 0x048fe400078e020e */
[----:B------:R-:W3:Y:S02]  /*1ffb0*/  LDL.LU.64 R14, [R1+0xa00] ;  /* 0x000a0000010e7983 */ /* 0x000ee40000300a00 */
[----:B------:R-:W-:-:S02]  /*1ffc0*/  IMAD.WIDE R26, R3, 0x4, R24 ;  /* 0x00000004031a7825 */ /* 0x000fc400078e0218 */
        /* <DEDUP_REMOVED lines=23> */
[----:B------:R-:W4:Y:S01]  /*20140*/  LDL.LU.64 R26, [R1+0x920] ;  /* 0x00092000011a7983 */ /* 0x000f220000300a00 */
[----:B------:R-:W-:-:S03]  /*20150*/  IMAD.WIDE R16, R3, 0x4, R16 ;  /* 0x0000000403107825 */ /* 0x000fc600078e0210 */
[----:B------:R-:W-:Y:S04]  /*20160*/  STL.64 [R1+0x1878], R28 ;  /* 0x0018781c01007387 */ /* 0x000fe80000100a00 */
[----:B------:R3:W-:Y:S04]  /*20170*/  LDGSTS.E [R10+-0x4ce00], [R28.64], P0 ;  /* 0xb32000001c0a7fae */ /* 0x0007e80008121844 */
[----:B------:R1:W-:Y:S04]  /*20180*/  STL.64 [R1+0x1858], R16 ;  /* 0x0018581001007387 */ /* 0x0003e80000100a00 */
[----:B------:R1:W-:Y:S04]  /*20190*/  LDGSTS.E [R0+-0x4c600], [R16.64], P0 ;  /* 0xb3a0000010007fae */ /* 0x0003e80008121844 */
[----:B-1----:R-:W4:Y:S01]  /*201a0*/  LDL.LU.64 R16, [R1+0x900] ;  /* 0x0009000001107983 */ /* 0x002f220000300a00 */
[----:B---3--:R-:W-:-:S03]  /*201b0*/  IMAD.WIDE R28, R3, 0x4, R14 ;  /* 0x00000004031c7825 */ /* 0x008fc600078e020e */
[----:B------:R-:W3:Y:S01]  /*201c0*/  LDL.LU.64 R14, [R1+0x8e0] ;  /* 0x0008e000010e7983 */ /* 0x000ee20000300a00 */
[----:B------:R-:W-:-:S03]  /*201d0*/  IMAD.WIDE R24, R3, 0x4, R24 ;  /* 0x0000000403187825 */ /* 0x000fc600078e0218 */
[----:B------:R-:W-:Y:S04]  /*201e0*/  STL.64 [R1+0x1838], R28 ;  /* 0x0018381c01007387 */ /* 0x000fe80000100a00 */
[----:B------:R2:W-:Y:S04]  /*201f0*/  LDGSTS.E [R10+-0x4be00], [R28.64], P0 ;  /* 0xb42000001c0a7fae */ /* 0x0005e80008121844 */
[----:B------:R1:W-:Y:S04]  /*20200*/  STL.64 [R1+0x1818], R24 ;  /* 0x0018181801007387 */ /* 0x0003e80000100a00 */
[----:B------:R1:W-:Y:S04]  /*20210*/  LDGSTS.E [R0+-0x4b600], [R24.64], P0 ;  /* 0xb4a0000018007fae */ /* 0x0003e80008121844 */
[----:B-1----:R-:W3:Y:S01]  /*20220*/  LDL.LU.64 R24, [R1+0x8c0] ;  /* 0x0008c00001187983 */ /* 0x002ee20000300a00 */
[----:B--2---:R-:W-:-:S03]  /*20230*/  IMAD.WIDE R28, R3, 0x4, R12 ;  /* 0x00000004031c7825 */ /* 0x004fc600078e020c */
[----:B------:R-:W2:Y:S01]  /*20240*/  LDL.LU.64 R12, [R1+0x8a0] ;  /* 0x0008a000010c7983 */ /* 0x000ea20000300a00 */
[----:B-----5:R-:W-:-:S03]  /*20250*/  IMAD.WIDE R22, R3, 0x4, R22 ;  /* 0x0000000403167825 */ /* 0x020fc600078e0216 */
[----:B------:R4:W-:Y:S04]  /*20260*/  STL.64 [R1+0x17f8], R28 ;  /* 0x0017f81c01007387 */ /* 0x0009e80000100a00 */
[----:B------:R4:W-:Y:S04]  /*20270*/  LDGSTS.E [R10+-0x4ae00], [R28.64], P0 ;  /* 0xb52000001c0a7fae */ /* 0x0009e80008121844 */
[----:B------:R1:W-:Y:S04]  /*20280*/  STL.64 [R1+0x17d8], R22 ;  /* 0x0017d81601007387 */ /* 0x0003e80000100a00 */
[----:B------:R1:W-:Y:S01]  /*20290*/  LDGSTS.E [R0+-0x4a600], [R22.64], P0 ;  /* 0xb5a0000016007fae */ /* 0x0003e20008121844 */
[----:B----4-:R-:W-:-:S03]  /*202a0*/  IMAD.WIDE R28, R3, 0x4, R250 ;  /* 0x00000004031c7825 */ /* 0x010fc600078e02fa */
[----:B-1----:R-:W4:Y:S04]  /*202b0*/  LDL.LU.64 R22, [R1+0x880] ;  /* 0x0008800001167983 */ /* 0x002f280000300a00 */
[----:B------:R-:W5:Y:S01]  /*202c0*/  LDL.LU.64 R250, [R1+0x860] ;  /* 0x0008600001fa7983 */ /* 0x000f620000300a00 */
[----:B------:R-:W-:-:S03]  /*202d0*/  IMAD.WIDE R20, R3, 0x4, R20 ;  /* 0x0000000403147825 */ /* 0x000fc600078e0214 */
[----:B------:R1:W-:Y:S04]  /*202e0*/  STL.64 [R1+0x17b8], R28 ;  /* 0x0017b81c01007387 */ /* 0x0003e80000100a00 */
[----:B------:R1:W-:Y:S04]  /*202f0*/  LDGSTS.E [R10+-0x49e00], [R28.64], P0 ;  /* 0xb62000001c0a7fae */ /* 0x0003e80008121844 */
[----:B------:R1:W-:Y:S04]  /*20300*/  STL.64 [R1+0x1798], R20 ;  /* 0x0017981401007387 */ /* 0x0003e80000100a00 */
[----:B------:R1:W-:Y:S02]  /*20310*/  LDGSTS.E [R0+-0x49600], [R20.64], P0 ;  /* 0xb6a0000014007fae */ /* 0x0003e40008121844 */
[----:B-1----:R-:W-:-:S04]  /*20320*/  IMAD.WIDE R28, R3, 0x4, R18 ;  /* 0x00000004031c7825 */ /* 0x002fc800078e0212 */
[C---:B------:R-:W-:Y:S01]  /*20330*/  IMAD.WIDE R26, R3.reuse, 0x4, R26 ;  /* 0x00000004031a7825 */ /* 0x040fe200078e021a */
[----:B------:R-:W4:Y:S04]  /*20340*/  LDL.LU.64 R20, [R1+0x840] ;  /* 0x0008400001147983 */ /* 0x000f280000300a00 */
[----:B------:R-:W4:Y:S04]  /*20350*/  LDL.LU.64 R18, [R1+0x820] ;  /* 0x0008200001127983 */ /* 0x000f280000300a00 */
[----:B------:R1:W-:Y:S04]  /*20360*/  STL.64 [R1+0x1778], R28 ;  /* 0x0017781c01007387 */ /* 0x0003e80000100a00 */
[----:B------:R1:W-:Y:S04]  /*20370*/  LDGSTS.E [R10+-0x48e00], [R28.64], P0 ;  /* 0xb72000001c0a7fae */ /* 0x0003e80008121844 */
        /* <DEDUP_REMOVED lines=10> */
[----:B-1----:R-:W-:-:S05]  /*20420*/  IMAD.WIDE R28, R3, 0x4, R24 ;  /* 0x00000004031c7825 */ /* 0x002fca00078e0218 */
[----:B------:R4:W-:Y:S01]  /*20430*/  LDGSTS.E [R10+-0x46e00], [R28.64], P0 ;  /* 0xb92000001c0a7fae */ /* 0x0009e20008121844 */
[----:B--2---:R-:W-:-:S03]  /*20440*/  IMAD.WIDE R26, R3, 0x4, R12 ;  /* 0x00000004031a7825 */ /* 0x004fc600078e020c */
[----:B------:R-:W2:Y:S04]  /*20450*/  LDL.LU.64 R12, [R1+0x400] ;  /* 0x00040000010c7983 */ /* 0x000ea80000300a00 */
[----:B------:R-:W2:Y:S04]  /*20460*/  LDL.LU.64 R24, [R1+0x3c8] ;  /* 0x0003c80001187983 */ /* 0x000ea80000300a00 */
[----:B------:R-:W-:Y:S04]  /*20470*/  STL.64 [R1+0x16f8], R28 ;  /* 0x0016f81c01007387 */ /* 0x000fe80000100a00 */
[----:B------:R5:W-:Y:S04]  /*20480*/  STL.64 [R1+0x16d8], R26 ;  /* 0x0016d81a01007387 */ /* 0x000be80000100a00 */
[----:B------:R5:W-:Y:S02]  /*20490*/  LDGSTS.E [R0+-0x46600], [R26.64], P0 ;  /* 0xb9a000001a007fae */ /* 0x000be40008121844 */
[----:B-----5:R-:W-:-:S02]  /*204a0*/  IMAD.WIDE R26, R3, 0x4, R250 ;  /* 0x00000004031a7825 */ /* 0x020fc400078e02fa */
[----:B------:R-:W5:Y:S02]  /*204b0*/  LDL.LU.64 R250, [R1+0x398] ;  /* 0x0003980001fa7983 */ /* 0x000f640000300a00 */
[C---:B----4-:R-:W-:Y:S02]  /*204c0*/  IMAD.WIDE R28, R3.reuse, 0x4, R22 ;  /* 0x00000004031c7825 */ /* 0x050fe400078e0216 */
        /* <DEDUP_REMOVED lines=30> */
[----:B-----5:R-:W-:-:S03]  /*206b0*/  IMAD.WIDE R28, R3, 0x4, R250 ;  /* 0x00000004031c7825 */ /* 0x020fc600078e02fa */
[----:B------:R-:W5:Y:S01]  /*206c0*/  LDL.LU.64 R250, [R1+0xa78] ;  /* 0x000a780001fa7983 */ /* 0x000f620000300a00 */
[----:B----4-:R-:W-:-:S03]  /*206d0*/  IMAD.WIDE R26, R3, 0x4, R22 ;  /* 0x00000004031a7825 */ /* 0x010fc600078e0216 */
        /* <DEDUP_REMOVED lines=11> */
[----:B------:R3:W-:Y:S01]  /*20790*/  STL.64 [R1+0x1550], R26 ;  /* 0x0015501a01007387 */ /* 0x0007e20000100a00 */
[----:B-1----:R-:W-:-:S03]  /*207a0*/  IADD3 R10, R11, 0x100000, RZ ;  /* 0x001000000b0a7810 */ /* 0x002fc60007ffe0ff */
[----:B------:R1:W-:Y:S01]  /*207b0*/  LDGSTS.E [R0+-0x40600], [R26.64], P0 ;  /* 0xbfa000001a007fae */ /* 0x0003e20008121844 */
[----:B------:R-:W-:-:S03]  /*207c0*/  IMAD.WIDE R28, R3, 0x4, R16 ;  /* 0x00000004031c7825 */ /* 0x000fc600078e0210 */
[----:B------:R-:W4:Y:S01]  /*207d0*/  LDL.LU.64 R16, [R1+0x9f8] ;  /* 0x0009f80001107983 */ /* 0x000f220000300a00 */
[----:B-1----:R-:W-:-:S03]  /*207e0*/  IADD3 R0, R11, 0x100000, RZ ;  /* 0x001000000b007810 */ /* 0x002fc60007ffe0ff */
        /* <DEDUP_REMOVED lines=122> */
[----:B------:R1:W-:Y:S04]  /*20f90*/  STL.64 [R1+0x1570], R28 ;  /* 0x0015701c01007387 */ /* 0x0003e80000100a00 */
[----:B------:R1:W-:Y:S04]  /*20fa0*/  LDGSTS.E [R10+-0x40c00], [R28.64], P0 ;  /* 0xbf4000001c0a7fae */ /* 0x0003e80008121844 */
[----:B------:R1:W-:Y:S04]  /*20fb0*/  STL.64 [R1+0x1560], R18 ;  /* 0x0015601201007387 */ /* 0x0003e80000100a00 */
[----:B------:R1:W-:Y:S02]  /*20fc0*/  LDGSTS.E [R0+-0x40400], [R18.64], P0 ;  /* 0xbfc0000012007fae */ /* 0x0003e40008121844 */
[C---:B-1----:R-:W-:Y:S01]  /*20fd0*/  IADD3 R10, R252.reuse, 0x100000, RZ ;  /* 0x00100000fc0a7810 */ /* 0x042fe20007ffe0ff */
[----:B------:R-:W-:Y:S01]  /*20fe0*/  IMAD.WIDE R28, R3, 0x4, R16 ;  /* 0x00000004031c7825 */ /* 0x000fe200078e0210 */
[----:B------:R-:W4:Y:S01]  /*20ff0*/  LDL.LU.64 R18, [R1+0x9f0] ;  /* 0x0009f00001127983 */ /* 0x000f220000300a00 */
[----:B------:R-:W-:-:S03]  /*21000*/  IADD3 R0, R252, 0x100000, RZ ;  /* 0x00100000fc007810 */ /* 0x000fc60007ffe0ff */
[----:B------:R-:W4:Y:S04]  /*21010*/  LDL.LU.64 R16, [R1+0x9d0] ;  /* 0x0009d00001107983 */ /* 0x000f280000300a00 */
[----:B------:R-:W-:Y:S04]  /*21020*/  STL.64 [R1+0x1928], R28 ;  /* 0x0019281c01007387 */ /* 0x000fe80000100a00 */
[----:B------:R2:W-:Y:S01]  /*21030*/  LDGSTS.E [R10+-0x4fa00], [R28.64], P0 ;  /* 0xb06000001c0a7fae */ /* 0x0005e20008121844 */
[----:B---3--:R-:W-:-:S05]  /*21040*/  IMAD.WIDE R14, R3, 0x4, R14 ;  /* 0x00000004030e7825 */ /* 0x008fca00078e020e */
[----:B------:R1:W-:Y:S04]  /*21050*/  STL.64 [R1+0x1908], R14 ;  /* 0x0019080e01007387 */ /* 0x0003e80000100a00 */
[----:B------:R1:W-:Y:S04]  /*21060*/  LDGSTS.E [R0+-0x4f200], [R14.64], P0 ;  /* 0xb0e000000e007fae */ /* 0x0003e80008121844 */
[----:B-1----:R-:W3:Y:S01]  /*21070*/  LDL.LU.64 R14, [R1+0x9b0] ;  /* 0x0009b000010e7983 */ /* 0x002ee20000300a00 */
[----:B--2---:R-:W-:-:S03]  /*21080*/  IMAD.WIDE R28, R3, 0x4, R12 ;  /* 0x00000004031c7825 */ /* 0x004fc600078e020c */
[----:B------:R-:W2:Y:S01]  /*21090*/  LDL.LU.64 R12, [R1+0x990] ;  /* 0x00099000010c7983 */ /* 0x000ea20000300a00 */
[----:B------:R-:W-:-:S03]  /*210a0*/  IMAD.WIDE R24, R3, 0x4, R24 ;  /* 0x0000000403187825 */ /* 0x000fc600078e0218 */
[----:B------:R-:W-:Y:S04]  /*210b0*/  STL.64 [R1+0x18e8], R28 ;  /* 0x0018e81c01007387 */ /* 0x000fe80000100a00 */
[----:B------:R5:W-:Y:S04]  /*210c0*/  LDGSTS.E [R10+-0x4ea00], [R28.64], P0 ;  /* 0xb16000001c0a7fae */ /* 0x000be80008121844 */
[----:B------:R1:W-:Y:S04]  /*210d0*/  STL.64 [R1+0x18c8], R24 ;  /* 0x0018c81801007387 */ /* 0x0003e80000100a00 */
[----:B------:R1:W-:Y:S04]  /*210e0*/  LDGSTS.E [R0+-0x4e200], [R24.64], P0 ;  /* 0xb1e0000018007fae */ /* 0x0003e80008121844 */
[----:B-1----:R-:W2:Y:S01]  /*210f0*/  LDL.LU.64 R24, [R1+0x970] ;  /* 0x0009700001187983 */ /* 0x002ea20000300a00 */
[----:B-----5:R-:W-:-:S03]  /*21100*/  IMAD.WIDE R28, R3, 0x4, R250 ;  /* 0x00000004031c7825 */ /* 0x020fc600078e02fa */
[----:B------:R-:W5:Y:S01]  /*21110*/  LDL.LU.64 R250, [R1+0x950] ;  /* 0x0009500001fa7983 */ /* 0x000f620000300a00 */
[----:B----4-:R-:W-:-:S03]  /*21120*/  IMAD.WIDE R22, R3, 0x4, R22 ;  /* 0x0000000403167825 */ /* 0x010fc600078e0216 */
[----:B------:R1:W-:Y:S04]  /*21130*/  STL.64 [R1+0x18a8], R28 ;  /* 0x0018a81c01007387 */ /* 0x0003e80000100a00 */
[----:B------:R1:W-:Y:S04]  /*21140*/  LDGSTS.E [R10+-0x4da00], [R28.64], P0 ;  /* 0xb26000001c0a7fae */ /* 0x0003e80008121844 */
[----:B------:R4:W-:Y:S04]  /*21150*/  STL.64 [R1+0x1888], R22 ;  /* 0x0018881601007387 */ /* 0x0009e80000100a00 */
[----:B------:R4:W-:Y:S01]  /*21160*/  LDGSTS.E [R0+-0x4d200], [R22.64], P0 ;  /* 0xb2e0000016007fae */ /* 0x0009e20008121844 */
[----:B-1----:R-:W-:-:S03]  /*21170*/  IMAD.WIDE R28, R3, 0x4, R20 ;  /* 0x00000004031c7825 */ /* 0x002fc600078e0214 */
[----:B----4-:R-:W4:Y:S01]  /*21180*/  LDL.LU.64 R22, [R1+0x930] ;  /* 0x0009300001167983 */ /* 0x010f220000300a00 */
[----:B------:R-:W-:-:S03]  /*21190*/  IMAD.WIDE R26, R3, 0x4, R26 ;  /* 0x00000004031a7825 */ /* 0x000fc600078e021a */
        /* <DEDUP_REMOVED lines=18> */
[----:B------:R-:W-:Y:S04]  /*212c0*/  STL.64 [R1+0x17e8], R28 ;  /* 0x0017e81c01007387 */ /* 0x000fe80000100a00 */
[----:B------:R1:W-:Y:S04]  /*212d0*/  STL.64 [R1+0x17c8], R26 ;  /* 0x0017c81a01007387 */ /* 0x0003e80000100a00 */
[----:B------:R1:W-:Y:S02]  /*212e0*/  LDGSTS.E [R0+-0x4a200], [R26.64], P0 ;  /* 0xb5e000001a007fae */ /* 0x0003e40008121844 */
[----:B-1----:R-:W-:-:S04]  /*212f0*/  IMAD.WIDE R26, R3, 0x4, R24 ;  /* 0x00000004031a7825 */ /* 0x002fc800078e0218 */
[C---:B-----5:R-:W-:Y:S01]  /*21300*/  IMAD.WIDE R24, R3.reuse, 0x4, R250 ;  /* 0x0000000403187825 */ /* 0x060fe200078e02fa */
[----:B------:R1:W-:Y:S04]  /*21310*/  LDGSTS.E [R10+-0x49a00], [R26.64], P0 ;  /* 0xb66000001a0a7fae */ /* 0x0003e80008121844 */
[----:B------:R-:W5:Y:S04]  /*21320*/  LDL.LU.64 R250, [R1+0x870] ;  /* 0x0008700001fa7983 */ /* 0x000f680000300a00 */
[----:B------:R1:W-:Y:S04]  /*21330*/  STL.64 [R1+0x17a8], R26 ;  /* 0x0017a81a01007387 */ /* 0x0003e80000100a00 */
[----:B------:R1:W-:Y:S04]  /*21340*/  STL.64 [R1+0x1788], R24 ;  /* 0x0017881801007387 */ /* 0x0003e80000100a00 */
[----:B------:R-:W5:Y:S04]  /*21350*/  LDL.LU.64 R30, [R1+0x850] ;  /* 0x00085000011e7983 */ /* 0x000f680000300a00 */
[----:B------:R-:W5:Y:S04]  /*21360*/  LDL.LU.64 R28, [R1+0x830] ;  /* 0x00083000011c7983 */ /* 0x000f680000300a00 */
[----:B-1----:R-:W5:Y:S01]  /*21370*/  LDL.LU.64 R26, [R1+0x498] ;  /* 0x00049800011a7983 */ /* 0x002f620000300a00 */
[----:B----4-:R-:W-:-:S03]  /*21380*/  IMAD.WIDE R22, R3, 0x4, R22 ;  /* 0x0000000403167825 */ /* 0x010fc600078e0216 */
[----:B------:R1:W-:Y:S01]  /*21390*/  LDGSTS.E [R0+-0x49200], [R24.64], P0 ;  /* 0xb6e0000018007fae */ /* 0x0003e20008121844 */
[----:B------:R-:W-:-:S03]  /*213a0*/  IMAD.WIDE R20, R3, 0x4, R20 ;  /* 0x0000000403147825 */ /* 0x000fc600078e0214 */
[----:B------:R4:W-:Y:S04]  /*213b0*/  STL.64 [R1+0x1768], R22 ;  /* 0x0017681601007387 */ /* 0x0009e80000100a00 */
[----:B------:R4:W-:Y:S04]  /*213c0*/  STL.64 [R1+0x1748], R20 ;  /* 0x0017481401007387 */ /* 0x0009e80000100a00 */
[----:B------:R4:W-:Y:S04]  /*213d0*/  LDGSTS.E [R10+-0x48a00], [R22.64], P0 ;  /* 0xb7600000160a7fae */ /* 0x0009e80008121844 */
[----:B-1----:R-:W5:Y:S04]  /*213e0*/  LDL.LU.64 R24, [R1+0x448] ;  /* 0x0004480001187983 */ /* 0x002f680000300a00 */
[----:B------:R1:W-:Y:S04]  /*213f0*/  LDGSTS.E [R0+-0x48200], [R20.64], P0 ;  /* 0xb7e0000014007fae */ /* 0x0003e80008121844 */
[----:B----4-:R-:W4:Y:S01]  /*21400*/  LDL.LU.64 R22, [R1+0x418] ;  /* 0x0004180001167983 */ /* 0x010f220000300a00 */
[----:B------:R-:W-:-:S04]  /*21410*/  IMAD.WIDE R18, R3, 0x4, R18 ;  /* 0x0000000403127825 */ /* 0x000fc800078e0212 */
[C---:B------:R-:W-:Y:S01]  /*21420*/  IMAD.WIDE R16, R3.reuse, 0x4, R16 ;  /* 0x0000000403107825 */ /* 0x040fe200078e0210 */
[----:B------:R1:W-:Y:S04]  /*21430*/  STL.64 [R1+0x1728], R18 ;  /* 0x0017281201007387 */ /* 0x0003e80000100a00 */
[----:B------:R1:W-:Y:S04]  /*21440*/  STL.64 [R1+0x1708], R16 ;  /* 0x0017081001007387 */ /* 0x0003e80000100a00 */
[----:B------:R1:W-:Y:S04]  /*21450*/  LDGSTS.E [R10+-0x47a00], [R18.64], P0 ;  /* 0xb8600000120a7fae */ /* 0x0003e80008121844 */
[----:B-1----:R-:W4:Y:S04]  /*21460*/  LDL.LU.64 R20, [R1+0x3e8] ;  /* 0x0003e80001147983 */ /* 0x002f280000300a00 */
[----:B------:R1:W-:Y:S04]  /*21470*/  LDGSTS.E [R0+-0x47200], [R16.64], P0 ;  /* 0xb8e0000010007fae */ /* 0x0003e80008121844 */
[----:B------:R-:W4:Y:S04]  /*21480*/  LDL.LU.64 R18, [R1+0x3b0] ;  /* 0x0003b00001127983 */ /* 0x000f280000300a00 */
[----:B-1----:R-:W4:Y:S01]  /*21490*/  LDL.LU.64 R16, [R1+0x380] ;  /* 0x0003800001107983 */ /* 0x002f220000300a00 */
[----:B---3--:R-:W-:-:S03]  /*214a0*/  IMAD.WIDE R32, R3, 0x4, R14 ;  /* 0x0000000403207825 */ /* 0x008fc600078e020e */
[----:B------:R-:W3:Y:S04]  /*214b0*/  LDL.LU.64 R14, [R1+0x350] ;  /* 0x00035000010e7983 */ /* 0x000ee80000300a00 */
[----:B------:R-:W-:Y:S04]  /*214c0*/  STL.64 [R1+0x16e8], R32 ;  /* 0x0016e82001007387 */ /* 0x000fe80000100a00 */
[----:B------:R5:W-:Y:S01]  /*214d0*/  LDGSTS.E [R10+-0x46a00], [R32.64], P0 ;  /* 0xb9600000200a7fae */ /* 0x000be20008121844 */
[----:B--2---:R-:W-:-:S05]  /*214e0*/  IMAD.WIDE R12, R3, 0x4, R12 ;  /* 0x00000004030c7825 */ /* 0x004fca00078e020c */
[----:B------:R1:W-:Y:S04]  /*214f0*/  STL.64 [R1+0x16c8], R12 ;  /* 0x0016c80c01007387 */ /* 0x0003e80000100a00 */
[----:B------:R1:W-:Y:S04]  /*21500*/  LDGSTS.E [R0+-0x46200], [R12.64], P0 ;  /* 0xb9e000000c007fae */ /* 0x0003e80008121844 */
[----:B-1----:R-:W2:Y:S01]  /*21510*/  LDL.LU.64 R12, [R1+0x318] ;  /* 0x00031800010c7983 */ /* 0x002ea20000300a00 */
[----:B-----5:R-:W-:-:S03]  /*21520*/  IMAD.WIDE R32, R3, 0x4, R250 ;  /* 0x0000000403207825 */ /* 0x020fc600078e02fa */
[----:B------:R-:W5:Y:S04]  /*21530*/  LDL.LU.64 R250, [R1+0x2e8] ;  /* 0x0002e80001fa7983 */ /* 0x000f680000300a00 */
[----:B------:R-:W-:Y:S04]  /*21540*/  STL.64 [R1+0x16a8], R32 ;  /* 0x0016a82001007387 */ /* 0x000fe80000100a00 */
[----:B------:R1:W-:Y:S01]  /*21550*/  LDGSTS.E [R10+-0x45a00], [R32.64], P0 ;  /* 0xba600000200a7fae */ /* 0x0003e20008121844 */
[----:B------:R-:W-:-:S04]  /*21560*/  IMAD.WIDE R30, R3, 0x4, R30 ;  /* 0x00000004031e7825 */ /* 0x000fc800078e021e */
[C---:B------:R-:W-:Y:S01]  /*21570*/  IMAD.WIDE R28, R3.reuse, 0x4, R28 ;  /* 0x00000004031c7825 */ /* 0x040fe200078e021c */
[----:B------:R-:W-:Y:S03]  /*21580*/  STL.64 [R1+0x1688], R30 ;  /* 0x0016881e01007387 */ /* 0x000fe60000100a00 */
[C---:B------:R-:W-:Y:S01]  /*21590*/  IMAD.WIDE R26, R3.reuse, 0x4, R26 ;  /* 0x00000004031a7825 */ /* 0x040fe200078e021a */
[----:B------:R1:W-:Y:S04]  /*215a0*/  LDGSTS.E [R0+-0x45200], [R30.64], P0 ;  /* 0xbae000001e007fae */ /* 0x0003e80008121844 */
[----:B------:R-:W-:Y:S04]  /*215b0*/  STL.64 [R1+0x1668], R28 ;  /* 0x0016681c01007387 */ /* 0x000fe80000100a00 */
[----:B------:R1:W-:Y:S04]  /*215c0*/  LDGSTS.E [R10+-0x44a00], [R28.64], P0 ;  /* 0xbb6000001c0a7fae */ /* 0x0003e80008121844 */
[----:B------:R-:W-:Y:S04]  /*215d0*/  STL.64 [R1+0x1648], R26 ;  /* 0x0016481a01007387 */ /* 0x000fe80000100a00 */
[----:B------:R1:W-:Y:S01]  /*215e0*/  LDGSTS.E [R0+-0x44200], [R26.64], P0 ;  /* 0xbbe000001a007fae */ /* 0x0003e20008121844 */
[----:B------:R-:W-:-:S04]  /*215f0*/  IMAD.WIDE R24, R3, 0x4, R24 ;  /* 0x0000000403187825 */ /* 0x000fc800078e0218 */
[C---:B----4-:R-:W-:Y:S01]  /*21600*/  IMAD.WIDE R22, R3.reuse, 0x4, R22 ;  /* 0x0000000403167825 */ /* 0x050fe200078e0216 */
[----:B------:R-:W-:Y:S04]  /*21610*/  STL.64 [R1+0x1628], R24 ;  /* 0x0016281801007387 */ /* 0x000fe80000100a00 */
[----:B------:R1:W-:Y:S04]  /*21620*/  LDGSTS.E [R10+-0x43a00], [R24.64], P0 ;  /* 0xbc600000180a7fae */ /* 0x0003e80008121844 */
[----:B------:R-:W-:Y:S04]  /*21630*/  STL.64 [R1+0x1608], R22 ;  /* 0x0016081601007387 */ /* 0x000fe80000100a00 */
[----:B------:R1:W-:Y:S01]  /*21640*/  LDGSTS.E [R0+-0x43200], [R22.64], P0 ;  /* 0xbce0000016007fae */ /* 0x0003e20008121844 */
[----:B------:R-:W-:-:S04]  /*21650*/  IMAD.WIDE R20, R3, 0x4, R20 ;  /* 0x0000000403147825 */ /* 0x000fc800078e0214 */
[C---:B------:R-:W-:Y:S01]  /*21660*/  IMAD.WIDE R18, R3.reuse, 0x4, R18 ;  /* 0x0000000403127825 */ /* 0x040fe200078e0212 */
[----:B------:R-:W-:Y:S04]  /*21670*/  STL.64 [R1+0x15e8], R20 ;  /* 0x0015e81401007387 */ /* 0x000fe80000100a00 */
[----:B------:R1:W-:Y:S01]  /*21680*/  LDGSTS.E [R10+-0x42a00], [R20.64], P0 ;  /* 0xbd600000140a7fae */ /* 0x0003e20008121844 */
[----:B------:R-:W-:-:S03]  /*21690*/  IMAD.WIDE R16, R3, 0x4, R16 ;  /* 0x0000000403107825 */ /* 0x000fc600078e0210 */
[----:B------:R-:W-:Y:S04]  /*216a0*/  STL.64 [R1+0x15c8], R18 ;  /* 0x0015c81201007387 */ /* 0x000fe80000100a00 */
[----:B------:R1:W-:Y:S04]  /*216b0*/  LDGSTS.E [R0+-0x42200], [R18.64], P0 ;  /* 0xbde0000012007fae */ /* 0x0003e80008121844 */
[----:B------:R-:W-:Y:S04]  /*216c0*/  STL.64 [R1+0x15a8], R16 ;  /* 0x0015a81001007387 */ /* 0x000fe80000100a00 */
[----:B------:R1:W-:Y:S04]  /*216d0*/  LDGSTS.E [R10+-0x41a00], [R16.64], P0 ;  /* 0xbe600000100a7fae */ /* 0x0003e80008121844 */
[----:B------:R-:W4:Y:S01]  /*216e0*/  S2R R45, SR_TID.X ;  /* 0x00000000002d7919 */ /* 0x000f220000002100 */
[----:B---3--:R-:W-:-:S05]  /*216f0*/  IMAD.WIDE R14, R3, 0x4, R14 ;  /* 0x00000004030e7825 */ /* 0x008fca00078e020e */
[----:B------:R2:W-:Y:S04]  /*21700*/  STL.64 [R1+0x1588], R14 ;  /* 0x0015880e01007387 */ /* 0x0005e80000100a00 */
[----:B------:R2:W-:Y:S02]  /*21710*/  LDGSTS.E [R0+-0x41200], [R14.64], P0 ;  /* 0xbee000000e007fae */ /* 0x0005e40008121844 */
[----:B--2---:R-:W-:-:S05]  /*21720*/  IMAD.WIDE R14, R3, 0x4, R12 ;  /* 0x00000004030e7825 */ /* 0x004fca00078e020c */
[----:B------:R1:W-:Y:S04]  /*21730*/  STL.64 [R1+0x1568], R14 ;  /* 0x0015680e01007387 */ /* 0x0003e80000100a00 */
[----:B------:R1:W-:Y:S01]  /*21740*/  LDGSTS.E [R10+-0x40a00], [R14.64], P0 ;  /* 0xbf6000000e0a7fae */ /* 0x0003e20008121844 */
[----:B-----5:R-:W-:-:S05]  /*21750*/  IMAD.WIDE R12, R3, 0x4, R250 ;  /* 0x00000004030c7825 */ /* 0x020fca00078e02fa */
[----:B------:R1:W-:Y:S04]  /*21760*/  STL.64 [R1+0x1558], R12 ;  /* 0x0015580c01007387 */ /* 0x0003e80000100a00 */
[----:B------:R1:W-:Y:S04]  /*21770*/  STL [R1+0x1994], R240 ;  /* 0x001994f001007387 */ /* 0x0003e80000100800 */
        /* <DEDUP_REMOVED lines=15> */
[----:B------:R1:W-:Y:S04]  /*21870*/  LDGSTS.E [R0+-0x40200], [R12.64], P0 ;  /* 0xbfe000000c007fae */ /* 0x0003e80008121844 */
[----:B------:R-:W0:Y:S01]  /*21880*/  LDGDEPBAR ;  /* 0x00000000000079af */ /* 0x000e220000000000 */
[----:B------:R-:W-:Y:S05]  /*21890*/  @P6 BRA `(.L_x_0) ;  /* 0x00003a8000006947 */ /* 0x000fea0003800000 */
[----:B----4-:R2:W-:Y:S01]  /*218a0*/  STL [R1+0x440], RZ ;  /* 0x000440ff01007387 */ /* 0x0105e20000100800 */
[----:B-1----:R-:W-:Y:S01]  /*218b0*/  SHF.L.U32 R0, R45, 0x6, RZ ;  /* 0x000000062d007819 */ /* 0x002fe200000006ff */
[----:B------:R-:W-:Y:S01]  /*218c0*/  CS2R R208, SRZ ;  /* 0x0000000000d07805 */ /* 0x000fe2000001ff00 */
[----:B------:R-:W-:Y:S01]  /*218d0*/  CS2R R210, SRZ ;  /* 0x0000000000d27805 */ /* 0x000fe2000001ff00 */
[----:B------:R2:W-:Y:S01]  /*218e0*/  STL [R1+0x444], RZ ;  /* 0x000444ff01007387 */ /* 0x0005e20000100800 */
[----:B------:R-:W-:Y:S01]  /*218f0*/  LOP3.LUT R0, R0, 0x800, RZ, 0xc0, !PT ;  /* 0x0000080000007812 */ /* 0x000fe200078ec0ff */
[----:B------:R-:W-:Y:S01]  /*21900*/  CS2R R172, SRZ ;  /* 0x0000000000ac7805 */ /* 0x000fe2000001ff00 */
[----:B------:R-:W-:Y:S01]  /*21910*/  CS2R R174, SRZ ;  /* 0x0000000000ae7805 */ /* 0x000fe2000001ff00 */
[----:B------:R2:W-:Y:S01]  /*21920*/  STL [R1+0x448], RZ ;  /* 0x000448ff01007387 */ /* 0x0005e20000100800 */
[----:B------:R-:W-:Y:S01]  /*21930*/  CS2R R4, SRZ ;  /* 0x0000000000047805 */ /* 0x000fe2000001ff00 */
        /* <DEDUP_REMOVED lines=115> */
[----:B------:R-:W-:-:S03]  /*22070*/  CS2R R42, SRZ ;  /* 0x00000000002a7805 */ /* 0x000fc6000001ff00 */
[----:B------:R2:W-:Y:S04]  /*22080*/  STL [R1+0x1210], RZ ;  /* 0x001210ff01007387 */ /* 0x0005e80000100800 */
        /* <DEDUP_REMOVED lines=479> */
[----:B------:R2:W-:Y:S04]  /*23e80*/  STL [R1], RZ ;  /* 0x000000ff01007387 */ /* 0x0005e80000100800 */
        /* <DEDUP_REMOVED lines=291> */
[----:B------:R2:W-:Y:S04]  /*250c0*/  STL [R1+0x2170], R0 ;  /* 0x0021700001007387 */ /* 0x0005e80000100800 */
        /* <DEDUP_REMOVED lines=35> */
[----:B------:R2:W-:Y:S01]  /*25300*/  STL [R1+0x7bc], RZ ;  /* 0x0007bcff01007387 */ /* 0x0005e20000100800 */
[----:B------:R-:W-:Y:S05]  /*25310*/  BRA `(.L_x_1) ;  /* 0x0004b5e000007947 */ /* 0x000fea0003800000 */
.L_x_0:
[----:B----4-:R-:W-:Y:S01]  /*25320*/  STL [R1+0x1540], RZ ;  /* 0x001540ff01007387 */ /* 0x010fe20000100800 */
[----:B-1----:R-:W-:Y:S01]  /*25330*/  IMAD.MOV.U32 R0, RZ, RZ, 0x3f ;  /* 0x0000003fff007424 */ /* 0x002fe200078e00ff */
[C---:B------:R-:W-:Y:S01]  /*25340*/  LOP3.LUT R17, R45.reuse, 0x7, RZ, 0xc0, !PT ;  /* 0x000000072d117812 */ /* 0x040fe200078ec0ff */
[C---:B------:R-:W-:Y:S01]  /*25350*/  IMAD.SHL.U32 R5, R45.reuse, 0x2, RZ ;  /* 0x000000022d057824 */ /* 0x040fe200078e00ff */
[----:B------:R-:W-:Y:S01]  /*25360*/  STL [R1+0x440], RZ ;  /* 0x000440ff01007387 */ /* 0x000fe20000100800 */
[----:B------:R-:W-:Y:S01]  /*25370*/  SHF.L.U32 R18, R45, 0x6, RZ ;  /* 0x000000062d127819 */ /* 0x000fe200000006ff */
[----:B------:R-:W-:Y:S01]  /*25380*/  IMAD.SHL.U32 R242, R2, 0x4, RZ ;  /* 0x0000000402f27824 */ /* 0x000fe200078e00ff */
[----:B------:R-:W-:Y:S01]  /*25390*/  IADD3 R44, R0, c[0x0][0x180], RZ ;  /* 0x00006000002c7a10 */ /* 0x000fe20007ffe0ff */
[----:B------:R-:W-:Y:S01]  /*253a0*/  STL [R1+0x444], RZ ;  /* 0x000444ff01007387 */ /* 0x000fe20000100800 */
[----:B------:R-:W-:Y:S01]  /*253b0*/  IMAD R17, R17, 0x110, RZ ;  /* 0x0000011011117824 */ /* 0x000fe200078e02ff */
[----:B------:R-:W-:Y:S01]  /*253c0*/  LOP3.LUT R18, R18, 0x800, RZ, 0xc0, !PT ;  /* 0x0000080012127812 */ /* 0x000fe200078ec0ff */
[----:B------:R-:W-:Y:S01]  /*253d0*/  IMAD.MOV.U32 R252, RZ, RZ, 0x3 ;  /* 0x00000003fffc7424 */ /* 0x000fe200078e00ff */
[----:B------:R-:W-:Y:S01]  /*253e0*/  STL [R1+0x448], RZ ;  /* 0x000448ff01007387 */ /* 0x000fe20000100800 */
[----:B------:R-:W-:Y:S01]  /*253f0*/  SHF.R.S32.HI R16, RZ, 0x1f, R44 ;  /* 0x0000001fff107819 */ /* 0x000fe2000001142c */
[----:B------:R-:W-:Y:S01]  /*25400*/  IMAD.MOV.U32 R243, RZ, RZ, -0x1 ;  /* 0xfffffffffff37424 */ /* 0x000fe200078e00ff */
[----:B------:R-:W-:Y:S01]  /*25410*/  LOP3.LUT R17, R17, 0x30, R5, 0x78, !PT ;  /* 0x0000003011117812 */ /* 0x000fe200078e7805 */
[----:B------:R-:W-:Y:S01]  /*25420*/  STL [R1+0x44c], RZ ;  /* 0x00044cff01007387 */ /* 0x000fe20000100800 */
[----:B------:R-:W-:Y:S01]  /*25430*/  LEA.HI R16, R16, R44, RZ, 0x6 ;  /* 0x0000002c10107211 */ /* 0x000fe200078f30ff */
[----:B------:R-:W-:Y:S01]  /*25440*/  CS2R R208, SRZ ;  /* 0x0000000000d07805 */ /* 0x000fe2000001ff00 */
[----:B------:R-:W-:Y:S01]  /*25450*/  LOP3.LUT R44, R17, R18, RZ, 0xfc, !PT ;  /* 0x00000012112c7212 */ /* 0x000fe200078efcff */
[----:B------:R-:W-:Y:S01]  /*25460*/  STL [R1+0x570], RZ ;  /* 0x000570ff01007387 */ /* 0x000fe20000100800 */
[----:B------:R-:W-:Y:S01]  /*25470*/  SHF.R.S32.HI R0, RZ, 0x1f, R2 ;  /* 0x0000001fff007819 */ /* 0x000fe20000011402 */
[----:B------:R-:W-:Y:S01]  /*25480*/  CS2R R210, SRZ ;  /* 0x0000000000d27805 */ /* 0x000fe2000001ff00 */
[----:B------:R-:W-:Y:S01]  /*25490*/  SHF.R.S32.HI R4, RZ, 0x1f, R3 ;  /* 0x0000001fff047819 */ /* 0x000fe20000011403 */
[----:B------:R-:W-:Y:S01]  /*254a0*/  STL [R1+0x574], RZ ;  /* 0x000574ff01007387 */ /* 0x000fe20000100800 */
[----:B------:R-:W-:Y:S01]  /*254b0*/  SHF.L.U64.HI R0, R2, 0x2, R0 ;  /* 0x0000000202007819 */ /* 0x000fe20000010200 */
[----:B------:R-:W-:Y:S01]  /*254c0*/  CS2R R172, SRZ ;  /* 0x0000000000ac7805 */ /* 0x000fe2000001ff00 */
[----:B------:R-:W-:Y:S01]  /*254d0*/  SHF.L.U64.HI R2, R3, 0x2, R4 ;  /* 0x0000000203027819 */ /* 0x000fe20000010204 */
[----:B------:R-:W-:Y:S01]  /*254e0*/  STL [R1+0x578], RZ ;  /* 0x000578ff01007387 */ /* 0x000fe20000100800 */
[----:B------:R-:W-:Y:S01]  /*254f0*/  LOP3.LUT R3, R45, 0x3, RZ, 0xc0, !PT ;  /* 0x000000032d037812 */ /* 0x000fe200078ec0ff */
[----:B------:R-:W-:Y:S01]  /*25500*/  CS2R R174, SRZ ;  /* 0x0000000000ae7805 */ /* 0x000fe2000001ff00 */
[----:B------:R-:W-:Y:S01]  /*25510*/  SHF.R.S32.HI R46, RZ, 0x6, R16 ;  /* 0x00000006ff2e7819 */ /* 0x000fe20000011410 */
[----:B------:R-:W-:Y:S01]  /*25520*/  STL [R1+0x57c], RZ ;  /* 0x00057cff01007387 */ /* 0x000fe20000100800 */
[----:B------:R-:W-:Y:S01]  /*25530*/  CS2R R4, SRZ ;  /* 0x0000000000047805 */ /* 0x000fe2000001ff00 */
[----:B------:R-:W-:Y:S01]  /*25540*/  IMAD R3, R3, 0x820, RZ ;  /* 0x0000082003037824 */ /* 0x000fe200078e02ff */
[----:B------:R-:W-:Y:S01]  /*25550*/  CS2R R6, SRZ ;  /* 0x0000000000067805 */ /* 0x000fe2000001ff00 */
[----:B------:R-:W-:Y:S01]  /*25560*/  STL [R1+0x540], RZ ;  /* 0x000540ff01007387 */ /* 0x000fe20000100800 */
[----:B------:R-:W-:Y:S01]  /*25570*/  CS2R R8, SRZ ;  /* 0x0000000000087805 */ /* 0x000fe2000001ff00 */
[----:B------:R-:W-:Y:S01]  /*25580*/  CS2R R10, SRZ ;  /* 0x00000000000a7805 */ /* 0x000fe2000001ff00 */
[----:B------:R-:W-:Y:S01]  /*25590*/  LOP3.LUT R45, R3, 0x5c, R45, 0x78, !PT ;  /* 0x0000005c032d7812 */ /* 0x000fe200078e782d */
[----:B------:R-:W-:Y:S01]  /*255a0*/  STL [R1+0x544], RZ ;  /* 0x000544ff01007387 */ /* 0x000fe20000100800 */
[----:B------:R-:W-:Y:S01]  /*255b0*/  LOP3.LUT R3, R44, 0x40, RZ, 0x3c, !PT ;  /* 0x000000402c037812 */ /* 0x000fe200078e3cff */
[----:B------:R-:W-:Y:S01]  /*255c0*/  CS2R R168, SRZ ;  /* 0x0000000000a87805 */ /* 0x000fe2000001ff00 */
[----:B------:R-:W-:Y:S01]  /*255d0*/  CS2R R170, SRZ ;  /* 0x0000000000aa7805 */ /* 0x000fe2000001ff00 */
[----:B------:R-:W-:Y:S01]  /*255e0*/  STL [R1+0x548], RZ ;  /* 0x000548ff01007387 */ /* 0x000fe20000100800 */
[----:B------:R-:W-:Y:S01]  /*255f0*/  CS2R R12, SRZ ;  /* 0x00000000000c7805 */ /* 0x000fe2000001ff00 */
        /* <DEDUP_REMOVED lines=107> */
[----:B------:R-:W-:-:S02]  /*25cb0*/  IADD3 R46, R46, -0x4, RZ ;  /* 0xfffffffc2e2e7810 */ /* 0x000fc40007ffe0ff */
[----:B------:R-:W-:Y:S01]  /*25cc0*/  LOP3.LUT R45, R45, 0x20, RZ, 0x3c, !PT ;  /* 0x000000202d2d7812 */ /* 0x000fe200078e3cff */
[----:B------:R-:W-:Y:S04]  /*25cd0*/  STL [R1+0x1248], RZ ;  /* 0x001248ff01007387 */ /* 0x000fe80000100800 */
        /* <DEDUP_REMOVED lines=473> */
[----:B------:R-:W-:Y:S04]  /*27a70*/  STL [R1], RZ ;  /* 0x000000ff01007387 */ /* 0x000fe80000100800 */
        /* <DEDUP_REMOVED lines=250> */
[----:B------:R1:W-:Y:S04]  /*28a20*/  STL [R1+0x2170], R18 ;  /* 0x0021701201007387 */ /* 0x0003e80000100800 */
[----:B------:R2:W-:Y:S04]  /*28a30*/  STL [R1+0x8c], RZ ;  /* 0x00008cff01007387 */ /* 0x0005e80000100800 */
[----:B------:R2:W-:Y:S01]  /*28a40*/  STL [R1+0x2a0], RZ ;  /* 0x0002a0ff01007387 */ /* 0x0005e20000100800 */
[----:B-1----:R-:W-:-:S03]  /*28a50*/  CS2R R18, SRZ ;  /* 0x0000000000127805 */ /* 0x002fc6000001ff00 */
        /* <DEDUP_REMOVED lines=76> */
[----:B------:R2:W-:Y:S02]  /*28f20*/  STL [R1+0x216c], R3 ;  /* 0x00216c0301007387 */ /* 0x0005e40000100800 */
.L_x_2:
[----:B--2---:R-:W2:Y:S01]  /*28f30*/  LDL R44, [R1+0x2154] ;  /* 0x00215400012c7983 */ /* 0x004ea20000100800 */
[----:B------:R-:W-:-:S04]  /*28f40*/  DEPBAR.LE SB0, 0x6 ;  /* 0x000081800000791a */ /* 0x000fc80000000000 */
[----:B------:R-:W-:Y:S01]  /*28f50*/  STL [R1+0x22b8], R252 ;  /* 0x0022b8fc01007387 */ /* 0x000fe20000100800 */
[----:B-----5:R-:W-:-:S03]  /*28f60*/  IADD3 R3, R243, 0x1, RZ ;  /* 0x00000001f3037810 */ /* 0x020fc60007ffe0ff */
[----:B------:R2:W-:Y:S04]  /*28f70*/  STL [R1+0x22b4], R0 ;  /* 0x0022b40001007387 */ /* 0x0005e80000100800 */
[----:B------:R-:W-:Y:S01]  /*28f80*/  BAR.SYNC.DEFER_BLOCKING 0x0 ;  /* 0x0000000000007b1d */ /* 0x000fe20000010000 */
[----:B------:R-:W-:-:S04]  /*28f90*/  ISETP.GT.AND P0, PT, R3, 0x3, PT ;  /* 0x000000030300780c */ /* 0x000fc80003f04270 */
[----:B------:R-:W-:Y:S01]  /*28fa0*/  SEL R243, R3, RZ, !P0 ;  /* 0x000000ff03f37207 */ /* 0x000fe20004000000 */
[----:B------:R-:W-:Y:S04]  /*28fb0*/  STL [R1+0x22b0], R2 ;  /* 0x0022b00201007387 */ /* 0x000fe80000100800 */
[----:B------:R-:W3:Y:S04]  /*28fc0*/  LDL.LU.64 R76, [R1+0x440] ;  /* 0x00044000014c7983 */ /* 0x000ee80000300a00 */
[----:B------:R-:W3:Y:S04]  /*28fd0*/  LDL.LU.64 R78, [R1+0x448] ;  /* 0x00044800014e7983 */ /* 0x000ee80000300a00 */
[----:B------:R-:W4:Y:S04]  /*28fe0*/  LDL.LU.64 R72, [R1+0x2c0] ;  /* 0x0002c00001487983 */ /* 0x000f280000300a00 */
[----:B------:R-:W4:Y:S04]  /*28ff0*/  LDL.LU.64 R74, [R1+0x2c8] ;  /* 0x0002c800014a7983 */ /* 0x000f280000300a00 */
[----:B------:R-:W1:Y:S02]  /*29000*/  S2R R47, SR_TID.X ;  /* 0x00000000002f7919 */ /* 0x000e640000002100 */
[----:B-1----:R-:W-:-:S02]  /*29010*/  LOP3.LUT R45, R47, 0x3, RZ, 0xc0, !PT ;  /* 0x000000032f2d7812 */ /* 0x002fc400078ec0ff */
[----:B------:R-:W-:-:S03]  /*29020*/  LOP3.LUT R46, R47, 0x3, RZ, 0xc0, !PT ;  /* 0x000000032f2e7812 */ /* 0x000fc600078ec0ff */
[----:B------:R-:W-:Y:S02]  /*29030*/  IMAD R45, R45, 0x820, RZ ;  /* 0x000008202d2d7824 */ /* 0x000fe400078e02ff */
[----:B------:R-:W-:-:S03]  /*29040*/  IMAD R46, R46, 0x820, RZ ;  /* 0x000008202e2e7824 */ /* 0x000fc600078e02ff */
[--C-:B------:R-:W-:Y:S02]  /*29050*/  LOP3.LUT R45, R45, 0x5c, R47.reuse, 0x78, !PT ;  /* 0x0000005c2d2d7812 */ /* 0x100fe400078e782f */
[----:B------:R-:W-:Y:S02]  /*29060*/  LOP3.LUT R46, R46, 0x5c, R47, 0x78, !PT ;  /* 0x0000005c2e2e7812 */ /* 0x000fe400078e782f */
[----:B------:R-:W-:-:S03]  /*29070*/  LOP3.LUT R45, R45, 0x20, RZ, 0x3c, !PT ;  /* 0x000000202d2d7812 */ /* 0x000fc600078e3cff */
[C---:B------:R-:W-:Y:S01]  /*29080*/  IMAD R3, R243.reuse, 0x20000, R46 ;  /* 0x00020000f3037824 */ /* 0x040fe200078e022e */
[----:B------:R-:W-:-:S04]  /*29090*/  LEA R240, R243, R45, 0x11 ;  /* 0x0000002df3f07211 */ /* 0x000fc800078e88ff */
[----:B------:R-:W-:Y:S04]  /*290a0*/  LDS R64, [R3+0x80] ;  /* 0x0000800003407984 */ /* 0x000fe80000000800 */
[----:B------:R-:W-:Y:S04]  /*290b0*/  LDS R66, [R3+0x2080] ;  /* 0x0020800003427984 */ /* 0x000fe80000000800 */
[----:B------:R-:W-:Y:S04]  /*290c0*/  LDS R65, [R240+0x80] ;  /* 0x00008000f0417984 */ /* 0x000fe80000000800 */
[----:B------:R-:W-:Y:S04]  /*290d0*/  LDS R67, [R240+0x2080] ;  /* 0x00208000f0437984 */ /* 0x000fe80000000800 */
[----:B------:R-:W-:Y:S04]  /*290e0*/  LDS R68, [R3] ;  /* 0x0000000003447984 */ /* 0x000fe80000000800 */
[----:B------:R-:W-:Y:S04]  /*290f0*/  LDS R70, [R3+0x2000] ;  /* 0x0020000003467984 */ /* 0x000fe80000000800 */
[----:B------:R-:W-:Y:S04]  /*29100*/  LDS R69, [R240] ;  /* 0x00000000f0457984 */ /* 0x000fe80000000800 */
[----:B------:R-:W-:Y:S04]  /*29110*/  LDS R71, [R240+0x2000] ;  /* 0x00200000f0477984 */ /* 0x000fe80000000800 */
        /* <DEDUP_REMOVED lines=8> */
[----:B------:R-:W-:Y:S04]  /*291a0*/  STL [R1+0x2fb8], R243 ;  /* 0x002fb8f301007387 */ /* 0x000fe80000100800 */
        /* <DEDUP_REMOVED lines=31> */
[----:B------:R-:W-:Y:S01]  /*293a0*/  LDS R179, [R240+0x2580] ;  /* 0x00258000f0b37984 */ /* 0x000fe20000000800 */
[----:B--2---:R-:W-:-:S05]  /*293b0*/  IMAD R0, R243, 0x10000, R44 ;  /* 0x00010000f3007824 */ /* 0x004fca00078e022c */
[----:B------:R-:W4:Y:S04]  /*293c0*/  LDSM.16.M88.4 R44, [R0+0x80000] ;  /* 0x08000000002c783b */ /* 0x000f280000000200 */
[----:B------:R-:W-:Y:S01]  /*293d0*/  STL [R1+0x1538], R0 ;  /* 0x0015380001007387 */ /* 0x000fe20000100800 */
[-C--:B----4-:R-:W-:Y:S08]  /*293e0*/  HMMA.1688.F32.TF32 R72, R64, R44.reuse, R72 ;  /* 0x0000002c4048723c */ /* 0x090ff00000081048 */
[-C--:B---3--:R-:W-:Y:S01]  /*293f0*/  HMMA.1688.F32.TF32 R76, R68, R44.reuse, R76 ;  /* 0x0000002c444c723c */ /* 0x088fe2000008104c */
[----:B------:R-:W-:Y:S04]  /*29400*/  STL [R1+0x3124], R46 ;  /* 0x0031242e01007387 */ /* 0x000fe80000100800 */
[----:B------:R-:W-:Y:S03]  /*29410*/  STL [R1+0x3120], R47 ;  /* 0x0031202f01007387 */ /* 0x000fe60000100800 */
[----:B------:R-:W-:Y:S07]  /*29420*/  HMMA.1688.F32.TF32 R172, R56, R44, R172 ;  /* 0x0000002c38ac723c */ /* 0x000fee00000810ac */
[----:B------:R-:W-:Y:S01]  /*29430*/  STL.64 [R1+0x930], R72 ;  /* 0x0009304801007387 */ /* 0x000fe20000100a00 */
[----:B------:R-:W-:-:S07]  /*29440*/  IMAD.MOV.U32 R252, RZ, RZ, R75 ;  /* 0x000000fffffc7224 */ /* 0x000fce00078e004b */
[----:B------:R-:W-:Y:S04]  /*29450*/  STL.64 [R1+0x940], R76 ;  /* 0x0009404c01007387 */ /* 0x000fe80000100a00 */
[----:B------:R-:W-:Y:S04]  /*29460*/  STL.64 [R1+0x948], R78 ;  /* 0x0009484e01007387 */ /* 0x000fe80000100a00 */
[----:B------:R1:W-:Y:S02]  /*29470*/  STL [R1+0x938], R74 ;  /* 0x0009384a01007387 */ /* 0x0003e40000100800 */
[-C--:B-1----:R-:W-:Y:S02]  /*29480*/  HMMA.1688.F32.TF32 R72, R60, R44.reuse, R208 ;  /* 0x0000002c3c48723c */ /* 0x082fe400000810d0 */
[----:B------:R-:W-:Y:S11]  /*29490*/  STL [R1+0x3128], R252 ;  /* 0x003128fc01007387 */ /* 0x000ff60000100800 */
[----:B------:R-:W-:Y:S10]  /*294a0*/  @!UPT UIADD3 URZ, URZ, URZ, URZ ;  /* 0x0000003f3f3ff290 */ /* 0x000ff4000fffe03f */
[----:B------:R-:W-:Y:S04]  /*294b0*/  STL.64 [R1+0x920], R72 ;  /* 0x0009204801007387 */ /* 0x000fe80000100a00 */
[----:B------:R1:W-:Y:S04]  /*294c0*/  STL.64 [R1+0x928], R74 ;  /* 0x0009284a01007387 */ /* 0x0003e80000100a00 */
[----:B------:R-:W-:Y:S04]  /*294d0*/  STL.64 [R1+0x910], R172 ;  /* 0x000910ac01007387 */ /* 0x000fe80000100a00 */
[----:B------:R-:W-:Y:S04]  /*294e0*/  STL.64 [R1+0x918], R174 ;  /* 0x000918ae01007387 */ /* 0x000fe80000100a00 */
[----:B------:R-:W2:Y:S01]  /*294f0*/  LDL R211, [R1+0x1538] ;  /* 0x0015380001d37983 */ /* 0x000ea20000100800 */
[-C--:B------:R-:W-:Y:S03]  /*29500*/  HMMA.1688.F32.TF32 R76, R52, R44.reuse, R168 ;  /* 0x0000002c344c723c */ /* 0x080fe600000810a8 */
[----:B------:R-:W-:Y:S04]  /*29510*/  LDS R172, [R3+0x600] ;  /* 0x0006000003ac7984 */ /* 0x000fe80000000800 */
[----:B------:R-:W-:Y:S01]  /*29520*/  LDS R174, [R3+0x2600] ;  /* 0x0026000003ae7984 */ /* 0x000fe20000000800 */
[-C--:B-1----:R-:W-:Y:S03]  /*29530*/  HMMA.1688.F32.TF32 R72, R48, R44.reuse, R164 ;  /* 0x0000002c3048723c */ /* 0x082fe600000810a4 */
[----:B------:R-:W-:Y:S04]  /*29540*/  LDS R173, [R240+0x600] ;  /* 0x00060000f0ad7984 */ /* 0x000fe80000000800 */
[----:B------:R-:W-:Y:S01]  /*29550*/  LDS R175, [R240+0x2600] ;  /* 0x00260000f0af7984 */ /* 0x000fe20000000800 */
[-C--:B------:R-:W-:Y:S03]  /*29560*/  HMMA.1688.F32.TF32 R160, R196, R44.reuse, R160 ;  /* 0x0000002cc4a0723c */ /* 0x080fe600000810a0 */
[----:B------:R-:W-:Y:S04]  /*29570*/  LDS R168, [R3+0x680] ;  /* 0x0006800003a87984 */ /* 0x000fe80000000800 */
[----:B------:R-:W-:Y:S04]  /*29580*/  STL.64 [R1+0x990], R76 ;  /* 0x0009904c01007387 */ /* 0x000fe80000100a00 */
[----:B------:R-:W-:Y:S04]  /*29590*/  STL.64 [R1+0x998], R78 ;  /* 0x0009984e01007387 */ /* 0x000fe80000100a00 */
[----:B------:R-:W-:Y:S04]  /*295a0*/  STL.64 [R1+0xb90], R72 ;  /* 0x000b904801007387 */ /* 0x000fe80000100a00 */
[----:B------:R-:W-:Y:S01]  /*295b0*/  STL.64 [R1+0xb98], R74 ;  /* 0x000b984a01007387 */ /* 0x000fe20000100a00 */
[-C--:B------:R-:W-:Y:S03]  /*295c0*/  HMMA.1688.F32.TF32 R156, R192, R44.reuse, R156 ;  /* 0x0000002cc09c723c */ /* 0x080fe6000008109c */
[----:B------:R-:W-:Y:S04]  /*295d0*/  LDS R170, [R3+0x2680] ;  /* 0x0026800003aa7984 */ /* 0x000fe80000000800 */
[----:B------:R-:W-:Y:S01]  /*295e0*/  LDS R169, [R240+0x680] ;  /* 0x00068000f0a97984 */ /* 0x000fe20000000800 */
        /* <DEDUP_REMOVED lines=8> */
[----:B------:R-:W-:Y:S04]  /*29670*/  LDS R164, [R3+0x780] ;  /* 0x0007800003a47984 */ /* 0x000fe80000000800 */
[----:B------:R-:W-:Y:S04]  /*29680*/  LDS R166, [R3+0x2780] ;  /* 0x0027800003a67984 */ /* 0x000fe80000000800 */
[----:B------:R-:W-:Y:S04]  /*29690*/  LDS R165, [R240+0x780] ;  /* 0x00078000f0a57984 */ /* 0x000fe80000000800 */
[----:B------:R-:W-:Y:S04]  /*296a0*/  LDS R167, [R240+0x2780] ;  /* 0x00278000f0a77984 */ /* 0x000fe80000000800 */
[----:B--2---:R-:W1:Y:S04]  /*296b0*/  LDSM.16.M88.4 R72, [R211+0x81000] ;  /* 0x08100000d348783b */ /* 0x004e680000000200 */
[----:B-1----:R-:W-:Y:S04]  /*296c0*/  STL [R1+0x3130], R74 ;  /* 0x0031304a01007387 */ /* 0x002fe80000100800 */
[----:B------:R-:W-:Y:S04]  /*296d0*/  STL [R1+0x312c], R75 ;  /* 0x00312c4b01007387 */ /* 0x000fe80000100800 */
[----:B------:R-:W-:Y:S04]  /*296e0*/  STL.64 [R1+0xd10], R160 ;  /* 0x000d10a001007387 */ /* 0x000fe80000100a00 */
[----:B------:R-:W-:Y:S04]  /*296f0*/  STL.64 [R1+0xd18], R162 ;  /* 0x000d18a201007387 */ /* 0x000fe80000100a00 */
[----:B------:R-:W1:Y:S04]  /*29700*/  LDSM.16.M88.4 R160, [R211+0x82000] ;  /* 0x08200000d3a0783b */ /* 0x000e680000000200 */
[----:B-1----:R-:W-:Y:S04]  /*29710*/  STL [R1+0x3138], R162 ;  /* 0x003138a201007387 */ /* 0x002fe80000100800 */
[----:B------:R-:W-:Y:S04]  /*29720*/  STL [R1+0x3134], R163 ;  /* 0x003134a301007387 */ /* 0x000fe80000100800 */
[----:B------:R1:W-:Y:S04]  /*29730*/  STL.64 [R1+0xda0], R156 ;  /* 0x000da09c01007387 */ /* 0x0003e80000100a00 */
[----:B------:R2:W-:Y:S04]  /*29740*/  STL.64 [R1+0xda8], R158 ;  /* 0x000da89e01007387 */ /* 0x0005e80000100a00 */
[----:B-1----:R-:W3:Y:S04]  /*29750*/  LDL.LU.64 R156, [R1+0x190] ;  /* 0x00019000019c7983 */ /* 0x002ee80000300a00 */
[----:B--2---:R-:W3:Y:S04]  /*29760*/  LDL.LU.64 R158, [R1+0x198] ;  /* 0x00019800019e7983 */ /* 0x004ee80000300a00 */
[----:B------:R1:W-:Y:S04]  /*29770*/  STL.64 [R1+0xfb0], R104 ;  /* 0x000fb06801007387 */ /* 0x0003e80000100a00 */
[----:B------:R2:W-:Y:S04]  /*29780*/  STL.64 [R1+0xfb8], R106 ;  /* 0x000fb86a01007387 */ /* 0x0005e80000100a00 */
[----:B-1----:R-:W4:Y:S04]  /*29790*/  LDL.LU.64 R104, [R1+0x420] ;  /* 0x0004200001687983 */ /* 0x002f280000300a00 */
[----:B--2---:R-:W4:Y:S04]  /*297a0*/  LDL.LU.64 R106, [R1+0x428] ;  /* 0x00042800016a7983 */ /* 0x004f280000300a00 */
[----:B------:R1:W-:Y:S04]  /*297b0*/  STL.64 [R1+0x10f0], R112 ;  /* 0x0010f07001007387 */ /* 0x0003e80000100a00 */
[----:B------:R2:W-:Y:S04]  /*297c0*/  STL.64 [R1+0x10f8], R114 ;  /* 0x0010f87201007387 */ /* 0x0005e80000100a00 */
[----:B-1----:R-:W4:Y:S04]  /*297d0*/  LDL.LU.64 R112, [R1+0x570] ;  /* 0x0005700001707983 */ /* 0x002f280000300a00 */
[----:B--2---:R-:W2:Y:S04]  /*297e0*/  LDL.LU.64 R114, [R1+0x578] ;  /* 0x0005780001727983 */ /* 0x004ea80000300a00 */
[----:B------:R-:W-:Y:S04]  /*297f0*/  STL.64 [R1+0x1330], R120 ;  /* 0x0013307801007387 */ /* 0x000fe80000100a00 */
[----:B------:R1:W-:Y:S02]  /*29800*/  STL.64 [R1+0x1338], R122 ;  /* 0x0013387a01007387 */ /* 0x0003e40000100a00 */
[-C--:B-1----:R-:W-:Y:S08]  /*29810*/  HMMA.1688.F32.TF32 R120, R176, R44.reuse, R128 ;  /* 0x0000002cb078723c */ /* 0x082ff00000081080 */
[-C--:B------:R-:W-:Y:S11]  /*29820*/  HMMA.1688.F32.TF32 R128, R172, R44.reuse, R136 ;  /* 0x0000002cac80723c */ /* 0x080ff60000081088 */
[----:B------:R-:W-:Y:S04]  /*29830*/  @!UPT UIADD3 URZ, URZ, URZ, URZ ;  /* 0x0000003f3f3ff290 */ /* 0x000fe8000fffe03f */
[----:B------:R-:W-:Y:S04]  /*29840*/  STL.64 [R1+0x13a0], R120 ;  /* 0x0013a07801007387 */ /* 0x000fe80000100a00 */
[----:B------:R1:W-:Y:S02]  /*29850*/  STL.64 [R1+0x13a8], R122 ;  /* 0x0013a87a01007387 */ /* 0x0003e40000100a00 */
[-C--:B-1----:R-:W-:Y:S02]  /*29860*/  HMMA.1688.F32.TF32 R120, R168, R44.reuse, R148 ;  /* 0x0000002ca878723c */ /* 0x082fe40000081094 */
[----:B------:R-:W-:Y:S04]  /*29870*/  STL.64 [R1+0x1440], R128 ;  /* 0x0014408001007387 */ /* 0x000fe80000100a00 */
[----:B------:R-:W-:Y:S02]  /*29880*/  STL.64 [R1+0x1448], R130 ;  /* 0x0014488201007387 */ /* 0x000fe40000100a00 */
[-C--:B------:R-:W-:Y:S11]  /*29890*/  HMMA.1688.F32.TF32 R16, R164, R44.reuse, R16 ;  /* 0x0000002ca410723c */ /* 0x080ff60000081010 */
[----:B------:R-:W-:Y:S04]  /*298a0*/  @!UPT UIADD3 URZ, URZ, URZ, URZ ;  /* 0x0000003f3f3ff290 */ /* 0x000fe8000fffe03f */
[----:B------:R1:W-:Y:S01]  /*298b0*/  STL [R1+0x14c0], R120 ;  /* 0x0014c07801007387 */ /* 0x0003e20000100800 */
[----:B------:R-:W-:Y:S01]  /*298c0*/  IMAD.MOV.U32 R242, RZ, RZ, R121 ;  /* 0x000000fffff27224 */ /* 0x000fe200078e0079 */
[----:B------:R-:W-:Y:S01]  /*298d0*/  MOV R2, R122 ;  /* 0x0000007a00027202 */ /* 0x000fe20000000f00 */
[----:B------:R-:W-:Y:S02]  /*298e0*/  IMAD.MOV.U32 R0, RZ, RZ, R123 ;  /* 0x000000ffff007224 */ /* 0x000fe400078e007b */
[----:B-1----:R-:W-:Y:S02]  /*298f0*/  HMMA.1688.F32.TF32 R120, R76, R44, R144 ;  /* 0x0000002c4c78723c */ /* 0x002fe40000081090 */
[----:B------:R-:W-:Y:S04]  /*29900*/  STL [R1+0x3024], R2 ;  /* 0x0030240201007387 */ /* 0x000fe80000100800 */
[----:B------:R-:W-:Y:S04]  /*29910*/  STL [R1+0x3020], R242 ;  /* 0x003020f201007387 */ /* 0x000fe80000100800 */
[----:B------:R-:W-:Y:S11]  /*29920*/  STL [R1+0x301c], R0 ;  /* 0x00301c0001007387 */ /* 0x000ff60000100800 */
[----:B------:R-:W-:Y:S02]  /*29930*/  @!UPT UIADD3 URZ, URZ, URZ, URZ ;  /* 0x0000003f3f3ff290 */ /* 0x000fe4000fffe03f */
[----:B------:R-:W-:Y:S04]  /*29940*/  STL.64 [R1+0x1500], R120 ;  /* 0x0015007801007387 */ /* 0x000fe80000100a00 */
[----:B------:R-:W-:Y:S04]  /*29950*/  STL.64 [R1+0x1508], R122 ;  /* 0x0015087a01007387 */ /* 0x000fe80000100a00 */
[----:B------:R-:W-:Y:S04]  /*29960*/  STL.64 [R1+0x1510], R16 ;  /* 0x0015101001007387 */ /* 0x000fe80000100a00 */
[----:B------:R3:W-:Y:S01]  /*29970*/  STL.64 [R1+0x1518], R18 ;  /* 0x0015181201007387 */ /* 0x0007e20000100a00 */
[-C--:B------:R-:W-:Y:S08]  /*29980*/  HMMA.1688.F32.TF32 R4, R56, R72.reuse, R4 ;  /* 0x000000483804723c */ /* 0x080ff00000081004 */
[-C--:B------:R-:W-:Y:S08]  /*29990*/  HMMA.1688.F32.TF32 R12, R52, R72.reuse, R12 ;  /* 0x00000048340c723c */ /* 0x080ff0000008100c */
[-C--:B---3--:R-:W-:Y:S08]  /*299a0*/  HMMA.1688.F32.TF32 R16, R60, R72.reuse, R156 ;  /* 0x000000483c10723c */ /* 0x088ff0000008109c */
[-C--:B----4-:R-:W-:Y:S08]  /*299b0*/  HMMA.1688.F32.TF32 R44, R64, R72.reuse, R104 ;  /* 0x00000048402c723c */ /* 0x090ff00000081068 */
[-C--:B--2---:R-:W-:Y:S11]  /*299c0*/  HMMA.1688.F32.TF32 R112, R68, R72.reuse, R112 ;  /* 0x000000484470723c */ /* 0x084ff60000081070 */
[----:B------:R-:W-:Y:S11]  /*299d0*/  @!UPT UIADD3 URZ, URZ, URZ, URZ ;  /* 0x0000003f3f3ff290 */ /* 0x000ff6000fffe03f */
[----:B------:R-:W-:Y:S01]  /*299e0*/  @!UPT UIADD3 URZ, URZ, URZ, URZ ;  /* 0x0000003f3f3ff290 */ /* 0x000fe2000fffe03f */
[----:B------:R-:W-:Y:S04]  /*299f0*/  STL.64 [R1+0x800], R112 ;  /* 0x0008007001007387 */ /* 0x000fe80000100a00 */
[----:B------:R-:W-:Y:S04]  /*29a00*/  STL.64 [R1+0x808], R114 ;  /* 0x0008087201007387 */ /* 0x000fe80000100a00 */
[----:B------:R-:W-:Y:S04]  /*29a10*/  STL.64 [R1+0x7f0], R44 ;  /* 0x0007f02c01007387 */ /* 0x000fe80000100a00 */
[----:B------:R-:W-:Y:S04]  /*29a20*/  STL.64 [R1+0x7f8], R46 ;  /* 0x0007f82e01007387 */ /* 0x000fe80000100a00 */
[----:B------:R-:W-:Y:S04]  /*29a30*/  STL.64 [R1+0x7e0], R16 ;  /* 0x0007e01001007387 */ /* 0x000fe80000100a00 */
[----:B------:R1:W-:Y:S02]  /*29a40*/  STL.64 [R1+0x7e8], R18 ;  /* 0x0007e81201007387 */ /* 0x0003e40000100a00 */
[-C--:B-1----:R-:W-:Y:S02]  /*29a50*/  HMMA.1688.F32.TF32 R16, R48, R72.reuse, R84 ;  /* 0x000000483010723c */ /* 0x082fe40000081054 */
[----:B------:R-:W-:Y:S04]  /*29a60*/  STL.64 [R1+0x7d0], R4 ;  /* 0x0007d00401007387 */ /* 0x000fe80000100a00 */
[----:B------:R-:W-:Y:S04]  /*29a70*/  STL.64 [R1+0x7d8], R6 ;  /* 0x0007d80601007387 */ /* 0x000fe80000100a00 */
[----:B------:R1:W-:Y:S04]  /*29a80*/  STL.64 [R1+0x850], R12 ;  /* 0x0008500c01007387 */ /* 0x0003e80000100a00 */
[----:B------:R2:W-:Y:S04]  /*29a90*/  STL.64 [R1+0x858], R14 ;  /* 0x0008580e01007387 */ /* 0x0005e80000100a00 */
[----:B-1----:R-:W3:Y:S05]  /*29aa0*/  LDL.LU.64 R12, [R1+0x540] ;  /* 0x00054000010c7983 */ /* 0x002eea0000300a00 */
[----:B------:R-:W-:Y:S04]  /*29ab0*/  STL.64 [R1+0x8f0], R16 ;  /* 0x0008f01001007387 */ /* 0x000fe80000100a00 */
[----:B------:R-:W-:Y:S04]  /*29ac0*/  STL.64 [R1+0x8f8], R18 ;  /* 0x0008f81201007387 */ /* 0x000fe80000100a00 */
[----:B--2---:R-:W3:Y:S01]  /*29ad0*/  LDL.LU.64 R14, [R1+0x548] ;  /* 0x00054800010e7983 */ /* 0x004ee20000300a00 */
[-C--:B------:R-:W-:Y:S11]  /*29ae0*/  HMMA.1688.F32.TF32 R4, R196, R72.reuse, R92 ;  /* 0x00000048c404723c */ /* 0x080ff6000008105c */
[----:B------:R-:W-:Y:S11]  /*29af0*/  @!UPT UIADD3 URZ, URZ, URZ, URZ ;  /* 0x0000003f3f3ff290 */ /* 0x000ff6000fffe03f */
[----:B------:R-:W-:Y:S01]  /*29b00*/  @!UPT UIADD3 URZ, URZ, URZ, URZ ;  /* 0x0000003f3f3ff290 */ /* 0x000fe2000fffe03f */
[----:B------:R-:W-:Y:S04]  /*29b10*/  STL.64 [R1+0xa40], R4 ;  /* 0x000a400401007387 */ /* 0x000fe80000100a00 */
[----:B------:R1:W-:Y:S04]  /*29b20*/  STL.64 [R1+0xa48], R6 ;  /* 0x000a480601007387 */ /* 0x0003e80000100a00 */
[----:B------:R-:W2:Y:S04]  /*29b30*/  LDL.LU.64 R84, [R1+0x3b0] ;  /* 0x0003b00001547983 */ /* 0x000ea80000300a00 */
[----:B------:R-:W2:Y:S01]  /*29b40*/  LDL.LU.64 R86, [R1+0x3b8] ;  /* 0x0003b80001567983 */ /* 0x000ea20000300a00 */
[-C--:B-1----:R-:W-:Y:S11]  /*29b50*/  HMMA.1688.F32.TF32 R4, R192, R72.reuse, R96 ;  /* 0x00000048c004723c */ /* 0x082ff60000081060 */
[----:B------:R-:W-:Y:S11]  /*29b60*/  @!UPT UIADD3 URZ, URZ, URZ, URZ ;  /* 0x0000003f3f3ff290 */ /* 0x000ff6000fffe03f */
[----:B------:R-:W-:Y:S01]  /*29b70*/  @!UPT UIADD3 URZ, URZ, URZ, URZ ;  /* 0x0000003f3f3ff290 */ /* 0x000fe2000fffe03f */
[----:B------:R1:W-:Y:S04]  /*29b80*/  STL.64 [R1+0xc80], R4 ;  /* 0x000c800401007387 */ /* 0x0003e80000100a00 */
[----:B------:R4:W-:Y:S04]  /*29b90*/  STL.64 [R1+0xc88], R6 ;  /* 0x000c880601007387 */ /* 0x0009e80000100a00 */
[----:B-1----:R-:W2:Y:S04]  /*29ba0*/  LDL.LU.64 R4, [R1+0x120] ;  /* 0x0001200001047983 */ /* 0x002ea80000300a00 */
[----:B----4-:R-:W4:Y:S01]  /*29bb0*/  LDL.LU.64 R6, [R1+0x128] ;  /* 0x0001280001067983 */ /* 0x010f220000300a00 */
[-C--:B------:R-:W-:Y:S08]  /*29bc0*/  HMMA.1688.F32.TF32 R16, R188, R72.reuse, R100 ;  /* 0x00000048bc10723c */ /* 0x080ff00000081064 */
[-C--:B------:R-:W-:Y:S08]  /*29bd0*/  HMMA.1688.F32.TF32 R44, R184, R72.reuse, R108 ;  /* 0x00000048b82c723c */ /* 0x080ff0000008106c */
[-C--:B------:R-:W-:Y:S07]  /*29be0*/  HMMA.1688.F32.TF32 R92, R180, R72.reuse, R116 ;  /* 0x00000048b45c723c */ /* 0x080fee0000081074 */
[----:B------:R-:W-:Y:S04]  /*29bf0*/  STL.64 [R1+0xe30], R16 ;  /* 0x000e301001007387 */ /* 0x000fe80000100a00 */
[----:B------:R1:W-:Y:S04]  /*29c00*/  STL.64 [R1+0xe38], R18 ;  /* 0x000e381201007387 */ /* 0x0003e80000100a00 */
[----:B------:R1:W-:Y:S04]  /*29c10*/  STL.64 [R1+0x1090], R44 ;  /* 0x0010902c01007387 */ /* 0x0003e80000100a00 */
[----:B------:R1:W-:Y:S02]  /*29c20*/  STL.64 [R1+0x1098], R46 ;  /* 0x0010982e01007387 */ /* 0x0003e40000100a00 */
[-C--:B-1----:R-:W-:Y:S02]  /*29c30*/  HMMA.1688.F32.TF32 R16, R176, R72.reuse, R124 ;  /* 0x00000048b010723c */ /* 0x082fe4000008107c */
[----:B------:R-:W4:Y:S04]  /*29c40*/  LDL.LU.64 R44, [R1+0x50] ;  /* 0x00005000012c7983 */ /* 0x000f280000300a00 */
[----:B------:R-:W-:Y:S02]  /*29c50*/  STL.64 [R1+0x11a0], R92 ;  /* 0x0011a05c01007387 */ /* 0x000fe40000100a00 */
[-C--:B------:R-:W-:Y:S02]  /*29c60*/  HMMA.1688.F32.TF32 R100, R172, R72.reuse, R132 ;  /* 0x00000048ac64723c */ /* 0x080fe40000081084 */
[----:B------:R1:W-:Y:S04]  /*29c70*/  STL.64 [R1+0x11a8], R94 ;  /* 0x0011a85e01007387 */ /* 0x0003e80000100a00 */
[----:B------:R-:W4:Y:S02]  /*29c80*/  LDL.LU.64 R46, [R1+0x58] ;  /* 0x00005800012e7983 */ /* 0x000f240000300a00 */
[-C--:B------:R-:W-:Y:S08]  /*29c90*/  HMMA.1688.F32.TF32 R96, R168, R72.reuse, R140 ;  /* 0x00000048a860723c */ /* 0x080ff0000008108c */
[-C--:B-1----:R-:W-:Y:S08]  /*29ca0*/  HMMA.1688.F32.TF32 R92, R76, R72.reuse, R152 ;  /* 0x000000484c5c723c */ /* 0x082ff00000081098 */
[----:B------:R-:W-:Y:S01]  /*29cb0*/  HMMA.1688.F32.TF32 R72, R164, R72, R20 ;  /* 0x00000048a448723c */ /* 0x000fe20000081014 */
[----:B------:R1:W-:Y:S04]  /*29cc0*/  STL.64 [R1+0x1340], R16 ;  /* 0x0013401001007387 */ /* 0x0003e80000100a00 */
[----:B------:R1:W-:Y:S04]  /*29cd0*/  STL.64 [R1+0x1348], R18 ;  /* 0x0013481201007387 */ /* 0x0003e80000100a00 */
[----:B-1----:R-:W4:Y:S04]  /*29ce0*/  LDL.LU.64 R16, [R1+0x30] ;  /* 0x0000300001107983 */ /* 0x002f280000300a00 */
[----:B------:R-:W4:Y:S04]  /*29cf0*/  LDL.LU.64 R18, [R1+0x38] ;  /* 0x0000380001127983 */ /* 0x000f280000300a00 */
[----:B------:R-:W-:Y:S04]  /*29d00*/  STL.64 [R1+0x13b0], R100 ;  /* 0x0013b06401007387 */ /* 0x000fe80000100a00 */
[----:B------:R-:W-:Y:S04]  /*29d10*/  STL.64 [R1+0x13b8], R102 ;  /* 0x0013b86601007387 */ /* 0x000fe80000100a00 */
[----:B------:R-:W-:Y:S04]  /*29d20*/  STL.64 [R1+0x1470], R96 ;  /* 0x0014706001007387 */ /* 0x000fe80000100a00 */
[----:B------:R-:W-:Y:S04]  /*29d30*/  STL.64 [R1+0x1478], R98 ;  /* 0x0014786201007387 */ /* 0x000fe80000100a00 */
[----:B------:R-:W-:Y:S04]  /*29d40*/  STL.64 [R1+0x14e0], R92 ;  /* 0x0014e05c01007387 */ /* 0x000fe80000100a00 */
[----:B------:R-:W-:Y:S01]  /*29d50*/  STL.64 [R1+0x14e8], R94 ;  /* 0x0014e85e01007387 */ /* 0x000fe20000100a00 */
[-C--:B---3--:R-:W-:Y:S03]  /*29d60*/  HMMA.1688.F32.TF32 R20, R68, R160.reuse, R12 ;  /* 0x000000a04414723c */ /* 0x088fe6000008100c */
[----:B------:R-:W3:Y:S04]  /*29d70*/  LDL.LU.64 R12, [R1+0x10] ;  /* 0x00001000010c7983 */ /* 0x000ee80000300a00 */
[----:B------:R-:W-:Y:S04]  /*29d80*/  STL.64 [R1+0x14f0], R72 ;  /* 0x0014f04801007387 */ /* 0x000fe80000100a00 */
[----:B------:R-:W-:Y:S04]  /*29d90*/  STL.64 [R1+0x14f8], R74 ;  /* 0x0014f84a01007387 */ /* 0x000fe80000100a00 */
[----:B------:R-:W3:Y:S01]  /*29da0*/  LDL.LU.64 R14, [R1+0x18] ;  /* 0x00001800010e7983 */ /* 0x000ee20000300a00 */
[-C--:B------:R-:W-:Y:S07]  /*29db0*/  HMMA.1688.F32.TF32 R8, R56, R160.reuse, R8 ;  /* 0x000000a03808723c */ /* 0x080fee0000081008 */
[----:B------:R-:W-:Y:S04]  /*29dc0*/  STL.64 [R1+0x710], R20 ;  /* 0x0007101401007387 */ /* 0x000fe80000100a00 */
[----:B------:R2:W-:Y:S02]  /*29dd0*/  STL.64 [R1+0x718], R22 ;  /* 0x0007181601007387 */ /* 0x0005e40000100a00 */
[-C--:B--2---:R-:W-:Y:S08]  /*29de0*/  HMMA.1688.F32.TF32 R20, R64, R160.reuse, R84 ;  /* 0x000000a04014723c */ /* 0x084ff00000081054 */
[-C--:B----4-:R-:W-:Y:S11]  /*29df0*/  HMMA.1688.F32.TF32 R4, R60, R160.reuse, R4 ;  /* 0x000000a03c04723c */ /* 0x090ff60000081004 */
[----:B------:R-:W-:Y:S04]  /*29e00*/  @!UPT UIADD3 URZ, URZ, URZ, URZ ;  /* 0x0000003f3f3ff290 */ /* 0x000fe8000fffe03f */
[----:B------:R-:W-:Y:S04]  /*29e10*/  STL.64 [R1+0x700], R20 ;  /* 0x0007001401007387 */ /* 0x000fe80000100a00 */
[----:B------:R1:W-:Y:S04]  /*29e20*/  STL.64 [R1+0x708], R22 ;  /* 0x0007081601007387 */ /* 0x0003e80000100a00 */
[----:B------:R-:W-:Y:S04]  /*29e30*/  STL.64 [R1+0x6f0], R4 ;  /* 0x0006f00401007387 */ /* 0x000fe80000100a00 */
[----:B------:R2:W-:Y:S04]  /*29e40*/  STL.64 [R1+0x6f8], R6 ;  /* 0x0006f80601007387 */ /* 0x0005e80000100a00 */
[----:B------:R-:W-:Y:S04]  /*29e50*/  STL.64 [R1+0x6e0], R8 ;  /* 0x0006e00801007387 */ /* 0x000fe80000100a00 */
[----:B------:R-:W-:Y:S04]  /*29e60*/  STL.64 [R1+0x6e8], R10 ;  /* 0x0006e80a01007387 */ /* 0x000fe80000100a00 */
[----:B------:R-:W4:Y:S01]  /*29e70*/  LDSM.16.M88.4 R8, [R211+0x83000] ;  /* 0x08300000d308783b */ /* 0x000f220000000200 */
[-C--:B-1----:R-:W-:Y:S08]  /*29e80*/  HMMA.1688.F32.TF32 R20, R52, R160.reuse, R80 ;  /* 0x000000a03414723c */ /* 0x082ff00000081050 */
[-C--:B--2---:R-:W-:Y:S11]  /*29e90*/  HMMA.1688.F32.TF32 R4, R48, R160.reuse, R88 ;  /* 0x000000a03004723c */ /* 0x084ff60000081058 */
[----:B------:R-:W-:Y:S04]  /*29ea0*/  @!UPT UIADD3 URZ, URZ, URZ, URZ ;  /* 0x0000003f3f3ff290 */ /* 0x000fe8000fffe03f */
[----:B------:R-:W-:Y:S04]  /*29eb0*/  STL.64 [R1+0x740], R20 ;  /* 0x0007401401007387 */ /* 0x000fe80000100a00 */
[----:B------:R1:W-:Y:S04]  /*29ec0*/  STL.64 [R1+0x748], R22 ;  /* 0x0007481601007387 */ /* 0x0003e80000100a00 */
[----:B----4-:R-:W-:Y:S04]  /*29ed0*/  STL [R1+0x3140], R10 ;  /* 0x0031400a01007387 */ /* 0x010fe80000100800 */
[----:B------:R-:W-:Y:S04]  /*29ee0*/  STL.64 [R1+0x770], R4 ;  /* 0x0007700401007387 */ /* 0x000fe80000100a00 */
[----:B------:R-:W-:Y:S04]  /*29ef0*/  STL.64 [R1+0x778], R6 ;  /* 0x0007780601007387 */ /* 0x000fe80000100a00 */
[----:B------:R-:W2:Y:S01]  /*29f00*/  LDSM.16.M88.4 R4, [R211+0x84000] ;  /* 0x08400000d304783b */ /* 0x000ea20000000200 */
[-C--:B-1----:R-:W-:Y:S03]  /*29f10*/  HMMA.1688.F32.TF32 R20, R196, R160.reuse, R200 ;  /* 0x000000a0c414723c */ /* 0x082fe600000810c8 */
[----:B------:R-:W-:Y:S04]  /*29f20*/  STL [R1+0x313c], R11 ;  /* 0x00313c0b01007387 */ /* 0x000fe80000100800 */
[----:B--2---:R-:W-:Y:S11]  /*29f30*/  STL [R1+0x3148], R6 ;  /* 0x0031480601007387 */ /* 0x004ff60000100800 */
[----:B------:R-:W-:Y:S05]  /*29f40*/  @!UPT UIADD3 URZ, URZ, URZ, URZ ;  /* 0x0000003f3f3ff290 */ /* 0x000fea000fffe03f */
[----:B------:R-:W-:Y:S04]  /*29f50*/  STL.64 [R1+0x7a0], R20 ;  /* 0x0007a01401007387 */ /* 0x000fe80000100a00 */
[----:B------:R1:W-:Y:S02]  /*29f60*/  STL.64 [R1+0x7a8], R22 ;  /* 0x0007a81601007387 */ /* 0x0003e40000100a00 */
[-C--:B-1----:R-:W-:Y:S02]  /*29f70*/  HMMA.1688.F32.TF32 R20, R192, R160.reuse, R44 ;  /* 0x000000a0c014723c */ /* 0x082fe4000008102c */
[----:B------:R-:W-:Y:S04]  /*29f80*/  STL [R1+0x3144], R7 ;  /* 0x0031440701007387 */ /* 0x000fe80000100800 */
[----:B------:R-:W2:Y:S02]  /*29f90*/  LDL.LU.64 R72, [R1+0x560] ;  /* 0x0005600001487983 */ /* 0x000ea40000300a00 */
[-C--:B------:R-:W-:Y:S11]  /*29fa0*/  HMMA.1688.F32.TF32 R16, R188, R160.reuse, R16 ;  /* 0x000000a0bc10723c */ /* 0x080ff60000081010 */
[----:B------:R-:W-:Y:S04]  /*29fb0*/  @!UPT UIADD3 URZ, URZ, URZ, URZ ;  /* 0x0000003f3f3ff290 */ /* 0x000fe8000fffe03f */
[----:B------:R-:W-:Y:S04]  /*29fc0*/  STL.64 [R1+0x950], R20 ;  /* 0x0009501401007387 */ /* 0x000fe80000100a00 */
[----:B------:R-:W-:Y:S04]  /*29fd0*/  STL.64 [R1+0x958], R22 ;  /* 0x0009581601007387 */ /* 0x000fe80000100a00 */
[----:B------:R-:W2:Y:S04]  /*29fe0*/  LDL.LU.64 R74, [R1+0x568] ;  /* 0x00056800014a7983 */ /* 0x000ea80000300a00 */
[----:B------:R-:W-:Y:S04]  /*29ff0*/  STL.64 [R1+0xc40], R16 ;  /* 0x000c401001007387 */ /* 0x000fe80000100a00 */
[----:B------:R-:W-:Y:S04]  /*2a000*/  STL.64 [R1+0xc48], R18 ;  /* 0x000c481201007387 */ /* 0x000fe80000100a00 */
[----:B------:R-:W4:Y:S04]  /*2a010*/  LDL.LU.64 R96, [R1+0x3f0] ;  /* 0x0003f00001607983 */ /* 0x000f280000300a00 */
[----:B------:R-:W4:Y:S01]  /*2a020*/  LDL.LU.64 R98, [R1+0x3f8] ;  /* 0x0003f80001627983 */ /* 0x000f220000300a00 */
[-C--:B---3--:R-:W-:Y:S11]  /*2a030*/  HMMA.1688.F32.TF32 R12, R184, R160.reuse, R12 ;  /* 0x000000a0b80c723c */ /* 0x088ff6000008100c */
[----:B------:R-:W-:Y:S11]  /*2a040*/  @!UPT UIADD3 URZ, URZ, URZ, URZ ;  /* 0x0000003f3f3ff290 */ /* 0x000ff6000fffe03f */
[----:B------:R-:W-:Y:S01]  /*2a050*/  @!UPT UIADD3 URZ, URZ, URZ, URZ ;  /* 0x0000003f3f3ff290 */ /* 0x000fe2000fffe03f */
[----:B------:R1:W-:Y:S04]  /*2a060*/  STL.64 [R1+0xe50], R12 ;  /* 0x000e500c01007387 */ /* 0x0003e80000100a00 */
[----:B------:R3:W-:Y:S04]  /*2a070*/  STL.64 [R1+0xe58], R14 ;  /* 0x000e580e01007387 */ /* 0x0007e80000100a00 */
[----:B------:R-:W4:Y:S04]  /*2a080*/  LDL.LU.64 R92, [R1+0x180] ;  /* 0x00018000015c7983 */ /* 0x000f280000300a00 */
[----:B------:R-:W4:Y:S04]  /*2a090*/  LDL.LU.64 R94, [R1+0x188] ;  /* 0x00018800015e7983 */ /* 0x000f280000300a00 */
[----:B------:R-:W4:Y:S04]  /*2a0a0*/  LDL.LU.64 R88, [R1+0xe0] ;  /* 0x0000e00001587983 */ /* 0x000f280000300a00 */
[----:B------:R-:W4:Y:S04]  /*2a0b0*/  LDL.LU.64 R90, [R1+0xe8] ;  /* 0x0000e800015a7983 */ /* 0x000f280000300a00 */
[----:B------:R-:W4:Y:S04]  /*2a0c0*/  LDL.LU.64 R84, [R1+0xc0] ;  /* 0x0000c00001547983 */ /* 0x000f280000300a00 */
[----:B------:R-:W4:Y:S04]  /*2a0d0*/  LDL.LU.64 R86, [R1+0xc8] ;  /* 0x0000c80001567983 */ /* 0x000f280000300a00 */
[----:B-1----:R-:W4:Y:S04]  /*2a0e0*/  LDL.LU.64 R12, [R1+0xa0] ;  /* 0x0000a000010c7983 */ /* 0x002f280000300a00 */
[----:B---3--:R-:W3:Y:S04]  /*2a0f0*/  LDL.LU.64 R14, [R1+0xa8] ;  /* 0x0000a800010e7983 */ /* 0x008ee80000300a00 */
[----:B------:R-:W3:Y:S04]  /*2a100*/  LDL.LU.64 R80, [R1+0x60] ;  /* 0x0000600001507983 */ /* 0x000ee80000300a00 */
[----:B------:R-:W3:Y:S04]  /*2a110*/  LDL.LU.64 R82, [R1+0x68] ;  /* 0x0000680001527983 */ /* 0x000ee80000300a00 */
[----:B------:R-:W3:Y:S04]  /*2a120*/  LDL.LU.64 R44, [R1+0x40] ;  /* 0x00004000012c7983 */ /* 0x000ee80000300a00 */
[----:B------:R-:W3:Y:S04]  /*2a130*/  LDL.LU.64 R46, [R1+0x48] ;  /* 0x00004800012e7983 */ /* 0x000ee80000300a00 */
[----:B------:R-:W3:Y:S04]  /*2a140*/  LDL.LU.64 R20, [R1+0x20] ;  /* 0x0000200001147983 */ /* 0x000ee80000300a00 */
[----:B------:R-:W3:Y:S04]  /*2a150*/  LDL.LU.64 R22, [R1+0x28] ;  /* 0x0000280001167983 */ /* 0x000ee80000300a00 */
[----:B------:R-:W3:Y:S04]  /*2a160*/  LDL.LU.64 R16, [R1] ;  /* 0x0000000001107983 */ /* 0x000ee80000300a00 */
[----:B------:R-:W3:Y:S01]  /*2a170*/  LDL.LU.64 R18, [R1+0x8] ;  /* 0x0000080001127983 */ /* 0x000ee20000300a00 */
[-C--:B------:R-:W-:Y:S11]  /*2a180*/  HMMA.1688.F32.TF32 R100, R180, R160.reuse, R248 ;  /* 0x000000a0b464723c */ /* 0x080ff600000810f8 */
[----:B------:R-:W-:Y:S11]  /*2a190*/  @!UPT UIADD3 URZ, URZ, URZ, URZ ;  /* 0x0000003f3f3ff290 */ /* 0x000ff6000fffe03f */
[----:B------:R-:W-:Y:S01]  /*2a1a0*/  @!UPT UIADD3 URZ, URZ, URZ, URZ ;  /* 0x0000003f3f3ff290 */ /* 0x000fe2000fffe03f */
[----:B------:R-:W-:Y:S04]  /*2a1b0*/  STL.64 [R1+0x10a0], R100 ;  /* 0x0010a06401007387 */ /* 0x000fe80000100a00 */
[----:B------:R1:W-:Y:S02]  /*2a1c0*/  STL.64 [R1+0x10a8], R102 ;  /* 0x0010a86601007387 */ /* 0x0003e40000100a00 */
[-C--:B-1----:R-:W-:Y:S08]  /*2a1d0*/  HMMA.1688.F32.TF32 R100, R176, R160.reuse, R236 ;  /* 0x000000a0b064723c */ /* 0x082ff000000810ec */
[-C--:B------:R-:W-:Y:S08]  /*2a1e0*/  HMMA.1688.F32.TF32 R108, R172, R160.reuse, R228 ;  /* 0x000000a0ac6c723c */ /* 0x080ff000000810e4 */
[-C--:B------:R-:W-:Y:S07]  /*2a1f0*/  HMMA.1688.F32.TF32 R104, R168, R160.reuse, R220 ;  /* 0x000000a0a868723c */ /* 0x080fee00000810dc */
[----:B------:R-:W-:Y:S01]  /*2a200*/  STL.64 [R1+0x11b0], R100 ;  /* 0x0011b06401007387 */ /* 0x000fe20000100a00 */
[-C--:B------:R-:W-:Y:S03]  /*2a210*/  HMMA.1688.F32.TF32 R24, R164, R160.reuse, R24 ;  /* 0x000000a0a418723c */ /* 0x080fe60000081018 */
[----:B------:R1:W-:Y:S05]  /*2a220*/  STL.64 [R1+0x11b8], R102 ;  /* 0x0011b86601007387 */ /* 0x0003ea0000100a00 */
[----:B-1----:R-:W-:Y:S01]  /*2a230*/  HMMA.1688.F32.TF32 R100, R76, R160, R212 ;  /* 0x000000a04c64723c */ /* 0x002fe200000810d4 */
[----:B------:R-:W-:Y:S04]  /*2a240*/  STL.64 [R1+0x1350], R108 ;  /* 0x0013506c01007387 */ /* 0x000fe80000100a00 */
[----:B------:R-:W-:Y:S04]  /*2a250*/  STL.64 [R1+0x1358], R110 ;  /* 0x0013586e01007387 */ /* 0x000fe80000100a00 */
[----:B------:R-:W-:Y:S04]  /*2a260*/  STL.64 [R1+0x13e0], R104 ;  /* 0x0013e06801007387 */ /* 0x000fe80000100a00 */
[----:B------:R-:W-:Y:S10]  /*2a270*/  STL.64 [R1+0x13e8], R106 ;  /* 0x0013e86a01007387 */ /* 0x000ff40000100a00 */
[----:B------:R-:W-:Y:S04]  /*2a280*/  STL.64 [R1+0x1460], R100 ;  /* 0x0014606401007387 */ /* 0x000fe80000100a00 */
[----:B------:R-:W-:Y:S04]  /*2a290*/  STL.64 [R1+0x1468], R102 ;  /* 0x0014686601007387 */ /* 0x000fe80000100a00 */
[----:B------:R-:W-:Y:S04]  /*2a2a0*/  STL.64 [R1+0x14d0], R24 ;  /* 0x0014d01801007387 */ /* 0x000fe80000100a00 */
[----:B------:R-:W-:Y:S01]  /*2a2b0*/  STL.64 [R1+0x14d8], R26 ;  /* 0x0014d81a01007387 */ /* 0x000fe20000100a00 */
[-C--:B--2---:R-:W-:Y:S11]  /*2a2c0*/  HMMA.1688.F32.TF32 R72, R68, R8.reuse, R72 ;  /* 0x000000084448723c */ /* 0x084ff60000081048 */
[----:B------:R-:W-:Y:S11]  /*2a2d0*/  @!UPT UIADD3 URZ, URZ, URZ, URZ ;  /* 0x0000003f3f3ff290 */ /* 0x000ff6000fffe03f */
[----:B------:R-:W-:Y:S02]  /*2a2e0*/  @!UPT UIADD3 URZ, URZ, URZ, URZ ;  /* 0x0000003f3f3ff290 */ /* 0x000fe4000fffe03f */
[----:B------:R-:W-:Y:S01]  /*2a2f0*/  MOV R163, R74 ;  /* 0x0000004a00a37202 */ /* 0x000fe20000000f00 */
[----:B------:R-:W-:Y:S02]  /*2a300*/  IMAD.MOV.U32 R74, RZ, RZ, R75 ;  /* 0x000000ffff4a7224 */ /* 0x000fe400078e004b */
[----:B------:R-:W-:Y:S02]  /*2a310*/  IMAD.MOV.U32 R11, RZ, RZ, R72 ;  /* 0x000000ffff0b7224 */ /* 0x000fe400078e0048 */
[----:B------:R-:W-:Y:S01]  /*2a320*/  IMAD.MOV.U32 R162, RZ, RZ, R73 ;  /* 0x000000ffffa27224 */ /* 0x000fe200078e0049 */
[----:B------:R4:W-:Y:S02]  /*2a330*/  STL [R1+0x3158], R74 ;  /* 0x0031584a01007387 */ /* 0x0009e40000100800 */
[-C--:B----4-:R-:W-:Y:S02]  /*2a340*/  HMMA.1688.F32.TF32 R72, R64, R8.reuse, R96 ;  /* 0x000000084048723c */ /* 0x090fe40000081060 */
[----:B------:R-:W-:Y:S04]  /*2a350*/  STL [R1+0x3154], R163 ;  /* 0x003154a301007387 */ /* 0x000fe80000100800 */
[----:B------:R-:W-:Y:S04]  /*2a360*/  STL [R1+0x3150], R162 ;  /* 0x003150a201007387 */ /* 0x000fe80000100800 */
[----:B------:R-:W-:Y:S11]  /*2a370*/  STL [R1+0x314c], R11 ;  /* 0x00314c0b01007387 */ /* 0x000ff60000100800 */
[----:B------:R-:W-:Y:S02]  /*2a380*/  @!UPT UIADD3 URZ, URZ, URZ, URZ ;  /* 0x0000003f3f3ff290 */ /* 0x000fe4000fffe03f */
[----:B------:R-:W-:Y:S04]  /*2a390*/  STL.64 [R1+0x630], R72 ;  /* 0x0006304801007387 */ /* 0x000fe80000100a00 */
[----:B------:R1:W-:Y:S01]  /*2a3a0*/  STL.64 [R1+0x638], R74 ;  /* 0x0006384a01007387 */ /* 0x0003e20000100a00 */
[-C--:B------:R-:W-:Y:S08]  /*2a3b0*/  HMMA.1688.F32.TF32 R24, R60, R8.reuse, R92 ;  /* 0x000000083c18723c */ /* 0x080ff0000008105c */
[-C--:B------:R-:W-:Y:S08]  /*2a3c0*/  HMMA.1688.F32.TF32 R88, R56, R8.reuse, R88 ;  /* 0x000000083858723c */ /* 0x080ff00000081058 */
[-C--:B-1----:R-:W-:Y:S07]  /*2a3d0*/  HMMA.1688.F32.TF32 R72, R52, R8.reuse, R84 ;  /* 0x000000083448723c */ /* 0x082fee0000081054 */
[----:B------:R-:W-:Y:S04]  /*2a3e0*/  STL.64 [R1+0x620], R24 ;  /* 0x0006201801007387 */ /* 0x000fe80000100a00 */
[----:B------:R3:W-:Y:S02]  /*2a3f0*/  STL.64 [R1+0x628], R26 ;  /* 0x0006281a01007387 */ /* 0x0007e40000100a00 */
[-C--:B---3--:R-:W-:Y:S02]  /*2a400*/  HMMA.1688.F32.TF32 R24, R48, R8.reuse, R12 ;  /* 0x000000083018723c */ /* 0x088fe4000008100c */
[----:B------:R-:W-:Y:S04]  /*2a410*/  STL.64 [R1+0x610], R88 ;  /* 0x0006105801007387 */ /* 0x000fe80000100a00 */
[----:B------:R-:W-:Y:S04]  /*2a420*/  STL.64 [R1+0x618], R90 ;  /* 0x0006185a01007387 */ /* 0x000fe80000100a00 */
[----:B------:R-:W2:Y:S04]  /*2a430*/  LDL.LU.64 R12, [R1+0x530] ;  /* 0x00053000010c7983 */ /* 0x000ea80000300a00 */
[----:B------:R-:W-:Y:S01]  /*2a440*/  STL.64 [R1+0x600], R72 ;  /* 0x0006004801007387 */ /* 0x000fe20000100a00 */
[-C--:B------:R-:W-:Y:S03]  /*2a450*/  HMMA.1688.F32.TF32 R44, R192, R8.reuse, R44 ;  /* 0x00000008c02c723c */ /* 0x080fe6000008102c */
[----:B------:R1:W-:Y:S04]  /*2a460*/  STL.64 [R1+0x608], R74 ;  /* 0x0006084a01007387 */ /* 0x0003e80000100a00 */
[----:B------:R-:W2:Y:S04]  /*2a470*/  LDL.LU.64 R14, [R1+0x538] ;  /* 0x00053800010e7983 */ /* 0x000ea80000300a00 */
[----:B------:R-:W-:Y:S01]  /*2a480*/  STL.64 [R1+0x650], R24 ;  /* 0x0006501801007387 */ /* 0x000fe20000100a00 */
[-C--:B-1----:R-:W-:Y:S03]  /*2a490*/  HMMA.1688.F32.TF32 R72, R196, R8.reuse, R80 ;  /* 0x00000008c448723c */ /* 0x082fe60000081050 */
[----:B------:R1:W-:Y:S05]  /*2a4a0*/  STL.64 [R1+0x658], R26 ;  /* 0x0006581a01007387 */ /* 0x0003ea0000100a00 */
[-C--:B-1----:R-:W-:Y:S08]  /*2a4b0*/  HMMA.1688.F32.TF32 R24, R188, R8.reuse, R20 ;  /* 0x00000008bc18723c */ /* 0x082ff00000081014 */
[-C--:B------:R-:W-:Y:S07]  /*2a4c0*/  HMMA.1688.F32.TF32 R20, R184, R8.reuse, R16 ;  /* 0x00000008b814723c */ /* 0x080fee0000081010 */
[----:B------:R-:W-:Y:S04]  /*2a4d0*/  STL.64 [R1+0x6c0], R72 ;  /* 0x0006c04801007387 */ /* 0x000fe80000100a00 */
[----:B------:R-:W-:Y:S04]  /*2a4e0*/  STL.64 [R1+0x6c8], R74 ;  /* 0x0006c84a01007387 */ /* 0x000fe80000100a00 */
[----:B------:R-:W-:Y:S04]  /*2a4f0*/  STL.64 [R1+0x780], R44 ;  /* 0x0007802c01007387 */ /* 0x000fe80000100a00 */
[----:B------:R-:W-:Y:S04]  /*2a500*/  STL.64 [R1+0x788], R46 ;  /* 0x0007882e01007387 */ /* 0x000fe80000100a00 */
[----:B------:R1:W-:Y:S01]  /*2a510*/  STL.64 [R1+0x900], R24 ;  /* 0x0009001801007387 */ /* 0x0003e20000100a00 */
[-C--:B------:R-:W-:Y:S03]  /*2a520*/  HMMA.1688.F32.TF32 R16, R180, R8.reuse, R244 ;  /* 0x00000008b410723c */ /* 0x080fe600000810f4 */
[----:B------:R3:W-:Y:S04]  /*2a530*/  STL.64 [R1+0x908], R26 ;  /* 0x0009081a01007387 */ /* 0x0007e80000100a00 */
[----:B------:R-:W4:Y:S04]  /*2a540*/  LDL.LU.64 R96, [R1+0x370] ;  /* 0x0003700001607983 */ /* 0x000f280000300a00 */
[----:B------:R-:W-:Y:S04]  /*2a550*/  STL.64 [R1+0xbc0], R20 ;  /* 0x000bc01401007387 */ /* 0x000fe80000100a00 */
[----:B------:R-:W-:Y:S04]  /*2a560*/  STL.64 [R1+0xbc8], R22 ;  /* 0x000bc81601007387 */ /* 0x000fe80000100a00 */
[----:B------:R-:W4:Y:S04]  /*2a570*/  LDL.LU.64 R98, [R1+0x378] ;  /* 0x0003780001627983 */ /* 0x000f280000300a00 */
[----:B------:R-:W-:Y:S04]  /*2a580*/  STL.64 [R1+0xeb0], R16 ;  /* 0x000eb01001007387 */ /* 0x000fe80000100a00 */
[----:B------:R3:W-:Y:S04]  /*2a590*/  STL.64 [R1+0xeb8], R18 ;  /* 0x000eb81201007387 */ /* 0x0007e80000100a00 */
[----:B-1----:R-:W4:Y:S04]  /*2a5a0*/  LDL.LU.64 R24, [R1+0x110] ;  /* 0x0001100001187983 */ /* 0x002f280000300a00 */
[----:B---3--:R-:W3:Y:S01]  /*2a5b0*/  LDL.LU.64 R26, [R1+0x118] ;  /* 0x00011800011a7983 */ /* 0x008ee20000300a00 */
[-C--:B------:R-:W-:Y:S11]  /*2a5c0*/  HMMA.1688.F32.TF32 R16, R176, R8.reuse, R232 ;  /* 0x00000008b010723c */ /* 0x080ff600000810e8 */
[----:B------:R-:W-:Y:S11]  /*2a5d0*/  @!UPT UIADD3 URZ, URZ, URZ, URZ ;  /* 0x0000003f3f3ff290 */ /* 0x000ff6000fffe03f */
[----:B------:R-:W-:Y:S01]  /*2a5e0*/  @!UPT UIADD3 URZ, URZ, URZ, URZ ;  /* 0x0000003f3f3ff290 */ /* 0x000fe2000fffe03f */
[----:B------:R-:W-:Y:S04]  /*2a5f0*/  STL.64 [R1+0x10b0], R16 ;  /* 0x0010b01001007387 */ /* 0x000fe80000100a00 */
[----:B------:R1:W-:Y:S04]  /*2a600*/  STL.64 [R1+0x10b8], R18 ;  /* 0x0010b81201007387 */ /* 0x0003e80000100a00 */
[----:B------:R-:W3:Y:S04]  /*2a610*/  LDL.LU.64 R20, [R1+0xd0] ;  /* 0x0000d00001147983 */ /* 0x000ee80000300a00 */
[----:B------:R-:W3:Y:S01]  /*2a620*/  LDL.LU.64 R22, [R1+0xd8] ;  /* 0x0000d80001167983 */ /* 0x000ee20000300a00 */
[-C--:B-1----:R-:W-:Y:S08]  /*2a630*/  HMMA.1688.F32.TF32 R16, R172, R8.reuse, R224 ;  /* 0x00000008ac10723c */ /* 0x082ff000000810e0 */
[-C--:B------:R-:W-:Y:S11]  /*2a640*/  HMMA.1688.F32.TF32 R44, R168, R8.reuse, R216 ;  /* 0x00000008a82c723c */ /* 0x080ff600000810d8 */
[----:B------:R-:W-:Y:S04]  /*2a650*/  @!UPT UIADD3 URZ, URZ, URZ, URZ ;  /* 0x0000003f3f3ff290 */ /* 0x000fe8000fffe03f */
[----:B------:R-:W-:Y:S04]  /*2a660*/  STL.64 [R1+0x1260], R16 ;  /* 0x0012601001007387 */ /* 0x000fe80000100a00 */
[----:B------:R1:W-:Y:S02]  /*2a670*/  STL.64 [R1+0x1268], R18 ;  /* 0x0012681201007387 */ /* 0x0003e40000100a00 */
[-C--:B-1----:R-:W-:Y:S02]  /*2a680*/  HMMA.1688.F32.TF32 R16, R76, R8.reuse, R204 ;  /* 0x000000084c10723c */ /* 0x082fe400000810cc */
[----:B------:R-:W-:Y:S04]  /*2a690*/  STL.64 [R1+0x1380], R44 ;  /* 0x0013802c01007387 */ /* 0x000fe80000100a00 */
[----:B------:R-:W-:Y:S04]  /*2a6a0*/  STL.64 [R1+0x1388], R46 ;  /* 0x0013882e01007387 */ /* 0x000fe80000100a00 */
[----:B------:R-:W3:Y:S01]  /*2a6b0*/  LDL.LU.64 R92, [R1+0xb0] ;  /* 0x0000b000015c7983 */ /* 0x000ee20000300a00 */
[----:B------:R-:W-:Y:S11]  /*2a6c0*/  HMMA.1688.F32.TF32 R8, R164, R8, R28 ;  /* 0x00000008a408723c */ /* 0x000ff6000008101c */
[----:B------:R-:W-:Y:S01]  /*2a6d0*/  @!UPT UIADD3 URZ, URZ, URZ, URZ ;  /* 0x0000003f3f3ff290 */ /* 0x000fe2000fffe03f */
[----:B------:R1:W-:Y:S04]  /*2a6e0*/  STL.64 [R1+0x13d0], R16 ;  /* 0x0013d01001007387 */ /* 0x0003e80000100a00 */
[----:B------:R1:W-:Y:S04]  /*2a6f0*/  STL.64 [R1+0x13d8], R18 ;  /* 0x0013d81201007387 */ /* 0x0003e80000100a00 */
[----:B------:R-:W3:Y:S04]  /*2a700*/  LDL.LU.64 R94, [R1+0xb8] ;  /* 0x0000b800015e7983 */ /* 0x000ee80000300a00 */
[----:B------:R-:W-:Y:S04]  /*2a710*/  STL.64 [R1+0x1450], R8 ;  /* 0x0014500801007387 */ /* 0x000fe80000100a00 */
[----:B------:R4:W-:Y:S04]  /*2a720*/  STL.64 [R1+0x1458], R10 ;  /* 0x0014580a01007387 */ /* 0x0009e80000100a00 */
[----:B-1----:R-:W3:Y:S04]  /*2a730*/  LDL.LU.64 R16, [R1+0x70] ;  /* 0x0000700001107983 */ /* 0x002ee80000300a00 */
[----:B------:R-:W3:Y:S01]  /*2a740*/  LDL.LU.64 R18, [R1+0x78] ;  /* 0x0000780001127983 */ /* 0x000ee20000300a00 */
[-C--:B--2---:R-:W-:Y:S11]  /*2a750*/  HMMA.1688.F32.TF32 R12, R68, R4.reuse, R12 ;  /* 0x00000004440c723c */ /* 0x084ff6000008100c */
[----:B------:R-:W-:Y:S11]  /*2a760*/  @!UPT UIADD3 URZ, URZ, URZ, URZ ;  /* 0x0000003f3f3ff290 */ /* 0x000ff6000fffe03f */
[----:B------:R-:W-:Y:S02]  /*2a770*/  @!UPT UIADD3 URZ, URZ, URZ, URZ ;  /* 0x0000003f3f3ff290 */ /* 0x000fe4000fffe03f */
[----:B------:R-:W-:Y:S01]  /*2a780*/  IMAD.MOV.U32 R75, RZ, RZ, R12 ;  /* 0x000000ffff4b7224 */ /* 0x000fe200078e000c */
[----:B------:R-:W-:Y:S01]  /*2a790*/  MOV R46, R14 ;  /* 0x0000000e002e7202 */ /* 0x000fe20000000f00 */
[----:B------:R-:W-:Y:S02]  /*2a7a0*/  IMAD.MOV.U32 R252, RZ, RZ, R13 ;  /* 0x000000fffffc7224 */ /* 0x000fe400078e000d */
[----:B------:R-:W-:Y:S01]  /*2a7b0*/  IMAD.MOV.U32 R47, RZ, RZ, R15 ;  /* 0x000000ffff2f7224 */ /* 0x000fe200078e000f */
[----:B------:R-:W2:Y:S04]  /*2a7c0*/  LDL.LU.64 R12, [R1+0x150] ;  /* 0x00015000010c7983 */ /* 0x000ea80000300a00 */
[----:B------:R-:W2:Y:S04]  /*2a7d0*/  LDL.LU.64 R14, [R1+0x158] ;  /* 0x00015800010e7983 */ /* 0x000ea80000300a00 */
[----:B------:R-:W2:Y:S04]  /*2a7e0*/  LDL.LU.64 R88, [R1+0x210] ;  /* 0x0002100001587983 */ /* 0x000ea80000300a00 */
[----:B------:R-:W2:Y:S04]  /*2a7f0*/  LDL.LU.64 R90, [R1+0x218] ;  /* 0x00021800015a7983 */ /* 0x000ea80000300a00 */
[----:B------:R-:W2:Y:S04]  /*2a800*/  LDL.LU.64 R84, [R1+0x1f0] ;  /* 0x0001f00001547983 */ /* 0x000ea80000300a00 */
[----:B------:R-:W2:Y:S04]  /*2a810*/  LDL.LU.64 R86, [R1+0x1f8] ;  /* 0x0001f80001567983 */ /* 0x000ea80000300a00 */
[----:B------:R-:W2:Y:S04]  /*2a820*/  LDL.LU.64 R80, [R1+0x1d0] ;  /* 0x0001d00001507983 */ /* 0x000ea80000300a00 */
[----:B------:R-:W2:Y:S01]  /*2a830*/  LDL.LU.64 R82, [R1+0x1d8] ;  /* 0x0001d80001527983 */ /* 0x000ea20000300a00 */
[-C--:B----4-:R-:W-:Y:S03]  /*2a840*/  HMMA.1688.F32.TF32 R8, R64, R4.reuse, R96 ;  /* 0x000000044008723c */ /* 0x090fe60000081060 */
[----:B------:R-:W-:Y:S04]  /*2a850*/  STL [R1+0x3168], R47 ;  /* 0x0031682f01007387 */ /* 0x000fe80000100800 */
[----:B------:R1:W-:Y:S04]  /*2a860*/  STL [R1+0x3164], R46 ;  /* 0x0031642e01007387 */ /* 0x0003e80000100800 */
[----:B------:R-:W-:Y:S04]  /*2a870*/  STL [R1+0x3160], R252 ;  /* 0x003160fc01007387 */ /* 0x000fe80000100800 */
[----:B------:R-:W-:Y:S04]  /*2a880*/  STL [R1+0x315c], R75 ;  /* 0x00315c4b01007387 */ /* 0x000fe80000100800 */
[----:B------:R-:W4:Y:S04]  /*2a890*/  LDL.LU.64 R44, [R1+0x1b0] ;  /* 0x0001b000012c7983 */ /* 0x000f280000300a00 */
[----:B-1----:R-:W4:Y:S04]  /*2a8a0*/  LDL.LU.64 R46, [R1+0x1b8] ;  /* 0x0001b800012e7983 */ /* 0x002f280000300a00 */
[----:B------:R-:W-:Y:S04]  /*2a8b0*/  STL.64 [R1+0x550], R8 ;  /* 0x0005500801007387 */ /* 0x000fe80000100a00 */
[----:B------:R3:W-:Y:S04]  /*2a8c0*/  STL.64 [R1+0x558], R10 ;  /* 0x0005580a01007387 */ /* 0x0007e80000100a00 */
[----:B------:R-:W4:Y:S04]  /*2a8d0*/  LDL.LU.64 R28, [R1+0x170] ;  /* 0x00017000011c7983 */ /* 0x000f280000300a00 */
[----:B------:R-:W4:Y:S01]  /*2a8e0*/  LDL.LU.64 R30, [R1+0x178] ;  /* 0x00017800011e7983 */ /* 0x000f220000300a00 */
[-C--:B---3--:R-:W-:Y:S11]  /*2a8f0*/  HMMA.1688.F32.TF32 R8, R60, R4.reuse, R24 ;  /* 0x000000043c08723c */ /* 0x088ff60000081018 */
[----:B------:R-:W-:Y:S11]  /*2a900*/  @!UPT UIADD3 URZ, URZ, URZ, URZ ;  /* 0x0000003f3f3ff290 */ /* 0x000ff6000fffe03f */
[----:B------:R-:W-:Y:S01]  /*2a910*/  @!UPT UIADD3 URZ, URZ, URZ, URZ ;  /* 0x0000003f3f3ff290 */ /* 0x000fe2000fffe03f */
[----:B------:R-:W-:Y:S04]  /*2a920*/  STL.64 [R1+0x540], R8 ;  /* 0x0005400801007387 */ /* 0x000fe80000100a00 */
[----:B------:R1:W-:Y:S04]  /*2a930*/  STL.64 [R1+0x548], R10 ;  /* 0x0005480a01007387 */ /* 0x0003e80000100a00 */
[----:B------:R-:W3:Y:S04]  /*2a940*/  LDL.LU.64 R24, [R1+0x140] ;  /* 0x0001400001187983 */ /* 0x000ee80000300a00 */
[----:B------:R-:W3:Y:S01]  /*2a950*/  LDL.LU.64 R26, [R1+0x148] ;  /* 0x00014800011a7983 */ /* 0x000ee20000300a00 */
[-C--:B-1----:R-:W-:Y:S11]  /*2a960*/  HMMA.1688.F32.TF32 R8, R56, R4.reuse, R20 ;  /* 0x000000043808723c */ /* 0x082ff60000081014 */
[----:B------:R-:W-:Y:S11]  /*2a970*/  @!UPT UIADD3 URZ, URZ, URZ, URZ ;  /* 0x0000003f3f3ff290 */ /* 0x000ff6000fffe03f */
[----:B------:R-:W-:Y:S01]  /*2a980*/  @!UPT UIADD3 URZ, URZ, URZ, URZ ;  /* 0x0000003f3f3ff290 */ /* 0x000fe2000fffe03f */
[----:B------:R1:W-:Y:S04]  /*2a990*/  STL.64 [R1+0x530], R8 ;  /* 0x0005300801007387 */ /* 0x0003e80000100a00 */
[----:B------:R1:W-:Y:S04]  /*2a9a0*/  STL.64 [R1+0x538], R10 ;  /* 0x0005380a01007387 */ /* 0x0003e80000100a00 */
[----:B------:R-:W3:Y:S04]  /*2a9b0*/  LDL.LU.64 R20, [R1+0x100] ;  /* 0x0001000001147983 */ /* 0x000ee80000300a00 */
[----:B------:R-:W3:Y:S04]  /*2a9c0*/  LDL.LU.64 R22, [R1+0x108] ;  /* 0x0001080001167983 */ /* 0x000ee80000300a00 */
[----:B-1----:R-:W3:Y:S04]  /*2a9d0*/  LDL.LU.64 R8, [R1+0x90] ;  /* 0x0000900001087983 */ /* 0x002ee80000300a00 */
[----:B------:R-:W3:Y:S01]  /*2a9e0*/  LDL.LU.64 R10, [R1+0x98] ;  /* 0x00009800010a7983 */ /* 0x000ee20000300a00 */
[-C--:B------:R-:W-:Y:S11]  /*2a9f0*/  HMMA.1688.F32.TF32 R72, R52, R4.reuse, R92 ;  /* 0x000000043448723c */ /* 0x080ff6000008105c */
[----:B------:R-:W-:Y:S11]  /*2aa00*/  @!UPT UIADD3 URZ, URZ, URZ, URZ ;  /* 0x0000003f3f3ff290 */ /* 0x000ff6000fffe03f */
[----:B------:R-:W-:Y:S01]  /*2aa10*/  @!UPT UIADD3 URZ, URZ, URZ, URZ ;  /* 0x0000003f3f3ff290 */ /* 0x000fe2000fffe03f */
[----:B------:R-:W-:Y:S04]  /*2aa20*/  STL.64 [R1+0x520], R72 ;  /* 0x0005204801007387 */ /* 0x000fe80000100a00 */
[----:B------:R1:W-:Y:S02]  /*2aa30*/  STL.64 [R1+0x528], R74 ;  /* 0x0005284a01007387 */ /* 0x0003e40000100a00 */
[-C--:B-1----:R-:W-:Y:S02]  /*2aa40*/  HMMA.1688.F32.TF32 R72, R48, R4.reuse, R16 ;  /* 0x000000043048723c */ /* 0x082fe40000081010 */
[----:B------:R-:W1:Y:S04]  /*2aa50*/  LDSM.16.M88.4 R16, [R211+0x85000] ;  /* 0x08500000d310783b */ /* 0x000e680000000200 */
[----:B-1----:R-:W-:Y:S11]  /*2aa60*/  STL [R1+0x3170], R18 ;  /* 0x0031701201007387 */ /* 0x002ff60000100800 */
[----:B------:R-:W-:Y:S06]  /*2aa70*/  @!UPT UIADD3 URZ, URZ, URZ, URZ ;  /* 0x0000003f3f3ff290 */ /* 0x000fec000fffe03f */
[----:B------:R-:W-:Y:S04]  /*2aa80*/  STL.64 [R1+0x570], R72 ;  /* 0x0005704801007387 */ /* 0x000fe80000100a00 */
[----:B------:R2:W-:Y:S04]  /*2aa90*/  STL.64 [R1+0x578], R74 ;  /* 0x0005784a01007387 */ /* 0x0005e80000100a00 */
[----:B------:R-:W-:Y:S01]  /*2aaa0*/  STL [R1+0x316c], R19 ;  /* 0x00316c1301007387 */ /* 0x000fe20000100800 */
[-C--:B--2---:R-:W-:Y:S03]  /*2aab0*/  HMMA.1688.F32.TF32 R72, R196, R4.reuse, R12 ;  /* 0x00000004c448723c */ /* 0x084fe6000008100c */
[----:B------:R-:W1:Y:S05]  /*2aac0*/  LDSM.16.M88.4 R12, [R211+0x86000] ;  /* 0x08600000d30c783b */ /* 0x000e6a0000000200 */
[-C--:B------:R-:W-:Y:S08]  /*2aad0*/  HMMA.1688.F32.TF32 R88, R192, R4.reuse, R88 ;  /* 0x00000004c058723c */ /* 0x080ff00000081058 */
[-C--:B------:R-:W-:Y:S01]  /*2aae0*/  HMMA.1688.F32.TF32 R84, R188, R4.reuse, R84 ;  /* 0x00000004bc54723c */ /* 0x080fe20000081054 */
[----:B-1----:R-:W-:Y:S06]  /*2aaf0*/  STL [R1+0x3178], R14 ;  /* 0x0031780e01007387 */ /* 0x002fec0000100800 */
[----:B------:R-:W-:Y:S04]  /*2ab00*/  STL.64 [R1+0x5b0], R72 ;  /* 0x0005b04801007387 */ /* 0x000fe80000100a00 */
[----:B------:R1:W-:Y:S01]  /*2ab10*/  STL.64 [R1+0x5b8], R74 ;  /* 0x0005b84a01007387 */ /* 0x0003e20000100a00 */
[-C--:B----4-:R-:W-:Y:S08]  /*2ab20*/  HMMA.1688.F32.TF32 R44, R180, R4.reuse, R44 ;  /* 0x00000004b42c723c */ /* 0x090ff0000008102c */
[-C--:B-1----:R-:W-:Y:S08]  /*2ab30*/  HMMA.1688.F32.TF32 R72, R184, R4.reuse, R80 ;  /* 0x00000004b848723c */ /* 0x082ff00000081050 */
[-C--:B------:R-:W-:Y:S01]  /*2ab40*/  HMMA.1688.F32.TF32 R28, R176, R4.reuse, R28 ;  /* 0x00000004b01c723c */ /* 0x080fe2000008101c */
[----:B------:R-:W-:Y:S04]  /*2ab50*/  STL [R1+0x3174], R15 ;  /* 0x0031740f01007387 */ /* 0x000fe80000100800 */
[----:B------:R-:W-:Y:S04]  /*2ab60*/  STL.64 [R1+0x5f0], R88 ;  /* 0x0005f05801007387 */ /* 0x000fe80000100a00 */
[----:B------:R-:W-:Y:S04]  /*2ab70*/  STL.64 [R1+0x5f8], R90 ;  /* 0x0005f85a01007387 */ /* 0x000fe80000100a00 */
[----:B------:R-:W-:Y:S04]  /*2ab80*/  STL.64 [R1+0x750], R84 ;  /* 0x0007505401007387 */ /* 0x000fe80000100a00 */
[----:B------:R-:W-:Y:S04]  /*2ab90*/  STL.64 [R1+0x758], R86 ;  /* 0x0007585601007387 */ /* 0x000fe80000100a00 */
[----:B------:R1:W-:Y:S01]  /*2aba0*/  STL.64 [R1+0x8e0], R72 ;  /* 0x0008e04801007387 */ /* 0x0003e20000100a00 */
[-C--:B---3--:R-:W-:Y:S03]  /*2abb0*/  HMMA.1688.F32.TF32 R24, R172, R4.reuse, R24 ;  /* 0x00000004ac18723c */ /* 0x088fe60000081018 */
[----:B------:R2:W-:Y:S04]  /*2abc0*/  STL.64 [R1+0x8e8], R74 ;  /* 0x0008e84a01007387 */ /* 0x0005e80000100a00 */
[----:B------:R3:W-:Y:S04]  /*2abd0*/  STL.64 [R1+0xbd0], R44 ;  /* 0x000bd02c01007387 */ /* 0x0007e80000100a00 */
[----:B------:R2:W-:Y:S04]  /*2abe0*/  STL.64 [R1+0xbd8], R46 ;  /* 0x000bd82e01007387 */ /* 0x0005e80000100a00 */
[----:B------:R2:W-:Y:S04]  /*2abf0*/  STL.64 [R1+0xec0], R28 ;  /* 0x000ec01c01007387 */ /* 0x0005e80000100a00 */
[----:B------:R2:W-:Y:S04]  /*2ac00*/  STL.64 [R1+0xec8], R30 ;  /* 0x000ec81e01007387 */ /* 0x0005e80000100a00 */
[----:B-1----:R-:W4:Y:S04]  /*2ac10*/  LDL.LU.64 R72, [R1+0x11c0] ;  /* 0x0011c00001487983 */ /* 0x002f280000300a00 */
[----:B------:R1:W-:Y:S01]  /*2ac20*/  STL.64 [R1+0x10c0], R24 ;  /* 0x0010c01801007387 */ /* 0x0003e20000100a00 */
[-C--:B------:R-:W-:Y:S03]  /*2ac30*/  HMMA.1688.F32.TF32 R20, R168, R4.reuse, R20 ;  /* 0x00000004a814723c */ /* 0x080fe60000081014 */
[----:B------:R1:W-:Y:S04]  /*2ac40*/  STL.64 [R1+0x10c8], R26 ;  /* 0x0010c81a01007387 */ /* 0x0003e80000100a00 */
[----:B--2---:R-:W4:Y:S01]  /*2ac50*/  LDL.LU.64 R74, [R1+0x11c8] ;  /* 0x0011c800014a7983 */ /* 0x004f220000300a00 */
[-C--:B------:R-:W-:Y:S11]  /*2ac60*/  HMMA.1688.F32.TF32 R8, R76, R4.reuse, R8 ;  /* 0x000000044c08723c */ /* 0x080ff60000081008 */
[----:B------:R-:W-:Y:S04]  /*2ac70*/  @!UPT UIADD3 URZ, URZ, URZ, URZ ;  /* 0x0000003f3f3ff290 */ /* 0x000fe8000fffe03f */
[----:B------:R2:W-:Y:S04]  /*2ac80*/  STL.64 [R1+0x1280], R20 ;  /* 0x0012801401007387 */ /* 0x0005e80000100a00 */
[----:B------:R1:W-:Y:S04]  /*2ac90*/  STL.64 [R1+0x1288], R22 ;  /* 0x0012881601007387 */ /* 0x0003e80000100a00 */
[----:B------:R-:W4:Y:S04]  /*2aca0*/  LDL.LU.64 R112, [R1+0x3e0] ;  /* 0x0003e00001707983 */ /* 0x000f280000300a00 */
[----:B------:R-:W4:Y:S04]  /*2acb0*/  LDL.LU.64 R114, [R1+0x3e8] ;  /* 0x0003e80001727983 */ /* 0x000f280000300a00 */
        /* <DEDUP_REMOVED lines=18> */
[----:B---3--:R-:W3:Y:S04]  /*2ade0*/  LDL.LU.64 R44, [R1+0x1a0] ;  /* 0x0001a000012c7983 */ /* 0x008ee80000300a00 */
[----:B------:R-:W3:Y:S04]  /*2adf0*/  LDL.LU.64 R46, [R1+0x1a8] ;  /* 0x0001a800012e7983 */ /* 0x000ee80000300a00 */
[----:B------:R-:W3:Y:S04]  /*2ae00*/  LDL.LU.64 R28, [R1+0x160] ;  /* 0x00016000011c7983 */ /* 0x000ee80000300a00 */
[----:B------:R-:W3:Y:S04]  /*2ae10*/  LDL.LU.64 R30, [R1+0x168] ;  /* 0x00016800011e7983 */ /* 0x000ee80000300a00 */
[----:B-1----:R-:W3:Y:S04]  /*2ae20*/  LDL.LU.64 R24, [R1+0x130] ;  /* 0x0001300001187983 */ /* 0x002ee80000300a00 */
[----:B------:R-:W3:Y:S04]  /*2ae30*/  LDL.LU.64 R26, [R1+0x138] ;  /* 0x00013800011a7983 */ /* 0x000ee80000300a00 */
[----:B--2---:R-:W2:Y:S04]  /*2ae40*/  LDL.LU.64 R20, [R1+0xf0] ;  /* 0x0000f00001147983 */ /* 0x004ea80000300a00 */
[----:B------:R-:W2:Y:S04]  /*2ae50*/  LDL.LU.64 R22, [R1+0xf8] ;  /* 0x0000f80001167983 */ /* 0x000ea80000300a00 */
[----:B------:R-:W2:Y:S04]  /*2ae60*/  LDL.LU.64 R8, [R1+0x80] ;  /* 0x0000800001087983 */ /* 0x000ea80000300a00 */
[----:B------:R-:W2:Y:S01]  /*2ae70*/  LDL.LU.64 R10, [R1+0x88] ;  /* 0x00008800010a7983 */ /* 0x000ea20000300a00 */
[----:B------:R-:W-:Y:S11]  /*2ae80*/  HMMA.1688.F32.TF32 R4, R164, R4, R32 ;  /* 0x00000004a404723c */ /* 0x000ff60000081020 */
[----:B------:R-:W-:Y:S11]  /*2ae90*/  @!UPT UIADD3 URZ, URZ, URZ, URZ ;  /* 0x0000003f3f3ff290 */ /* 0x000ff6000fffe03f */
[----:B------:R-:W-:Y:S01]  /*2aea0*/  @!UPT UIADD3 URZ, URZ, URZ, URZ ;  /* 0x0000003f3f3ff290 */ /* 0x000fe2000fffe03f */
[----:B------:R-:W-:Y:S04]  /*2aeb0*/  STL.64 [R1+0x13c0], R4 ;  /* 0x0013c00401007387 */ /* 0x000fe80000100a00 */
[----:B------:R1:W-:Y:S01]  /*2aec0*/  STL.64 [R1+0x13c8], R6 ;  /* 0x0013c80601007387 */ /* 0x0003e20000100a00 */
[-C--:B----4-:R-:W-:Y:S08]  /*2aed0*/  HMMA.1688.F32.TF32 R116, R68, R16.reuse, R72 ;  /* 0x000000104474723c */ /* 0x090ff00000081048 */
[-C--:B------:R-:W-:Y:S11]  /*2aee0*/  HMMA.1688.F32.TF32 R32, R64, R16.reuse, R112 ;  /* 0x000000104020723c */ /* 0x080ff60000081070 */
[----:B------:R-:W-:Y:S05]  /*2aef0*/  @!UPT UIADD3 URZ, URZ, URZ, URZ ;  /* 0x0000003f3f3ff290 */ /* 0x000fea000fffe03f */
[----:B------:R-:W-:Y:S01]  /*2af00*/  IMAD.MOV.U32 R162, RZ, RZ, R119 ;  /* 0x000000ffffa27224 */ /* 0x000fe200078e0077 */
[----:B------:R-:W-:Y:S01]  /*2af10*/  MOV R163, R118 ;  /* 0x0000007600a37202 */ /* 0x000fe20000000f00 */
[----:B------:R-:W-:Y:S02]  /*2af20*/  IMAD.MOV.U32 R74, RZ, RZ, R117 ;  /* 0x000000ffff4a7224 */ /* 0x000fe400078e0075 */
[----:B------:R-:W-:Y:S01]  /*2af30*/  IMAD.MOV.U32 R75, RZ, RZ, R116 ;  /* 0x000000ffff4b7224 */ /* 0x000fe200078e0074 */
[----:B------:R-:W-:Y:S04]  /*2af40*/  STL [R1+0x3188], R162 ;  /* 0x003188a201007387 */ /* 0x000fe80000100800 */
[----:B------:R-:W-:Y:S04]  /*2af50*/  STL [R1+0x3184], R163 ;  /* 0x003184a301007387 */ /* 0x000fe80000100800 */
[----:B------:R-:W-:Y:S01]  /*2af60*/  STL [R1+0x3180], R74 ;  /* 0x0031804a01007387 */ /* 0x000fe20000100800 */
[-C--:B-1----:R-:W-:Y:S03]  /*2af70*/  HMMA.1688.F32.TF32 R4, R60, R16.reuse, R108 ;  /* 0x000000103c04723c */ /* 0x082fe6000008106c */
[----:B------:R1:W-:Y:S04]  /*2af80*/  STL [R1+0x317c], R75 ;  /* 0x00317c4b01007387 */ /* 0x0003e80000100800 */
[----:B------:R-:W-:Y:S01]  /*2af90*/  STL.64 [R1+0x480], R32 ;  /* 0x0004802001007387 */ /* 0x000fe20000100a00 */
[-C--:B-1----:R-:W-:Y:S03]  /*2afa0*/  HMMA.1688.F32.TF32 R72, R56, R16.reuse, R104 ;  /* 0x000000103848723c */ /* 0x082fe60000081068 */
[----:B------:R1:W-:Y:S05]  /*2afb0*/  STL.64 [R1+0x488], R34 ;  /* 0x0004882201007387 */ /* 0x0003ea0000100a00 */
[-C--:B-1----:R-:W-:Y:S07]  /*2afc0*/  HMMA.1688.F32.TF32 R32, R52, R16.reuse, R100 ;  /* 0x000000103420723c */ /* 0x082fee0000081064 */
[----:B------:R-:W-:Y:S04]  /*2afd0*/  STL.64 [R1+0x470], R4 ;  /* 0x0004700401007387 */ /* 0x000fe80000100a00 */
[----:B------:R1:W-:Y:S04]  /*2afe0*/  STL.64 [R1+0x478], R6 ;  /* 0x0004780601007387 */ /* 0x0003e80000100a00 */
[----:B------:R-:W-:Y:S04]  /*2aff0*/  STL.64 [R1+0x460], R72 ;  /* 0x0004604801007387 */ /* 0x000fe80000100a00 */
[----:B------:R4:W-:Y:S01]  /*2b000*/  STL.64 [R1+0x468], R74 ;  /* 0x0004684a01007387 */ /* 0x0009e20000100a00 */
[-C--:B-1----:R-:W-:Y:S03]  /*2b010*/  HMMA.1688.F32.TF32 R4, R48, R16.reuse, R96 ;  /* 0x000000103004723c */ /* 0x082fe60000081060 */
[----:B------:R-:W-:Y:S05]  /*2b020*/  STL.64 [R1+0x450], R32 ;  /* 0x0004502001007387 */ /* 0x000fea0000100a00 */
[-C--:B----4-:R-:W-:Y:S01]  /*2b030*/  HMMA.1688.F32.TF32 R72, R196, R16.reuse, R92 ;  /* 0x00000010c448723c */ /* 0x090fe2000008105c */
[----:B------:R1:W-:Y:S07]  /*2b040*/  STL.64 [R1+0x458], R34 ;  /* 0x0004582201007387 */ /* 0x0003ee0000100a00 */
        /* <DEDUP_REMOVED lines=9> */
[-C--:B---3--:R-:W-:Y:S07]  /*2b0e0*/  HMMA.1688.F32.TF32 R32, R180, R16.reuse, R44 ;  /* 0x00000010b420723c */ /* 0x088fee000008102c */
[----:B------:R-:W-:Y:S04]  /*2b0f0*/  STL.64 [R1+0x580], R4 ;  /* 0x0005800401007387 */ /* 0x000fe80000100a00 */
[----:B------:R1:W-:Y:S04]  /*2b100*/  STL.64 [R1+0x588], R6 ;  /* 0x0005880601007387 */ /* 0x0003e80000100a00 */
[----:B------:R-:W-:Y:S04]  /*2b110*/  STL.64 [R1+0x730], R72 ;  /* 0x0007304801007387 */ /* 0x000fe80000100a00 */
[----:B------:R-:W-:Y:S04]  /*2b120*/  STL.64 [R1+0x738], R74 ;  /* 0x0007384a01007387 */ /* 0x000fe80000100a00 */
[----:B------:R-:W3:Y:S01]  /*2b130*/  LDL.LU.64 R44, [R1+0x11e0] ;  /* 0x0011e000012c7983 */ /* 0x000ee20000300a00 */
[-C--:B-1----:R-:W-:Y:S03]  /*2b140*/  HMMA.1688.F32.TF32 R4, R176, R16.reuse, R28 ;  /* 0x00000010b004723c */ /* 0x082fe6000008101c */
[----:B------:R-:W-:Y:S04]  /*2b150*/  STL.64 [R1+0x890], R32 ;  /* 0x0008902001007387 */ /* 0x000fe80000100a00 */
[----:B------:R-:W-:Y:S01]  /*2b160*/  STL.64 [R1+0x898], R34 ;  /* 0x0008982201007387 */ /* 0x000fe20000100a00 */
[-C--:B------:R-:W-:Y:S03]  /*2b170*/  HMMA.1688.F32.TF32 R24, R172, R16.reuse, R24 ;  /* 0x00000010ac18723c */ /* 0x080fe60000081018 */
[----:B------:R-:W3:Y:S05]  /*2b180*/  LDL.LU.64 R46, [R1+0x11e8] ;  /* 0x0011e800012e7983 */ /* 0x000eea0000300a00 */
[-C--:B--2---:R-:W-:Y:S07]  /*2b190*/  HMMA.1688.F32.TF32 R20, R168, R16.reuse, R20 ;  /* 0x00000010a814723c */ /* 0x084fee0000081014 */
[----:B------:R-:W-:Y:S04]  /*2b1a0*/  STL.64 [R1+0xcd0], R4 ;  /* 0x000cd00401007387 */ /* 0x000fe80000100a00 */
[----:B------:R1:W-:Y:S04]  /*2b1b0*/  STL.64 [R1+0xcd8], R6 ;  /* 0x000cd80601007387 */ /* 0x0003e80000100a00 */
[----:B------:R-:W-:Y:S04]  /*2b1c0*/  STL.64 [R1+0xef0], R24 ;  /* 0x000ef01801007387 */ /* 0x000fe80000100a00 */
[----:B------:R-:W-:Y:S04]  /*2b1d0*/  STL.64 [R1+0xef8], R26 ;  /* 0x000ef81a01007387 */ /* 0x000fe80000100a00 */
[----:B------:R-:W2:Y:S04]  /*2b1e0*/  LDL.LU.64 R28, [R1+0x1170] ;  /* 0x00117000011c7983 */ /* 0x000ea80000300a00 */
[----:B------:R-:W-:Y:S04]  /*2b1f0*/  STL.64 [R1+0x10e0], R20 ;  /* 0x0010e01401007387 */ /* 0x000fe80000100a00 */
[----:B------:R4:W-:Y:S04]  /*2b200*/  STL.64 [R1+0x10e8], R22 ;  /* 0x0010e81601007387 */ /* 0x0009e80000100a00 */
[----:B------:R-:W2:Y:S01]  /*2b210*/  LDL.LU.64 R30, [R1+0x1178] ;  /* 0x00117800011e7983 */ /* 0x000ea20000300a00 */
[-C--:B-1----:R-:W-:Y:S11]  /*2b220*/  HMMA.1688.F32.TF32 R4, R76, R16.reuse, R8 ;  /* 0x000000104c04723c */ /* 0x082ff60000081008 */
[----:B------:R-:W-:Y:S11]  /*2b230*/  @!UPT UIADD3 URZ, URZ, URZ, URZ ;  /* 0x0000003f3f3ff290 */ /* 0x000ff6000fffe03f */
[----:B------:R-:W-:Y:S01]  /*2b240*/  @!UPT UIADD3 URZ, URZ, URZ, URZ ;  /* 0x0000003f3f3ff290 */ /* 0x000fe2000fffe03f */
[----:B------:R1:W-:Y:S04]  /*2b250*/  STL.64 [R1+0x1270], R4 ;  /* 0x0012700401007387 */ /* 0x0003e80000100a00 */
[----:B------:R-:W-:Y:S04]  /*2b260*/  STL.64 [R1+0x1278], R6 ;  /* 0x0012780601007387 */ /* 0x000fe80000100a00 */
[----:B------:R-:W2:Y:S04]  /*2b270*/  LDL.LU.64 R92, [R1+0x270] ;  /* 0x00027000015c7983 */ /* 0x000ea80000300a00 */
[----:B------:R-:W2:Y:S04]  /*2b280*/  LDL.LU.64 R94, [R1+0x278] ;  /* 0x00027800015e7983 */ /* 0x000ea80000300a00 */
[----:B------:R-:W2:Y:S04]  /*2b290*/  LDL.LU.64 R88, [R1+0x290] ;  /* 0x0002900001587983 */ /* 0x000ea80000300a00 */
[----:B------:R-:W2:Y:S04]  /*2b2a0*/  LDL.LU.64 R90, [R1+0x298] ;  /* 0x00029800015a7983 */ /* 0x000ea80000300a00 */
[----:B------:R-:W2:Y:S04]  /*2b2b0*/  LDL.LU.64 R84, [R1+0x2b0] ;  /* 0x0002b00001547983 */ /* 0x000ea80000300a00 */
[----:B------:R-:W2:Y:S01]  /*2b2c0*/  LDL.LU.64 R86, [R1+0x2b8] ;  /* 0x0002b80001567983 */ /* 0x000ea20000300a00 */
[----:B----4-:R-:W-:Y:S03]  /*2b2d0*/  HMMA.1688.F32.TF32 R20, R164, R16, R36 ;  /* 0x00000010a414723c */ /* 0x010fe60000081024 */
[----:B------:R-:W4:Y:S04]  /*2b2e0*/  LDL.LU.64 R24, [R1+0x2e0] ;  /* 0x0002e00001187983 */ /* 0x000f280000300a00 */
[----:B------:R-:W4:Y:S11]  /*2b2f0*/  LDL.LU.64 R26, [R1+0x2e8] ;  /* 0x0002e800011a7983 */ /* 0x000f360000300a00 */
[----:B------:R-:W-:Y:S06]  /*2b300*/  @!UPT UIADD3 URZ, URZ, URZ, URZ ;  /* 0x0000003f3f3ff290 */ /* 0x000fec000fffe03f */
[----:B------:R-:W-:Y:S01]  /*2b310*/  IMAD.MOV.U32 R9, RZ, RZ, R20 ;  /* 0x000000ffff097224 */ /* 0x000fe200078e0014 */
[----:B-1----:R-:W-:Y:S01]  /*2b320*/  MOV R5, R22 ;  /* 0x0000001600057202 */ /* 0x002fe20000000f00 */
[----:B------:R-:W-:Y:S02]  /*2b330*/  IMAD.MOV.U32 R8, RZ, RZ, R21 ;  /* 0x000000ffff087224 */ /* 0x000fe400078e0015 */
[----:B------:R-:W-:Y:S01]  /*2b340*/  IMAD.MOV.U32 R4, RZ, RZ, R23 ;  /* 0x000000ffff047224 */ /* 0x000fe200078e0017 */
        /* <DEDUP_REMOVED lines=8> */
[----:B------:R-:W-:Y:S04]  /*2b3d0*/  STL [R1+0x2fc8], R4 ;  /* 0x002fc80401007387 */ /* 0x000fe80000100800 */
[----:B------:R2:W-:Y:S04]  /*2b3e0*/  STL [R1+0x2fc4], R5 ;  /* 0x002fc40501007387 */ /* 0x0005e80000100800 */
[----:B------:R-:W-:Y:S04]  /*2b3f0*/  STL [R1+0x2fc0], R8 ;  /* 0x002fc00801007387 */ /* 0x000fe80000100800 */
[----:B------:R-:W-:Y:S01]  /*2b400*/  STL [R1+0x2fbc], R9 ;  /* 0x002fbc0901007387 */ /* 0x000fe20000100800 */
[----:B---3--:R-:W-:Y:S11]  /*2b410*/  HMMA.1688.F32.TF32 R36, R68, R12, R44 ;  /* 0x0000000c4424723c */ /* 0x008ff6000008102c */
[----:B------:R-:W-:Y:S11]  /*2b420*/  @!UPT UIADD3 URZ, URZ, URZ, URZ ;  /* 0x0000003f3f3ff290 */ /* 0x000ff6000fffe03f */
[----:B------:R-:W-:Y:S02]  /*2b430*/  @!UPT UIADD3 URZ, URZ, URZ, URZ ;  /* 0x0000003f3f3ff290 */ /* 0x000fe4000fffe03f */
[----:B------:R-:W-:Y:S01]  /*2b440*/  IMAD.MOV.U32 R47, RZ, RZ, R37 ;  /* 0x000000ffff2f7224 */ /* 0x000fe200078e0025 */
[----:B------:R-:W-:Y:S01]  /*2b450*/  MOV R46, R38 ;  /* 0x00000026002e7202 */ /* 0x000fe20000000f00 */
[----:B------:R-:W-:-:S04]  /*2b460*/  IMAD.MOV.U32 R19, RZ, RZ, R36 ;  /* 0x000000ffff137224 */ /* 0x000fc800078e0024 */
[----:B------:R1:W-:Y:S04]  /*2b470*/  STL.64 [R1+0x3190], R46 ;  /* 0x0031902e01007387 */ /* 0x0003e80000100a00 */
[----:B------:R-:W-:Y:S01]  /*2b480*/  STL [R1+0x318c], R19 ;  /* 0x00318c1301007387 */ /* 0x000fe20000100800 */
[-C--:B--2---:R-:W-:Y:S03]  /*2b490*/  HMMA.1688.F32.TF32 R4, R64, R12.reuse, R28 ;  /* 0x0000000c4004723c */ /* 0x084fe6000008101c */
[----:B------:R-:W2:Y:S04]  /*2b4a0*/  LDL.LU.64 R28, [R1+0x310] ;  /* 0x00031000011c7983 */ /* 0x000ea80000300a00 */
[----:B------:R-:W2:Y:S11]  /*2b4b0*/  LDL.LU.64 R30, [R1+0x318] ;  /* 0x00031800011e7983 */ /* 0x000eb60000300a00 */
[----:B------:R-:W-:Y:S05]  /*2b4c0*/  @!UPT UIADD3 URZ, URZ, URZ, URZ ;  /* 0x0000003f3f3ff290 */ /* 0x000fea000fffe03f */
[----:B------:R-:W-:Y:S04]  /*2b4d0*/  STL.64 [R1+0x1f0], R4 ;  /* 0x0001f00401007387 */ /* 0x000fe80000100a00 */
[----:B------:R3:W-:Y:S04]  /*2b4e0*/  STL.64 [R1+0x1f8], R6 ;  /* 0x0001f80601007387 */ /* 0x0007e80000100a00 */
[----:B------:R-:W2:Y:S04]  /*2b4f0*/  LDL.LU.64 R44, [R1+0x300] ;  /* 0x00030000012c7983 */ /* 0x000ea80000300a00 */
[----:B-1----:R-:W2:Y:S01]  /*2b500*/  LDL.LU.64 R46, [R1+0x308] ;  /* 0x00030800012e7983 */ /* 0x002ea20000300a00 */
[-C--:B---3--:R-:W-:Y:S01]  /*2b510*/  HMMA.1688.F32.TF32 R4, R60, R12.reuse, R92 ;  /* 0x0000000c3c04723c */ /* 0x088fe2000008105c */
[----:B------:R-:W-:Y:S11]  /*2b520*/  IMAD.MOV.U32 R252, RZ, RZ, R39 ;  /* 0x000000fffffc7224 */ /* 0x000ff600078e0027 */
[----:B------:R-:W-:Y:S11]  /*2b530*/  @!UPT UIADD3 URZ, URZ, URZ, URZ ;  /* 0x0000003f3f3ff290 */ /* 0x000ff6000fffe03f */
[----:B------:R-:W-:Y:S04]  /*2b540*/  STL.64 [R1+0x210], R4 ;  /* 0x0002100401007387 */ /* 0x000fe80000100a00 */
[----:B------:R1:W-:Y:S04]  /*2b550*/  STL.64 [R1+0x218], R6 ;  /* 0x0002180601007387 */ /* 0x0003e80000100a00 */
[----:B------:R-:W3:Y:S04]  /*2b560*/  LDL.LU.64 R36, [R1+0x2f0] ;  /* 0x0002f00001247983 */ /* 0x000ee80000300a00 */
[----:B------:R-:W3:Y:S01]  /*2b570*/  LDL.LU.64 R38, [R1+0x2f8] ;  /* 0x0002f80001267983 */ /* 0x000ee20000300a00 */
[-C--:B-1----:R-:W-:Y:S11]  /*2b580*/  HMMA.1688.F32.TF32 R4, R56, R12.reuse, R88 ;  /* 0x0000000c3804723c */ /* 0x082ff60000081058 */
        /* <DEDUP_REMOVED lines=13> */
[-C--:B----4-:R-:W-:Y:S03]  /*2b660*/  HMMA.1688.F32.TF32 R4, R48, R12.reuse, R24 ;  /* 0x0000000c3004723c */ /* 0x090fe60000081018 */
[----:B------:R-:W1:Y:S05]  /*2b670*/  LDSM.16.M88.4 R24, [R211+0x87000] ;  /* 0x08700000d318783b */ /* 0x000e6a0000000200 */
[-C--:B------:R-:W-:Y:S11]  /*2b680*/  HMMA.1688.F32.TF32 R80, R192, R12.reuse, R80 ;  /* 0x0000000cc050723c */ /* 0x080ff60000081050 */
[----:B------:R-:W-:Y:S04]  /*2b690*/  @!UPT UIADD3 URZ, URZ, URZ, URZ ;  /* 0x0000003f3f3ff290 */ /* 0x000fe8000fffe03f */
[----:B------:R-:W-:Y:S04]  /*2b6a0*/  STL.64 [R1+0x230], R4 ;  /* 0x0002300401007387 */ /* 0x000fe80000100a00 */
[----:B------:R4:W-:Y:S02]  /*2b6b0*/  STL.64 [R1+0x238], R6 ;  /* 0x0002380601007387 */ /* 0x0009e40000100a00 */
[-C--:B----4-:R-:W-:Y:S02]  /*2b6c0*/  HMMA.1688.F32.TF32 R4, R196, R12.reuse, R20 ;  /* 0x0000000cc404723c */ /* 0x090fe40000081014 */
[----:B------:R-:W4:Y:S11]  /*2b6d0*/  LDSM.16.M88.4 R20, [R211+0x88000] ;  /* 0x08800000d314783b */ /* 0x000f360000000200 */
[----:B------:R-:W-:Y:S10]  /*2b6e0*/  @!UPT UIADD3 URZ, URZ, URZ, URZ ;  /* 0x0000003f3f3ff290 */ /* 0x000ff4000fffe03f */
[----:B------:R1:W-:Y:S04]  /*2b6f0*/  STL.64 [R1+0x220], R4 ;  /* 0x0002200401007387 */ /* 0x0003e80000100a00 */
[----:B------:R4:W-:Y:S04]  /*2b700*/  STL.64 [R1+0x228], R6 ;  /* 0x0002280601007387 */ /* 0x0009e80000100a00 */
[----:B-1----:R-:W3:Y:S04]  /*2b710*/  LDL.LU.64 R4, [R1+0x1200] ;  /* 0x0012000001047983 */ /* 0x002ee80000300a00 */
[----:B----4-:R-:W4:Y:S04]  /*2b720*/  LDL.LU.64 R6, [R1+0x1208] ;  /* 0x0012080001067983 */ /* 0x010f280000300a00 */
[----:B------:R-:W-:Y:S04]  /*2b730*/  STL.64 [R1+0x2e0], R80 ;  /* 0x0002e05001007387 */ /* 0x000fe80000100a00 */
[----:B------:R1:W-:Y:S02]  /*2b740*/  STL.64 [R1+0x2e8], R82 ;  /* 0x0002e85201007387 */ /* 0x0003e40000100a00 */
[-C--:B-1----:R-:W-:Y:S08]  /*2b750*/  HMMA.1688.F32.TF32 R80, R188, R12.reuse, R72 ;  /* 0x0000000cbc50723c */ /* 0x082ff00000081048 */
[-C--:B------:R-:W-:Y:S01]  /*2b760*/  HMMA.1688.F32.TF32 R72, R184, R12.reuse, R32 ;  /* 0x0000000cb848723c */ /* 0x080fe20000081020 */
[----:B------:R-:W4:Y:S11]  /*2b770*/  LDL.LU.64 R32, [R1+0x11d0] ;  /* 0x0011d00001207983 */ /* 0x000f360000300a00 */
[----:B------:R-:W-:Y:S03]  /*2b780*/  @!UPT UIADD3 URZ, URZ, URZ, URZ ;  /* 0x0000003f3f3ff290 */ /* 0x000fe6000fffe03f */
[----:B------:R-:W-:Y:S04]  /*2b790*/  STL.64 [R1+0x420], R80 ;  /* 0x0004205001007387 */ /* 0x000fe80000100a00 */
[----:B------:R-:W-:Y:S04]  /*2b7a0*/  STL.64 [R1+0x428], R82 ;  /* 0x0004285201007387 */ /* 0x000fe80000100a00 */
[----:B------:R-:W4:Y:S04]  /*2b7b0*/  LDL.LU.64 R34, [R1+0x11d8] ;  /* 0x0011d80001227983 */ /* 0x000f280000300a00 */
[----:B------:R-:W-:Y:S04]  /*2b7c0*/  STL.64 [R1+0x4e0], R72 ;  /* 0x0004e04801007387 */ /* 0x000fe80000100a00 */
[----:B------:R2:W-:Y:S02]  /*2b7d0*/  STL.64 [R1+0x4e8], R74 ;  /* 0x0004e84a01007387 */ /* 0x0005e40000100a00 */
[-C--:B--2---:R-:W-:Y:S02]  /*2b7e0*/  HMMA.1688.F32.TF32 R72, R180, R12.reuse, R28 ;  /* 0x0000000cb448723c */ /* 0x084fe4000008101c */
[----:B------:R-:W2:Y:S04]  /*2b7f0*/  LDL.LU.64 R28, [R1+0x1110] ;  /* 0x00111000011c7983 */ /* 0x000ea80000300a00 */
[----:B------:R-:W2:Y:S11]  /*2b800*/  LDL.LU.64 R30, [R1+0x1118] ;  /* 0x00111800011e7983 */ /* 0x000eb60000300a00 */
[----:B------:R-:W-:Y:S06]  /*2b810*/  @!UPT UIADD3 URZ, URZ, URZ, URZ ;  /* 0x0000003f3f3ff290 */ /* 0x000fec000fffe03f */
[----:B------:R-:W-:Y:S04]  /*2b820*/  STL.64 [R1+0x6d0], R72 ;  /* 0x0006d04801007387 */ /* 0x000fe80000100a00 */
[----:B------:R1:W-:Y:S02]  /*2b830*/  STL.64 [R1+0x6d8], R74 ;  /* 0x0006d84a01007387 */ /* 0x0003e40000100a00 */
[-C--:B-1----:R-:W-:Y:S02]  /*2b840*/  HMMA.1688.F32.TF32 R72, R176, R12.reuse, R44 ;  /* 0x0000000cb048723c */ /* 0x082fe4000008102c */
[----:B------:R-:W2:Y:S04]  /*2b850*/  LDL.LU.64 R44, [R1+0x1080] ;  /* 0x00108000012c7983 */ /* 0x000ea80000300a00 */
[----:B------:R-:W2:Y:S11]  /*2b860*/  LDL.LU.64 R46, [R1+0x1088] ;  /* 0x00108800012e7983 */ /* 0x000eb60000300a00 */
[----:B------:R-:W-:Y:S06]  /*2b870*/  @!UPT UIADD3 URZ, URZ, URZ, URZ ;  /* 0x0000003f3f3ff290 */ /* 0x000fec000fffe03f */
[----:B------:R-:W-:Y:S04]  /*2b880*/  STL.64 [R1+0x7c0], R72 ;  /* 0x0007c04801007387 */ /* 0x000fe80000100a00 */
[----:B------:R-:W-:Y:S01]  /*2b890*/  STL.64 [R1+0x7c8], R74 ;  /* 0x0007c84a01007387 */ /* 0x000fe20000100a00 */
[-C--:B---3--:R-:W-:Y:S03]  /*2b8a0*/  HMMA.1688.F32.TF32 R36, R172, R12.reuse, R36 ;  /* 0x0000000cac24723c */ /* 0x088fe60000081024 */
[----:B------:R-:W3:Y:S04]  /*2b8b0*/  LDL.LU.64 R88, [R1+0xf10] ;  /* 0x000f100001587983 */ /* 0x000ee80000300a00 */
[----:B------:R-:W3:Y:S11]  /*2b8c0*/  LDL.LU.64 R90, [R1+0xf18] ;  /* 0x000f1800015a7983 */ /* 0x000ef60000300a00 */
[----:B------:R-:W-:Y:S05]  /*2b8d0*/  @!UPT UIADD3 URZ, URZ, URZ, URZ ;  /* 0x0000003f3f3ff290 */ /* 0x000fea000fffe03f */
[----:B------:R-:W-:Y:S04]  /*2b8e0*/  STL.64 [R1+0xd40], R36 ;  /* 0x000d402401007387 */ /* 0x000fe80000100a00 */
[----:B------:R1:W-:Y:S04]  /*2b8f0*/  STL.64 [R1+0xd48], R38 ;  /* 0x000d482601007387 */ /* 0x0003e80000100a00 */
[----:B------:R-:W3:Y:S04]  /*2b900*/  LDL.LU.64 R84, [R1+0xe10] ;  /* 0x000e100001547983 */ /* 0x000ee80000300a00 */
[----:B------:R-:W3:Y:S01]  /*2b910*/  LDL.LU.64 R86, [R1+0xe18] ;  /* 0x000e180001567983 */ /* 0x000ee20000300a00 */
[-C--:B-1----:R-:W-:Y:S03]  /*2b920*/  HMMA.1688.F32.TF32 R36, R168, R12.reuse, R16 ;  /* 0x0000000ca824723c */ /* 0x082fe60000081010 */
[----:B------:R-:W3:Y:S04]  /*2b930*/  LDL.LU.64 R16, [R1+0xd30] ;  /* 0x000d300001107983 */ /* 0x000ee80000300a00 */
[----:B------:R-:W3:Y:S11]  /*2b940*/  LDL.LU.64 R18, [R1+0xd38] ;  /* 0x000d380001127983 */ /* 0x000ef60000300a00 */
[----:B------:R-:W-:Y:S05]  /*2b950*/  @!UPT UIADD3 URZ, URZ, URZ, URZ ;  /* 0x0000003f3f3ff290 */ /* 0x000fea000fffe03f */
[----:B------:R1:W-:Y:S04]  /*2b960*/  STL.64 [R1+0xf90], R36 ;  /* 0x000f902401007387 */ /* 0x0003e80000100a00 */
[----:B------:R1:W-:Y:S04]  /*2b970*/  STL.64 [R1+0xf98], R38 ;  /* 0x000f982601007387 */ /* 0x0003e80000100a00 */
[----:B------:R-:W3:Y:S04]  /*2b980*/  LDL.LU.64 R80, [R1+0x430] ;  /* 0x0004300001507983 */ /* 0x000ee80000300a00 */
[----:B------:R-:W3:Y:S01]  /*2b990*/  LDL.LU.64 R82, [R1+0x438] ;  /* 0x0004380001527983 */ /* 0x000ee20000300a00 */
[-C--:B------:R-:W-:Y:S11]  /*2b9a0*/  HMMA.1688.F32.TF32 R8, R76, R12.reuse, R8 ;  /* 0x0000000c4c08723c */ /* 0x080ff60000081008 */
[----:B------:R-:W-:Y:S11]  /*2b9b0*/  @!UPT UIADD3 URZ, URZ, URZ, URZ ;  /* 0x0000003f3f3ff290 */ /* 0x000ff6000fffe03f */
[----:B------:R-:W-:Y:S01]  /*2b9c0*/  @!UPT UIADD3 URZ, URZ, URZ, URZ ;  /* 0x0000003f3f3ff290 */ /* 0x000fe2000fffe03f */
[----:B------:R-:W-:Y:S04]  /*2b9d0*/  STL.64 [R1+0x10d0], R8 ;  /* 0x0010d00801007387 */ /* 0x000fe80000100a00 */
[----:B------:R-:W-:Y:S04]  /*2b9e0*/  STL.64 [R1+0x10d8], R10 ;  /* 0x0010d80a01007387 */ /* 0x000fe80000100a00 */
[----:B------:R-:W3:Y:S04]  /*2b9f0*/  LDL.LU.64 R72, [R1+0x410] ;  /* 0x0004100001487983 */ /* 0x000ee80000300a00 */
[----:B------:R-:W3:Y:S01]  /*2ba00*/  LDL.LU.64 R74, [R1+0x418] ;  /* 0x00041800014a7983 */ /* 0x000ee20000300a00 */
[----:B------:R-:W-:Y:S03]  /*2ba10*/  HMMA.1688.F32.TF32 R12, R164, R12, R40 ;  /* 0x0000000ca40c723c */ /* 0x000fe60000081028 */
[----:B-1----:R-:W3:Y:S04]  /*2ba20*/  LDL.LU.64 R36, [R1+0x400] ;  /* 0x0004000001247983 */ /* 0x002ee80000300a00 */
[----:B------:R-:W3:Y:S01]  /*2ba30*/  LDL.LU.64 R38, [R1+0x408] ;  /* 0x0004080001267983 */ /* 0x000ee20000300a00 */
[----:B----4-:R-:W-:Y:S11]  /*2ba40*/  HMMA.1688.F32.TF32 R92, R68, R24, R4 ;  /* 0x00000018445c723c */ /* 0x010ff60000081004 */
[----:B------:R-:W-:Y:S04]  /*2ba50*/  @!UPT UIADD3 URZ, URZ, URZ, URZ ;  /* 0x0000003f3f3ff290 */ /* 0x000fe8000fffe03f */
[----:B------:R-:W-:Y:S04]  /*2ba60*/  STL.64 [R1+0x11c0], R12 ;  /* 0x0011c00c01007387 */ /* 0x000fe80000100a00 */
[----:B------:R-:W-:Y:S05]  /*2ba70*/  STL.64 [R1+0x11c8], R14 ;  /* 0x0011c80e01007387 */ /* 0x000fea0000100a00 */
[----:B------:R-:W-:Y:S01]  /*2ba80*/  IMAD.MOV.U32 R6, RZ, RZ, R93 ;  /* 0x000000ffff067224 */ /* 0x000fe200078e005d */
[----:B------:R-:W-:-:S05]  /*2ba90*/  MOV R7, R94 ;  /* 0x0000005e00077202 */ /* 0x000fca0000000f00 */
[----:B------:R1:W-:Y:S02]  /*2baa0*/  STL.64 [R1+0x3198], R6 ;  /* 0x0031980601007387 */ /* 0x0003e40000100a00 */
[-C--:B-1----:R-:W-:Y:S02]  /*2bab0*/  HMMA.1688.F32.TF32 R4, R64, R24.reuse, R32 ;  /* 0x000000184004723c */ /* 0x082fe40000081020 */
[----:B------:R-:W4:Y:S04]  /*2bac0*/  LDL.LU.64 R32, [R1+0x3d0] ;  /* 0x0003d00001207983 */ /* 0x000f280000300a00 */
[----:B------:R-:W4:Y:S11]  /*2bad0*/  LDL.LU.64 R34, [R1+0x3d8] ;  /* 0x0003d80001227983 */ /* 0x000f360000300a00 */
[----:B------:R-:W-:Y:S06]  /*2bae0*/  @!UPT UIADD3 URZ, URZ, URZ, URZ ;  /* 0x0000003f3f3ff290 */ /* 0x000fec000fffe03f */
        /* <DEDUP_REMOVED lines=12> */
[----:B------:R1:W-:Y:S04]  /*2bbb0*/  STL.64 [R1+0x200], R4 ;  /* 0x0002000401007387 */ /* 0x0003e80000100a00 */
[----:B------:R3:W-:Y:S04]  /*2bbc0*/  STL.64 [R1+0x208], R6 ;  /* 0x0002080601007387 */ /* 0x0007e80000100a00 */
[----:B-1----:R-:W2:Y:S04]  /*2bbd0*/  LDL.LU.64 R4, [R1+0x390] ;  /* 0x0003900001047983 */ /* 0x002ea80000300a00 */
[----:B---3--:R-:W3:Y:S01]  /*2bbe0*/  LDL.LU.64 R6, [R1+0x398] ;  /* 0x0003980001067983 */ /* 0x008ee20000300a00 */
[-C--:B------:R-:W-:Y:S08]  /*2bbf0*/  HMMA.1688.F32.TF32 R12, R52, R24.reuse, R88 ;  /* 0x00000018340c723c */ /* 0x080ff00000081058 */
[-C--:B------:R-:W-:Y:S11]  /*2bc00*/  HMMA.1688.F32.TF32 R80, R192, R24.reuse, R80 ;  /* 0x00000018c050723c */ /* 0x080ff60000081050 */
[----:B------:R-:W-:Y:S04]  /*2bc10*/  @!UPT UIADD3 URZ, URZ, URZ, URZ ;  /* 0x0000003f3f3ff290 */ /* 0x000fe8000fffe03f */
[----:B------:R-:W-:Y:S04]  /*2bc20*/  STL.64 [R1+0x170], R12 ;  /* 0x0001700c01007387 */ /* 0x000fe80000100a00 */
[----:B------:R1:W-:Y:S04]  /*2bc30*/  STL.64 [R1+0x178], R14 ;  /* 0x0001780e01007387 */ /* 0x0003e80000100a00 */
[----:B------:R-:W3:Y:S04]  /*2bc40*/  LDL.LU.64 R40, [R1+0x360] ;  /* 0x0003600001287983 */ /* 0x000ee80000300a00 */
[----:B------:R-:W3:Y:S01]  /*2bc50*/  LDL.LU.64 R42, [R1+0x368] ;  /* 0x00036800012a7983 */ /* 0x000ee20000300a00 */
[----:B-1----:R-:W-:Y:S01]  /*2bc60*/  HMMA.1688.F32.TF32 R12, R48, R24, R84 ;  /* 0x00000018300c723c */ /* 0x002fe20000081054 */
[----:B------:R-:W-:-:S02]  /*2bc70*/  IMAD.MOV.U32 R11, RZ, RZ, R92 ;  /* 0x000000ffff0b7224 */ /* 0x000fc400078e005c */
[----:B------:R-:W1:Y:S11]  /*2bc80*/  LDSM.16.M88.4 R88, [R211+0x89000] ;  /* 0x08900000d358783b */ /* 0x000e760000000200 */
[----:B------:R-:W-:Y:S09]  /*2bc90*/  @!UPT UIADD3 URZ, URZ, URZ, URZ ;  /* 0x0000003f3f3ff290 */ /* 0x000ff2000fffe03f */
[----:B------:R-:W-:Y:S04]  /*2bca0*/  STL.64 [R1+0xe0], R12 ;  /* 0x0000e00c01007387 */ /* 0x000fe80000100a00 */
[----:B------:R1:W-:Y:S02]  /*2bcb0*/  STL.64 [R1+0xe8], R14 ;  /* 0x0000e80e01007387 */ /* 0x0003e40000100a00 */
[-C--:B-1----:R-:W-:Y:S02]  /*2bcc0*/  HMMA.1688.F32.TF32 R12, R196, R24.reuse, R16 ;  /* 0x00000018c40c723c */ /* 0x082fe40000081010 */
[----:B------:R-:W3:Y:S04]  /*2bcd0*/  LDL.LU.64 R16, [R1+0x280] ;  /* 0x0002800001107983 */ /* 0x000ee80000300a00 */
[----:B------:R-:W3:Y:S11]  /*2bce0*/  LDL.LU.64 R18, [R1+0x288] ;  /* 0x0002880001127983 */ /* 0x000ef60000300a00 */
[----:B------:R-:W-:Y:S06]  /*2bcf0*/  @!UPT UIADD3 URZ, URZ, URZ, URZ ;  /* 0x0000003f3f3ff290 */ /* 0x000fec000fffe03f */
[----:B------:R1:W-:Y:S04]  /*2bd00*/  STL.64 [R1+0x20], R12 ;  /* 0x0000200c01007387 */ /* 0x0003e80000100a00 */
[----:B------:R1:W-:Y:S04]  /*2bd10*/  STL.64 [R1+0x28], R14 ;  /* 0x0000280e01007387 */ /* 0x0003e80000100a00 */
[----:B-1----:R-:W3:Y:S04]  /*2bd20*/  LDL.LU.64 R12, [R1+0x1210] ;  /* 0x00121000010c7983 */ /* 0x002ee80000300a00 */
[----:B------:R-:W3:Y:S04]  /*2bd30*/  LDL.LU.64 R14, [R1+0x1218] ;  /* 0x00121800010e7983 */ /* 0x000ee80000300a00 */
[----:B------:R-:W-:Y:S04]  /*2bd40*/  STL.64 [R1+0x2d0], R80 ;  /* 0x0002d05001007387 */ /* 0x000fe80000100a00 */
[----:B------:R1:W-:Y:S02]  /*2bd50*/  STL.64 [R1+0x2d8], R82 ;  /* 0x0002d85201007387 */ /* 0x0003e40000100a00 */
[-C--:B-1----:R-:W-:Y:S08]  /*2bd60*/  HMMA.1688.F32.TF32 R80, R188, R24.reuse, R72 ;  /* 0x00000018bc50723c */ /* 0x082ff00000081048 */
[-C--:B------:R-:W-:Y:S01]  /*2bd70*/  HMMA.1688.F32.TF32 R72, R184, R24.reuse, R36 ;  /* 0x00000018b848723c */ /* 0x080fe20000081024 */
[----:B------:R-:W3:Y:S11]  /*2bd80*/  LDL.LU.64 R36, [R1+0x11f0] ;  /* 0x0011f00001247983 */ /* 0x000ef60000300a00 */
[----:B------:R-:W-:Y:S03]  /*2bd90*/  @!UPT UIADD3 URZ, URZ, URZ, URZ ;  /* 0x0000003f3f3ff290 */ /* 0x000fe6000fffe03f */
[----:B------:R-:W-:Y:S04]  /*2bda0*/  STL.64 [R1+0x370], R80 ;  /* 0x0003705001007387 */ /* 0x000fe80000100a00 */
[----:B------:R-:W-:Y:S04]  /*2bdb0*/  STL.64 [R1+0x378], R82 ;  /* 0x0003785201007387 */ /* 0x000fe80000100a00 */
[----:B------:R-:W3:Y:S04]  /*2bdc0*/  LDL.LU.64 R38, [R1+0x11f8] ;  /* 0x0011f80001267983 */ /* 0x000ee80000300a00 */
[----:B------:R-:W-:Y:S04]  /*2bdd0*/  STL.64 [R1+0x3f0], R72 ;  /* 0x0003f04801007387 */ /* 0x000fe80000100a00 */
[----:B------:R4:W-:Y:S02]  /*2bde0*/  STL.64 [R1+0x3f8], R74 ;  /* 0x0003f84a01007387 */ /* 0x0009e40000100a00 */
[-C--:B----4-:R-:W-:Y:S02]  /*2bdf0*/  HMMA.1688.F32.TF32 R72, R180, R24.reuse, R32 ;  /* 0x00000018b448723c */ /* 0x090fe40000081020 */
[----:B------:R-:W4:Y:S04]  /*2be00*/  LDL.LU.64 R32, [R1+0x1190] ;  /* 0x0011900001207983 */ /* 0x000f280000300a00 */
[----:B------:R-:W4:Y:S11]  /*2be10*/  LDL.LU.64 R34, [R1+0x1198] ;  /* 0x0011980001227983 */ /* 0x000f360000300a00 */
[----:B------:R-:W-:Y:S06]  /*2be20*/  @!UPT UIADD3 URZ, URZ, URZ, URZ ;  /* 0x0000003f3f3ff290 */ /* 0x000fec000fffe03f */
[----:B------:R-:W-:Y:S04]  /*2be30*/  STL.64 [R1+0x5c0], R72 ;  /* 0x0005c04801007387 */ /* 0x000fe80000100a00 */
[----:B------:R2:W-:Y:S02]  /*2be40*/  STL.64 [R1+0x5c8], R74 ;  /* 0x0005c84a01007387 */ /* 0x0005e40000100a00 */
[-C--:B--2---:R-:W-:Y:S02]  /*2be50*/  HMMA.1688.F32.TF32 R72, R176, R24.reuse, R28 ;  /* 0x00000018b048723c */ /* 0x084fe4000008101c */
[----:B------:R-:W2:Y:S04]  /*2be60*/  LDL.LU.64 R28, [R1+0x1070] ;  /* 0x00107000011c7983 */ /* 0x000ea80000300a00 */
[----:B------:R-:W2:Y:S02]  /*2be70*/  LDL.LU.64 R30, [R1+0x1078] ;  /* 0x00107800011e7983 */ /* 0x000ea40000300a00 */
[-C--:B------:R-:W-:Y:S11]  /*2be80*/  HMMA.1688.F32.TF32 R44, R172, R24.reuse, R44 ;  /* 0x00000018ac2c723c */ /* 0x080ff6000008102c */
[----:B------:R-:W-:Y:S04]  /*2be90*/  @!UPT UIADD3 URZ, URZ, URZ, URZ ;  /* 0x0000003f3f3ff290 */ /* 0x000fe8000fffe03f */
[----:B------:R-:W-:Y:S04]  /*2bea0*/  STL.64 [R1+0x760], R72 ;  /* 0x0007604801007387 */ /* 0x000fe80000100a00 */
[----:B------:R-:W-:Y:S04]  /*2beb0*/  STL.64 [R1+0x768], R74 ;  /* 0x0007684a01007387 */ /* 0x000fe80000100a00 */
[----:B------:R-:W2:Y:S04]  /*2bec0*/  LDL.LU.64 R80, [R1+0xf80] ;  /* 0x000f800001507983 */ /* 0x000ea80000300a00 */
[----:B------:R-:W2:Y:S04]  /*2bed0*/  LDL.LU.64 R82, [R1+0xf88] ;  /* 0x000f880001527983 */ /* 0x000ea80000300a00 */
[----:B------:R-:W-:Y:S04]  /*2bee0*/  STL.64 [R1+0xa90], R44 ;  /* 0x000a902c01007387 */ /* 0x000fe80000100a00 */
[----:B------:R3:W-:Y:S02]  /*2bef0*/  STL.64 [R1+0xa98], R46 ;  /* 0x000a982e01007387 */ /* 0x0007e40000100a00 */
[-C--:B---3--:R-:W-:Y:S02]  /*2bf00*/  HMMA.1688.F32.TF32 R44, R168, R24.reuse, R4 ;  /* 0x00000018a82c723c */ /* 0x088fe40000081004 */
[----:B------:R-:W3:Y:S04]  /*2bf10*/  LDL.LU.64 R4, [R1+0xe80] ;  /* 0x000e800001047983 */ /* 0x000ee80000300a00 */
[----:B------:R-:W3:Y:S11]  /*2bf20*/  LDL.LU.64 R6, [R1+0xe88] ;  /* 0x000e880001067983 */ /* 0x000ef60000300a00 */
[----:B------:R-:W-:Y:S06]  /*2bf30*/  @!UPT UIADD3 URZ, URZ, URZ, URZ ;  /* 0x0000003f3f3ff290 */ /* 0x000fec000fffe03f */
[----:B------:R1:W-:Y:S04]  /*2bf40*/  STL.64 [R1+0xe00], R44 ;  /* 0x000e002c01007387 */ /* 0x0003e80000100a00 */
[----:B------:R1:W-:Y:S04]  /*2bf50*/  STL.64 [R1+0xe08], R46 ;  /* 0x000e082e01007387 */ /* 0x0003e80000100a00 */
[----:B------:R-:W3:Y:S04]  /*2bf60*/  LDL.LU.64 R72, [R1+0xd80] ;  /* 0x000d800001487983 */ /* 0x000ee80000300a00 */
[----:B------:R-:W3:Y:S01]  /*2bf70*/  LDL.LU.64 R74, [R1+0xd88] ;  /* 0x000d8800014a7983 */ /* 0x000ee20000300a00 */
[-C--:B------:R-:W-:Y:S11]  /*2bf80*/  HMMA.1688.F32.TF32 R40, R76, R24.reuse, R40 ;  /* 0x000000184c28723c */ /* 0x080ff60000081028 */
[----:B------:R-:W-:Y:S11]  /*2bf90*/  @!UPT UIADD3 URZ, URZ, URZ, URZ ;  /* 0x0000003f3f3ff290 */ /* 0x000ff6000fffe03f */
[----:B------:R-:W-:Y:S01]  /*2bfa0*/  @!UPT UIADD3 URZ, URZ, URZ, URZ ;  /* 0x0000003f3f3ff290 */ /* 0x000fe2000fffe03f */
[----:B------:R1:W-:Y:S04]  /*2bfb0*/  STL.64 [R1+0xfa0], R40 ;  /* 0x000fa02801007387 */ /* 0x0003e80000100a00 */
[----:B------:R1:W-:Y:S04]  /*2bfc0*/  STL.64 [R1+0xfa8], R42 ;  /* 0x000fa82a01007387 */ /* 0x0003e80000100a00 */
[----:B-1----:R-:W3:Y:S04]  /*2bfd0*/  LDL.LU.64 R44, [R1+0xc70] ;  /* 0x000c7000012c7983 */ /* 0x002ee80000300a00 */
[----:B------:R-:W3:Y:S01]  /*2bfe0*/  LDL.LU.64 R46, [R1+0xc78] ;  /* 0x000c7800012e7983 */ /* 0x000ee20000300a00 */
[----:B------:R-:W-:Y:S11]  /*2bff0*/  HMMA.1688.F32.TF32 R16, R164, R24, R16 ;  /* 0x00000018a410723c */ /* 0x000ff60000081010 */
[----:B------:R-:W-:Y:S11]  /*2c000*/  @!UPT UIADD3 URZ, URZ, URZ, URZ ;  /* 0x0000003f3f3ff290 */ /* 0x000ff6000fffe03f */
[----:B------:R-:W-:Y:S01]  /*2c010*/  @!UPT UIADD3 URZ, URZ, URZ, URZ ;  /* 0x0000003f3f3ff290 */ /* 0x000fe2000fffe03f */
[----:B------:R-:W-:Y:S04]  /*2c020*/  STL.64 [R1+0x1080], R16 ;  /* 0x0010801001007387 */ /* 0x000fe80000100a00 */
[----:B------:R1:W-:Y:S04]  /*2c030*/  STL.64 [R1+0x1088], R18 ;  /* 0x0010881201007387 */ /* 0x0003e80000100a00 */
[----:B------:R-:W3:Y:S01]  /*2c040*/  LDL.LU.64 R40, [R1+0xb70] ;  /* 0x000b700001287983 */ /* 0x000ee20000300a00 */
[-C--:B------:R-:W-:Y:S03]  /*2c050*/  HMMA.1688.F32.TF32 R84, R68, R20.reuse, R12 ;  /* 0x000000144454723c */ /* 0x080fe6000008100c */
[----:B------:R-:W3:Y:S11]  /*2c060*/  LDL.LU.64 R42, [R1+0xb78] ;  /* 0x000b7800012a7983 */ /* 0x000ef60000300a00 */
[----:B------:R-:W-:Y:S10]  /*2c070*/  @!UPT UIADD3 URZ, URZ, URZ, URZ ;  /* 0x0000003f3f3ff290 */ /* 0x000ff4000fffe03f */
[----:B------:R-:W-:Y:S01]  /*2c080*/  IMAD.MOV.U32 R15, RZ, RZ, R84 ;  /* 0x000000ffff0f7224 */ /* 0x000fe200078e0054 */
[----:B------:R-:W-:Y:S01]  /*2c090*/  MOV R25, R86 ;  /* 0x0000005600197202 */ /* 0x000fe20000000f00 */
[----:B-1----:R-:W-:Y:S02]  /*2c0a0*/  IMAD.MOV.U32 R18, RZ, RZ, R85 ;  /* 0x000000ffff127224 */ /* 0x002fe400078e0055 */
[----:B------:R-:W-:Y:S02]  /*2c0b0*/  IMAD.MOV.U32 R24, RZ, RZ, R87 ;  /* 0x000000ffff187224 */ /* 0x000fe400078e0057 */
[-C--:B------:R-:W-:Y:S01]  /*2c0c0*/  HMMA.1688.F32.TF32 R84, R64, R20.reuse, R36 ;  /* 0x000000144054723c */ /* 0x080fe20000081024 */
[----:B------:R-:W3:Y:S04]  /*2c0d0*/  LDL.LU.64 R36, [R1+0xa70] ;  /* 0x000a700001247983 */ /* 0x000ee80000300a00 */
[----:B------:R-:W3:Y:S11]  /*2c0e0*/  LDL.LU.64 R38, [R1+0xa78] ;  /* 0x000a780001267983 */ /* 0x000ef60000300a00 */
[----:B------:R-:W-:Y:S07]  /*2c0f0*/  @!UPT UIADD3 URZ, URZ, URZ, URZ ;  /* 0x0000003f3f3ff290 */ /* 0x000fee000fffe03f */
        /* <DEDUP_REMOVED lines=19> */
[----:B------:R3:W-:Y:S02]  /*2c230*/  STL.64 [R1+0x168], R86 ;  /* 0x0001685601007387 */ /* 0x0007e40000100a00 */
[-C--:B---3--:R-:W-:Y:S02]  /*2c240*/  HMMA.1688.F32.TF32 R84, R48, R20.reuse, R4 ;  /* 0x000000143054723c */ /* 0x088fe40000081004 */
[----:B------:R-:W3:Y:S04]  /*2c250*/  LDL.LU.64 R4, [R1+0x5a0] ;  /* 0x0005a00001047983 */ /* 0x000ee80000300a00 */
[----:B------:R-:W3:Y:S01]  /*2c260*/  LDL.LU.64 R6, [R1+0x5a8] ;  /* 0x0005a80001067983 */ /* 0x000ee20000300a00 */
[----:B------:R-:W-:Y:S11]  /*2c270*/  IMAD.MOV.U32 R10, RZ, RZ, R95 ;  /* 0x000000ffff0a7224 */ /* 0x000ff600078e005f */
[----:B------:R-:W-:Y:S05]  /*2c280*/  @!UPT UIADD3 URZ, URZ, URZ, URZ ;  /* 0x0000003f3f3ff290 */ /* 0x000fea000fffe03f */
[----:B------:R-:W-:Y:S04]  /*2c290*/  STL.64 [R1+0xd0], R84 ;  /* 0x0000d05401007387 */ /* 0x000fe80000100a00 */
[----:B------:R1:W-:Y:S02]  /*2c2a0*/  STL.64 [R1+0xd8], R86 ;  /* 0x0000d85601007387 */ /* 0x0003e40000100a00 */
[-C--:B-1----:R-:W-:Y:S02]  /*2c2b0*/  HMMA.1688.F32.TF32 R84, R196, R20.reuse, R72 ;  /* 0x00000014c454723c */ /* 0x082fe40000081048 */
[----:B------:R-:W3:Y:S04]  /*2c2c0*/  LDL.LU.64 R72, [R1+0x590] ;  /* 0x0005900001487983 */ /* 0x000ee80000300a00 */
[----:B------:R-:W3:Y:S02]  /*2c2d0*/  LDL.LU.64 R74, [R1+0x598] ;  /* 0x00059800014a7983 */ /* 0x000ee40000300a00 */
[-C--:B------:R-:W-:Y:S11]  /*2c2e0*/  HMMA.1688.F32.TF32 R92, R192, R20.reuse, R44 ;  /* 0x00000014c05c723c */ /* 0x080ff6000008102c */
[----:B------:R-:W-:Y:S04]  /*2c2f0*/  @!UPT UIADD3 URZ, URZ, URZ, URZ ;  /* 0x0000003f3f3ff290 */ /* 0x000fe8000fffe03f */
[----:B------:R-:W-:Y:S04]  /*2c300*/  STL.64 [R1+0x10], R84 ;  /* 0x0000105401007387 */ /* 0x000fe80000100a00 */
[----:B------:R-:W-:Y:S04]  /*2c310*/  STL.64 [R1+0x18], R86 ;  /* 0x0000185601007387 */ /* 0x000fe80000100a00 */
[----:B------:R-:W3:Y:S04]  /*2c320*/  LDL.LU.64 R44, [R1+0x380] ;  /* 0x00038000012c7983 */ /* 0x000ee80000300a00 */
[----:B------:R-:W3:Y:S04]  /*2c330*/  LDL.LU.64 R46, [R1+0x388] ;  /* 0x00038800012e7983 */ /* 0x000ee80000300a00 */
[----:B------:R-:W-:Y:S04]  /*2c340*/  STL.64 [R1+0x2c0], R92 ;  /* 0x0002c05c01007387 */ /* 0x000fe80000100a00 */
[----:B------:R1:W-:Y:S04]  /*2c350*/  STL.64 [R1+0x2c8], R94 ;  /* 0x0002c85e01007387 */ /* 0x0003e80000100a00 */
[----:B------:R-:W2:Y:S01]  /*2c360*/  LDSM.16.M88.4 R84, [R211+0x8a000] ;  /* 0x08a00000d354783b */ /* 0x000ea20000000200 */
[-C--:B-1----:R-:W-:Y:S03]  /*2c370*/  HMMA.1688.F32.TF32 R92, R188, R20.reuse, R40 ;  /* 0x00000014bc5c723c */ /* 0x082fe60000081028 */
[----:B------:R-:W3:Y:S04]  /*2c380*/  LDL.LU.64 R40, [R1+0x1240] ;  /* 0x0012400001287983 */ /* 0x000ee80000300a00 */
[----:B------:R-:W3:Y:S11]  /*2c390*/  LDL.LU.64 R42, [R1+0x1248] ;  /* 0x00124800012a7983 */ /* 0x000ef60000300a00 */
[----:B------:R-:W-:Y:S05]  /*2c3a0*/  @!UPT UIADD3 URZ, URZ, URZ, URZ ;  /* 0x0000003f3f3ff290 */ /* 0x000fea000fffe03f */
[----:B------:R-:W-:Y:S04]  /*2c3b0*/  STL.64 [R1+0x360], R92 ;  /* 0x0003605c01007387 */ /* 0x000fe80000100a00 */
[----:B------:R1:W-:Y:S02]  /*2c3c0*/  STL.64 [R1+0x368], R94 ;  /* 0x0003685e01007387 */ /* 0x0003e40000100a00 */
[-C--:B-1----:R-:W-:Y:S02]  /*2c3d0*/  HMMA.1688.F32.TF32 R92, R184, R20.reuse, R36 ;  /* 0x00000014b85c723c */ /* 0x082fe40000081024 */
[----:B------:R-:W3:Y:S04]  /*2c3e0*/  LDL.LU.64 R36, [R1+0x1220] ;  /* 0x0012200001247983 */ /* 0x000ee80000300a00 */
[----:B------:R-:W3:Y:S11]  /*2c3f0*/  LDL.LU.64 R38, [R1+0x1228] ;  /* 0x0012280001267983 */ /* 0x000ef60000300a00 */
[----:B------:R-:W-:Y:S06]  /*2c400*/  @!UPT UIADD3 URZ, URZ, URZ, URZ ;  /* 0x0000003f3f3ff290 */ /* 0x000fec000fffe03f */
        /* <DEDUP_REMOVED lines=14> */
[-C--:B-1----:R-:W-:Y:S08]  /*2c4f0*/  HMMA.1688.F32.TF32 R92, R172, R20.reuse, R80 ;  /* 0x00000014ac5c723c */ /* 0x082ff00000081050 */
[-C--:B---3--:R-:W-:Y:S01]  /*2c500*/  HMMA.1688.F32.TF32 R80, R168, R20.reuse, R4 ;  /* 0x00000014a850723c */ /* 0x088fe20000081004 */
[----:B------:R-:W3:Y:S11]  /*2c510*/  LDL.LU.64 R4, [R1+0xf70] ;  /* 0x000f700001047983 */ /* 0x000ef60000300a00 */
[----:B------:R-:W-:Y:S03]  /*2c520*/  @!UPT UIADD3 URZ, URZ, URZ, URZ ;  /* 0x0000003f3f3ff290 */ /* 0x000fe6000fffe03f */
[----:B------:R-:W-:Y:S04]  /*2c530*/  STL.64 [R1+0x8d0], R92 ;  /* 0x0008d05c01007387 */ /* 0x000fe80000100a00 */
[----:B------:R-:W-:Y:S04]  /*2c540*/  STL.64 [R1+0x8d8], R94 ;  /* 0x0008d85e01007387 */ /* 0x000fe80000100a00 */
[----:B------:R-:W3:Y:S01]  /*2c550*/  LDL.LU.64 R6, [R1+0xf78] ;  /* 0x000f780001067983 */ /* 0x000ee20000300a00 */
[-C--:B------:R-:W-:Y:S03]  /*2c560*/  HMMA.1688.F32.TF32 R72, R76, R20.reuse, R72 ;  /* 0x000000144c48723c */ /* 0x080fe60000081048 */
[----:B------:R-:W-:Y:S04]  /*2c570*/  STL.64 [R1+0xc30], R80 ;  /* 0x000c305001007387 */ /* 0x000fe80000100a00 */
[----:B------:R-:W-:Y:S04]  /*2c580*/  STL.64 [R1+0xc38], R82 ;  /* 0x000c385201007387 */ /* 0x000fe80000100a00 */
[----:B------:R-:W3:Y:S04]  /*2c590*/  LDL.LU.64 R104, [R1+0xe70] ;  /* 0x000e700001687983 */ /* 0x000ee80000300a00 */
[----:B------:R-:W3:Y:S01]  /*2c5a0*/  LDL.LU.64 R106, [R1+0xe78] ;  /* 0x000e7800016a7983 */ /* 0x000ee20000300a00 */
[----:B------:R-:W-:Y:S07]  /*2c5b0*/  HMMA.1688.F32.TF32 R44, R164, R20, R44 ;  /* 0x00000014a42c723c */ /* 0x000fee000008102c */
[----:B------:R-:W-:Y:S04]  /*2c5c0*/  STL.64 [R1+0xe20], R72 ;  /* 0x000e204801007387 */ /* 0x000fe80000100a00 */
[----:B------:R-:W-:Y:S04]  /*2c5d0*/  STL.64 [R1+0xe28], R74 ;  /* 0x000e284a01007387 */ /* 0x000fe80000100a00 */
[----:B------:R-:W3:Y:S04]  /*2c5e0*/  LDL.LU.64 R100, [R1+0xd70] ;  /* 0x000d700001647983 */ /* 0x000ee80000300a00 */
[----:B------:R-:W3:Y:S04]  /*2c5f0*/  LDL.LU.64 R102, [R1+0xd78] ;  /* 0x000d780001667983 */ /* 0x000ee80000300a00 */
[----:B------:R1:W-:Y:S04]  /*2c600*/  STL.64 [R1+0xe80], R44 ;  /* 0x000e802c01007387 */ /* 0x0003e80000100a00 */
[----:B------:R1:W-:Y:S04]  /*2c610*/  STL.64 [R1+0xe88], R46 ;  /* 0x000e882e01007387 */ /* 0x0003e80000100a00 */
[----:B------:R-:W3:Y:S04]  /*2c620*/  LDL.LU.64 R96, [R1+0xc60] ;  /* 0x000c600001607983 */ /* 0x000ee80000300a00 */
[----:B------:R-:W3:Y:S04]  /*2c630*/  LDL.LU.64 R98, [R1+0xc68] ;  /* 0x000c680001627983 */ /* 0x000ee80000300a00 */
[----:B-1----:R-:W3:Y:S04]  /*2c640*/  LDL.LU.64 R44, [R1+0xb60] ;  /* 0x000b6000012c7983 */ /* 0x002ee80000300a00 */
[----:B------:R-:W3:Y:S01]  /*2c650*/  LDL.LU.64 R46, [R1+0xb68] ;  /* 0x000b6800012e7983 */ /* 0x000ee20000300a00 */
[-C--:B------:R-:W-:Y:S03]  /*2c660*/  HMMA.1688.F32.TF32 R40, R68, R88.reuse, R40 ;  /* 0x000000584428723c */ /* 0x080fe60000081028 */
[----:B------:R-:W3:Y:S04]  /*2c670*/  LDL.LU.64 R92, [R1+0xa60] ;  /* 0x000a6000015c7983 */ /* 0x000ee80000300a00 */
[----:B------:R-:W3:Y:S01]  /*2c680*/  LDL.LU.64 R94, [R1+0xa68] ;  /* 0x000a6800015e7983 */ /* 0x000ee20000300a00 */
[-C--:B------:R-:W-:Y:S11]  /*2c690*/  HMMA.1688.F32.TF32 R36, R64, R88.reuse, R36 ;  /* 0x000000584024723c */ /* 0x080ff60000081024 */
[----:B------:R-:W-:Y:S05]  /*2c6a0*/  @!UPT UIADD3 URZ, URZ, URZ, URZ ;  /* 0x0000003f3f3ff290 */ /* 0x000fea000fffe03f */
[----:B------:R-:W-:Y:S01]  /*2c6b0*/  IMAD.MOV.U32 R75, RZ, RZ, R40 ;  /* 0x000000ffff4b7224 */ /* 0x000fe200078e0028 */
[----:B------:R-:W-:Y:S01]  /*2c6c0*/  MOV R21, R42 ;  /* 0x0000002a00157202 */ /* 0x000fe20000000f00 */
[----:B------:R-:W-:Y:S02]  /*2c6d0*/  IMAD.MOV.U32 R14, RZ, RZ, R41 ;  /* 0x000000ffff0e7224 */ /* 0x000fe400078e0029 */
[----:B------:R-:W-:Y:S01]  /*2c6e0*/  IMAD.MOV.U32 R20, RZ, RZ, R43 ;  /* 0x000000ffff147224 */ /* 0x000fe200078e002b */
[-C--:B----4-:R-:W-:Y:S02]  /*2c6f0*/  HMMA.1688.F32.TF32 R32, R60, R88.reuse, R32 ;  /* 0x000000583c20723c */ /* 0x090fe40000081020 */
[----:B------:R1:W-:Y:S04]  /*2c700*/  STL.64 [R1+0x120], R36 ;  /* 0x0001202401007387 */ /* 0x0003e80000100a00 */
[----:B------:R4:W-:Y:S04]  /*2c710*/  STL.64 [R1+0x128], R38 ;  /* 0x0001282601007387 */ /* 0x0009e80000100a00 */
[----:B------:R-:W3:Y:S04]  /*2c720*/  LDL.LU.64 R80, [R1+0x960] ;  /* 0x0009600001507983 */ /* 0x000ee80000300a00 */
[----:B------:R-:W3:Y:S09]  /*2c730*/  LDL.LU.64 R82, [R1+0x968] ;  /* 0x0009680001527983 */ /* 0x000ef20000300a00 */
[----:B------:R-:W-:Y:S04]  /*2c740*/  STL.64 [R1+0x1c0], R32 ;  /* 0x0001c02001007387 */ /* 0x000fe80000100a00 */
[----:B------:R-:W-:Y:S04]  /*2c750*/  STL.64 [R1+0x1c8], R34 ;  /* 0x0001c82201007387 */ /* 0x000fe80000100a00 */
[----:B------:R-:W3:Y:S04]  /*2c760*/  LDL.LU.64 R40, [R1+0x870] ;  /* 0x0008700001287983 */ /* 0x000ee80000300a00 */
[----:B------:R-:W3:Y:S01]  /*2c770*/  LDL.LU.64 R42, [R1+0x878] ;  /* 0x00087800012a7983 */ /* 0x000ee20000300a00 */
[-C--:B--2---:R-:W-:Y:S11]  /*2c780*/  HMMA.1688.F32.TF32 R28, R56, R88.reuse, R28 ;  /* 0x00000058381c723c */ /* 0x084ff6000008101c */
[----:B------:R-:W-:Y:S11]  /*2c790*/  @!UPT UIADD3 URZ, URZ, URZ, URZ ;  /* 0x0000003f3f3ff290 */ /* 0x000ff6000fffe03f */
[----:B------:R-:W-:Y:S01]  /*2c7a0*/  @!UPT UIADD3 URZ, URZ, URZ, URZ ;  /* 0x0000003f3f3ff290 */ /* 0x000fe2000fffe03f */
[----:B------:R-:W-:Y:S04]  /*2c7b0*/  STL.64 [R1+0x190], R28 ;  /* 0x0001901c01007387 */ /* 0x000fe80000100a00 */
[----:B------:R3:W-:Y:S04]  /*2c7c0*/  STL.64 [R1+0x198], R30 ;  /* 0x0001981e01007387 */ /* 0x0007e80000100a00 */
[----:B-1----:R-:W2:Y:S04]  /*2c7d0*/  LDL.LU.64 R36, [R1+0x680] ;  /* 0x0006800001247983 */ /* 0x002ea80000300a00 */
[----:B----4-:R-:W2:Y:S01]  /*2c7e0*/  LDL.LU.64 R38, [R1+0x688] ;  /* 0x0006880001267983 */ /* 0x010ea20000300a00 */
[-C--:B---3--:R-:W-:Y:S03]  /*2c7f0*/  HMMA.1688.F32.TF32 R28, R52, R88.reuse, R4 ;  /* 0x00000058341c723c */ /* 0x088fe60000081004 */
[----:B------:R-:W3:Y:S04]  /*2c800*/  LDL.LU.64 R4, [R1+0x5e0] ;  /* 0x0005e00001047983 */ /* 0x000ee80000300a00 */
[----:B------:R-:W3:Y:S11]  /*2c810*/  LDL.LU.64 R6, [R1+0x5e8] ;  /* 0x0005e80001067983 */ /* 0x000ef60000300a00 */
[----:B------:R-:W-:Y:S05]  /*2c820*/  @!UPT UIADD3 URZ, URZ, URZ, URZ ;  /* 0x0000003f3f3ff290 */ /* 0x000fea000fffe03f */
[----:B------:R1:W-:Y:S04]  /*2c830*/  STL.64 [R1+0x100], R28 ;  /* 0x0001001c01007387 */ /* 0x0003e80000100a00 */
[----:B------:R4:W-:Y:S04]  /*2c840*/  STL.64 [R1+0x108], R30 ;  /* 0x0001081e01007387 */ /* 0x0009e80000100a00 */
[----:B------:R-:W3:Y:S04]  /*2c850*/  LDL.LU.64 R32, [R1+0x5d0] ;  /* 0x0005d00001207983 */ /* 0x000ee80000300a00 */
[----:B------:R-:W3:Y:S04]  /*2c860*/  LDL.LU.64 R34, [R1+0x5d8] ;  /* 0x0005d80001227983 */ /* 0x000ee80000300a00 */
[----:B-1----:R-:W3:Y:S01]  /*2c870*/  LDL.LU.64 R28, [R1+0x4b0] ;  /* 0x0004b000011c7983 */ /* 0x002ee20000300a00 */
[-C--:B------:R-:W-:Y:S03]  /*2c880*/  HMMA.1688.F32.TF32 R108, R48, R88.reuse, R104 ;  /* 0x00000058306c723c */ /* 0x080fe60000081068 */
[----:B----4-:R-:W4:Y:S05]  /*2c890*/  LDL.LU.64 R30, [R1+0x4b8] ;  /* 0x0004b800011e7983 */ /* 0x010f2a0000300a00 */
[-C--:B------:R-:W-:Y:S11]  /*2c8a0*/  HMMA.1688.F32.TF32 R104, R196, R88.reuse, R100 ;  /* 0x00000058c468723c */ /* 0x080ff60000081064 */
[----:B------:R-:W-:Y:S04]  /*2c8b0*/  @!UPT UIADD3 URZ, URZ, URZ, URZ ;  /* 0x0000003f3f3ff290 */ /* 0x000fe8000fffe03f */
[----:B------:R-:W-:Y:S01]  /*2c8c0*/  STL.64 [R1+0xc0], R108 ;  /* 0x0000c06c01007387 */ /* 0x000fe20000100a00 */
[-C--:B------:R-:W-:Y:S08]  /*2c8d0*/  HMMA.1688.F32.TF32 R100, R192, R88.reuse, R96 ;  /* 0x00000058c064723c */ /* 0x080ff00000081060 */
[-C--:B------:R-:W-:Y:S01]  /*2c8e0*/  HMMA.1688.F32.TF32 R96, R188, R88.reuse, R44 ;  /* 0x00000058bc60723c */ /* 0x080fe2000008102c */
[----:B------:R-:W-:Y:S04]  /*2c8f0*/  STL.64 [R1+0xc8], R110 ;  /* 0x0000c86e01007387 */ /* 0x000fe80000100a00 */
[----:B------:R-:W-:Y:S04]  /*2c900*/  STL.64 [R1], R104 ;  /* 0x0000006801007387 */ /* 0x000fe80000100a00 */
[----:B------:R-:W-:Y:S04]  /*2c910*/  STL.64 [R1+0x8], R106 ;  /* 0x0000086a01007387 */ /* 0x000fe80000100a00 */
[----:B------:R-:W4:Y:S04]  /*2c920*/  LDL.LU.64 R44, [R1+0x1250] ;  /* 0x00125000012c7983 */ /* 0x000f280000300a00 */
[----:B------:R-:W-:Y:S04]  /*2c930*/  STL.64 [R1+0x2b0], R100 ;  /* 0x0002b06401007387 */ /* 0x000fe80000100a00 */
[----:B------:R-:W-:Y:S04]  /*2c940*/  STL.64 [R1+0x2b8], R102 ;  /* 0x0002b86601007387 */ /* 0x000fe80000100a00 */
[----:B------:R-:W4:Y:S04]  /*2c950*/  LDL.LU.64 R46, [R1+0x1258] ;  /* 0x00125800012e7983 */ /* 0x000f280000300a00 */
[----:B------:R-:W-:Y:S04]  /*2c960*/  STL.64 [R1+0x350], R96 ;  /* 0x0003506001007387 */ /* 0x000fe80000100a00 */
[----:B------:R1:W-:Y:S02]  /*2c970*/  STL.64 [R1+0x358], R98 ;  /* 0x0003586201007387 */ /* 0x0003e40000100a00 */
[-C--:B-1----:R-:W-:Y:S11]  /*2c980*/  HMMA.1688.F32.TF32 R96, R184, R88.reuse, R92 ;  /* 0x00000058b860723c */ /* 0x082ff6000008105c */
[----:B------:R-:W-:Y:S11]  /*2c990*/  @!UPT UIADD3 URZ, URZ, URZ, URZ ;  /* 0x0000003f3f3ff290 */ /* 0x000ff6000fffe03f */
[----:B------:R-:W-:Y:S01]  /*2c9a0*/  @!UPT UIADD3 URZ, URZ, URZ, URZ ;  /* 0x0000003f3f3ff290 */ /* 0x000fe2000fffe03f */
[----:B------:R-:W-:Y:S01]  /*2c9b0*/  STL.64 [R1+0x3d0], R96 ;  /* 0x0003d06001007387 */ /* 0x000fe20000100a00 */
[-C--:B------:R-:W-:Y:S03]  /*2c9c0*/  HMMA.1688.F32.TF32 R92, R180, R88.reuse, R80 ;  /* 0x00000058b45c723c */ /* 0x080fe60000081050 */
[----:B------:R-:W-:Y:S05]  /*2c9d0*/  STL.64 [R1+0x3d8], R98 ;  /* 0x0003d86201007387 */ /* 0x000fea0000100a00 */
[-C--:B------:R-:W-:Y:S11]  /*2c9e0*/  HMMA.1688.F32.TF32 R80, R176, R88.reuse, R40 ;  /* 0x00000058b050723c */ /* 0x080ff60000081028 */
[----:B------:R-:W-:Y:S04]  /*2c9f0*/  @!UPT UIADD3 URZ, URZ, URZ, URZ ;  /* 0x0000003f3f3ff290 */ /* 0x000fe8000fffe03f */
[----:B------:R-:W-:Y:S04]  /*2ca00*/  STL.64 [R1+0x410], R92 ;  /* 0x0004105c01007387 */ /* 0x000fe80000100a00 */
[----:B------:R-:W-:Y:S04]  /*2ca10*/  STL.64 [R1+0x418], R94 ;  /* 0x0004185e01007387 */ /* 0x000fe80000100a00 */
[----:B------:R-:W4:Y:S04]  /*2ca20*/  LDL.LU.64 R40, [R1+0x1230] ;  /* 0x0012300001287983 */ /* 0x000f280000300a00 */
[----:B------:R-:W-:Y:S04]  /*2ca30*/  STL.64 [R1+0x6b0], R80 ;  /* 0x0006b05001007387 */ /* 0x000fe80000100a00 */
[----:B------:R-:W-:Y:S04]  /*2ca40*/  STL.64 [R1+0x6b8], R82 ;  /* 0x0006b85201007387 */ /* 0x000fe80000100a00 */
[----:B------:R-:W4:Y:S01]  /*2ca50*/  LDL.LU.64 R42, [R1+0x1238] ;  /* 0x00123800012a7983 */ /* 0x000f220000300a00 */
[-C--:B--2---:R-:W-:Y:S11]  /*2ca60*/  HMMA.1688.F32.TF32 R36, R172, R88.reuse, R36 ;  /* 0x00000058ac24723c */ /* 0x084ff60000081024 */
[----:B------:R-:W-:Y:S11]  /*2ca70*/  @!UPT UIADD3 URZ, URZ, URZ, URZ ;  /* 0x0000003f3f3ff290 */ /* 0x000ff6000fffe03f */
[----:B------:R-:W-:Y:S01]  /*2ca80*/  @!UPT UIADD3 URZ, URZ, URZ, URZ ;  /* 0x0000003f3f3ff290 */ /* 0x000fe2000fffe03f */
[----:B------:R-:W-:Y:S04]  /*2ca90*/  STL.64 [R1+0x830], R36 ;  /* 0x0008302401007387 */ /* 0x000fe80000100a00 */
[----:B------:R3:W-:Y:S02]  /*2caa0*/  STL.64 [R1+0x838], R38 ;  /* 0x0008382601007387 */ /* 0x0007e40000100a00 */
[-C--:B---3--:R-:W-:Y:S02]  /*2cab0*/  HMMA.1688.F32.TF32 R36, R168, R88.reuse, R4 ;  /* 0x00000058a824723c */ /* 0x088fe40000081004 */
[----:B------:R-:W2:Y:S04]  /*2cac0*/  LDL.LU.64 R4, [R1+0x1160] ;  /* 0x0011600001047983 */ /* 0x000ea80000300a00 */
[----:B------:R-:W2:Y:S02]  /*2cad0*/  LDL.LU.64 R6, [R1+0x1168] ;  /* 0x0011680001067983 */ /* 0x000ea40000300a00 */
[-C--:B------:R-:W-:Y:S11]  /*2cae0*/  HMMA.1688.F32.TF32 R32, R76, R88.reuse, R32 ;  /* 0x000000584c20723c */ /* 0x080ff60000081020 */
[----:B------:R-:W-:Y:S04]  /*2caf0*/  @!UPT UIADD3 URZ, URZ, URZ, URZ ;  /* 0x0000003f3f3ff290 */ /* 0x000fe8000fffe03f */
[----:B------:R1:W-:Y:S04]  /*2cb00*/  STL.64 [R1+0xb70], R36 ;  /* 0x000b702401007387 */ /* 0x0003e80000100a00 */
[----:B------:R3:W-:Y:S01]  /*2cb10*/  STL.64 [R1+0xb78], R38 ;  /* 0x000b782601007387 */ /* 0x0007e20000100a00 */
[----:B----4-:R-:W-:Y:S03]  /*2cb20*/  HMMA.1688.F32.TF32 R28, R164, R88, R28 ;  /* 0x00000058a41c723c */ /* 0x010fe6000008101c */
[----:B------:R4:W-:Y:S04]  /*2cb30*/  STL.64 [R1+0xd30], R32 ;  /* 0x000d302001007387 */ /* 0x0009e80000100a00 */
[----:B------:R4:W-:Y:S04]  /*2cb40*/  STL.64 [R1+0xd38], R34 ;  /* 0x000d382201007387 */ /* 0x0009e80000100a00 */
[----:B-1----:R-:W2:Y:S04]  /*2cb50*/  LDL.LU.64 R36, [R1+0x1050] ;  /* 0x0010500001247983 */ /* 0x002ea80000300a00 */
[----:B---3--:R-:W3:Y:S09]  /*2cb60*/  LDL.LU.64 R38, [R1+0x1058] ;  /* 0x0010580001267983 */ /* 0x008ef20000300a00 */
[----:B------:R-:W-:Y:S01]  /*2cb70*/  IMAD.MOV.U32 R243, RZ, RZ, R28 ;  /* 0x000000fffff37224 */ /* 0x000fe200078e001c */
[----:B----4-:R-:W3:Y:S01]  /*2cb80*/  LDL.LU.64 R32, [R1+0xf60] ;  /* 0x000f600001207983 */ /* 0x010ee20000300a00 */
[----:B------:R-:W-:-:S03]  /*2cb90*/  IMAD.MOV.U32 R241, RZ, RZ, R29 ;  /* 0x000000fffff17224 */ /* 0x000fc600078e001d */
[----:B------:R-:W3:Y:S01]  /*2cba0*/  LDL.LU.64 R34, [R1+0xf68] ;  /* 0x000f680001227983 */ /* 0x000ee20000300a00 */
[----:B------:R-:W-:Y:S01]  /*2cbb0*/  MOV R161, R30 ;  /* 0x0000001e00a17202 */ /* 0x000fe20000000f00 */
[----:B------:R-:W-:Y:S02]  /*2cbc0*/  IMAD.MOV.U32 R160, RZ, RZ, R31 ;  /* 0x000000ffffa07224 */ /* 0x000fe400078e001f */
[----:B------:R-:W3:Y:S04]  /*2cbd0*/  LDL.LU.64 R28, [R1+0xe60] ;  /* 0x000e6000011c7983 */ /* 0x000ee80000300a00 */
[----:B------:R-:W3:Y:S04]  /*2cbe0*/  LDL.LU.64 R30, [R1+0xe68] ;  /* 0x000e6800011e7983 */ /* 0x000ee80000300a00 */
[----:B------:R-:W-:Y:S04]  /*2cbf0*/  STL [R1+0x2fd8], R160 ;  /* 0x002fd8a001007387 */ /* 0x000fe80000100800 */
[----:B------:R-:W-:Y:S04]  /*2cc00*/  STL [R1+0x2fd4], R161 ;  /* 0x002fd4a101007387 */ /* 0x000fe80000100800 */
[----:B------:R-:W-:Y:S04]  /*2cc10*/  STL [R1+0x2fd0], R241 ;  /* 0x002fd0f101007387 */ /* 0x000fe80000100800 */
[----:B------:R-:W-:Y:S04]  /*2cc20*/  STL [R1+0x2fcc], R243 ;  /* 0x002fccf301007387 */ /* 0x000fe80000100800 */
[----:B------:R-:W3:Y:S04]  /*2cc30*/  LDL.LU.64 R100, [R1+0xd60] ;  /* 0x000d600001647983 */ /* 0x000ee80000300a00 */
[----:B------:R-:W3:Y:S04]  /*2cc40*/  LDL.LU.64 R102, [R1+0xd68] ;  /* 0x000d680001667983 */ /* 0x000ee80000300a00 */
[----:B------:R-:W3:Y:S04]  /*2cc50*/  LDL.LU.64 R96, [R1+0xc50] ;  /* 0x000c500001607983 */ /* 0x000ee80000300a00 */
[----:B------:R-:W3:Y:S04]  /*2cc60*/  LDL.LU.64 R98, [R1+0xc58] ;  /* 0x000c580001627983 */ /* 0x000ee80000300a00 */
[----:B------:R-:W3:Y:S01]  /*2cc70*/  LDL.LU.64 R92, [R1+0xb50] ;  /* 0x000b5000015c7983 */ /* 0x000ee20000300a00 */
[-C--:B------:R-:W-:Y:S03]  /*2cc80*/  HMMA.1688.F32.TF32 R44, R68, R84.reuse, R44 ;  /* 0x00000054442c723c */ /* 0x080fe6000008102c */
[----:B------:R-:W3:Y:S04]  /*2cc90*/  LDL.LU.64 R94, [R1+0xb58] ;  /* 0x000b5800015e7983 */ /* 0x000ee80000300a00 */
[----:B------:R-:W3:Y:S04]  /*2cca0*/  LDL.LU.64 R80, [R1+0xa50] ;  /* 0x000a500001507983 */ /* 0x000ee80000300a00 */
[----:B------:R-:W3:Y:S11]  /*2ccb0*/  LDL.LU.64 R82, [R1+0xa58] ;  /* 0x000a580001527983 */ /* 0x000ef60000300a00 */
[----:B------:R-:W-:Y:S02]  /*2ccc0*/  @!UPT UIADD3 URZ, URZ, URZ, URZ ;  /* 0x0000003f3f3ff290 */ /* 0x000fe4000fffe03f */
[----:B------:R-:W-:Y:S01]  /*2ccd0*/  IMAD.MOV.U32 R19, RZ, RZ, R44 ;  /* 0x000000ffff137224 */ /* 0x000fe200078e002c */
[----:B------:R-:W-:Y:S01]  /*2cce0*/  MOV R163, R46 ;  /* 0x0000002e00a37202 */ /* 0x000fe20000000f00 */
[----:B------:R-:W-:Y:S02]  /*2ccf0*/  IMAD.MOV.U32 R162, RZ, RZ, R45 ;  /* 0x000000ffffa27224 */ /* 0x000fe400078e002d */
[----:B------:R-:W-:Y:S01]  /*2cd00*/  IMAD.MOV.U32 R74, RZ, RZ, R47 ;  /* 0x000000ffff4a7224 */ /* 0x000fe200078e002f */
[-C--:B------:R-:W-:Y:S11]  /*2cd10*/  HMMA.1688.F32.TF32 R40, R64, R84.reuse, R40 ;  /* 0x000000544028723c */ /* 0x080ff60000081028 */
[----:B------:R-:W-:Y:S11]  /*2cd20*/  @!UPT UIADD3 URZ, URZ, URZ, URZ ;  /* 0x0000003f3f3ff290 */ /* 0x000ff6000fffe03f */
[----:B------:R-:W-:Y:S01]  /*2cd30*/  @!UPT UIADD3 URZ, URZ, URZ, URZ ;  /* 0x0000003f3f3ff290 */ /* 0x000fe2000fffe03f */
[----:B------:R-:W-:Y:S04]  /*2cd40*/  STL.64 [R1+0x110], R40 ;  /* 0x0001102801007387 */ /* 0x000fe80000100a00 */
[----:B------:R-:W-:Y:S04]  /*2cd50*/  STL.64 [R1+0x118], R42 ;  /* 0x0001182a01007387 */ /* 0x000fe80000100a00 */
[----:B------:R-:W4:Y:S04]  /*2cd60*/  LDL.LU.64 R44, [R1+0x980] ;  /* 0x00098000012c7983 */ /* 0x000f280000300a00 */
[----:B------:R-:W4:Y:S01]  /*2cd70*/  LDL.LU.64 R46, [R1+0x988] ;  /* 0x00098800012e7983 */ /* 0x000f220000300a00 */
[-C--:B--2---:R-:W-:Y:S11]  /*2cd80*/  HMMA.1688.F32.TF32 R4, R60, R84.reuse, R4 ;  /* 0x000000543c04723c */ /* 0x084ff60000081004 */
[----:B------:R-:W-:Y:S11]  /*2cd90*/  @!UPT UIADD3 URZ, URZ, URZ, URZ ;  /* 0x0000003f3f3ff290 */ /* 0x000ff6000fffe03f */
[----:B------:R-:W-:Y:S01]  /*2cda0*/  @!UPT UIADD3 URZ, URZ, URZ, URZ ;  /* 0x0000003f3f3ff290 */ /* 0x000fe2000fffe03f */
[----:B------:R1:W-:Y:S04]  /*2cdb0*/  STL.64 [R1+0x1b0], R4 ;  /* 0x0001b00401007387 */ /* 0x0003e80000100a00 */
[----:B------:R2:W-:Y:S04]  /*2cdc0*/  STL.64 [R1+0x1b8], R6 ;  /* 0x0001b80601007387 */ /* 0x0005e80000100a00 */
[----:B-1----:R-:W4:Y:S04]  /*2cdd0*/  LDL.LU.64 R4, [R1+0x8a0] ;  /* 0x0008a00001047983 */ /* 0x002f280000300a00 */
[----:B--2---:R-:W2:Y:S01]  /*2cde0*/  LDL.LU.64 R6, [R1+0x8a8] ;  /* 0x0008a80001067983 */ /* 0x004ea20000300a00 */
[-C--:B---3--:R-:W-:Y:S08]  /*2cdf0*/  HMMA.1688.F32.TF32 R36, R56, R84.reuse, R36 ;  /* 0x000000543824723c */ /* 0x088ff00000081024 */
[-C--:B------:R-:W-:Y:S08]  /*2ce00*/  HMMA.1688.F32.TF32 R32, R52, R84.reuse, R32 ;  /* 0x000000543420723c */ /* 0x080ff00000081020 */
[----:B------:R-:W-:Y:S08]  /*2ce10*/  HMMA.1688.F32.TF32 R28, R48, R84, R28 ;  /* 0x00000054301c723c */ /* 0x000ff0000008101c */
[----:B------:R-:W-:-:S02]  /*2ce20*/  IMAD.MOV.U32 R89, RZ, RZ, R38 ;  /* 0x000000ffff597224 */ /* 0x000fc400078e0026 */
[----:B------:R-:W-:Y:S01]  /*2ce30*/  IMAD.MOV.U32 R88, RZ, RZ, R39 ;  /* 0x000000ffff587224 */ /* 0x000fe200078e0027 */
[----:B------:R1:W-:Y:S04]  /*2ce40*/  STL.64 [R1+0x180], R36 ;  /* 0x0001802401007387 */ /* 0x0003e80000100a00 */
[----:B------:R-:W-:Y:S04]  /*2ce50*/  STL.64 [R1+0x30f0], R90 ;  /* 0x0030f05a01007387 */ /* 0x000fe80000100a00 */
[----:B------:R-:W-:Y:S04]  /*2ce60*/  STL.64 [R1+0x30e8], R88 ;  /* 0x0030e85801007387 */ /* 0x000fe80000100a00 */
[----:B------:R-:W3:Y:S04]  /*2ce70*/  LDL.LU.64 R40, [R1+0x6a0] ;  /* 0x0006a00001287983 */ /* 0x000ee80000300a00 */
[----:B------:R-:W3:Y:S04]  /*2ce80*/  LDL.LU.64 R42, [R1+0x6a8] ;  /* 0x0006a800012a7983 */ /* 0x000ee80000300a00 */
[----:B------:R1:W-:Y:S04]  /*2ce90*/  STL.64 [R1+0xf0], R32 ;  /* 0x0000f02001007387 */ /* 0x0003e80000100a00 */
[----:B------:R1:W-:Y:S04]  /*2cea0*/  STL.64 [R1+0xf8], R34 ;  /* 0x0000f82201007387 */ /* 0x0003e80000100a00 */
[----:B-1----:R-:W3:Y:S04]  /*2ceb0*/  LDL.LU.64 R36, [R1+0x690] ;  /* 0x0006900001247983 */ /* 0x002ee80000300a00 */
[----:B------:R-:W3:Y:S04]  /*2cec0*/  LDL.LU.64 R38, [R1+0x698] ;  /* 0x0006980001267983 */ /* 0x000ee80000300a00 */
[----:B------:R1:W-:Y:S04]  /*2ced0*/  STL.64 [R1+0x30], R28 ;  /* 0x0000301c01007387 */ /* 0x0003e80000100a00 */
[----:B------:R1:W-:Y:S04]  /*2cee0*/  STL.64 [R1+0x38], R30 ;  /* 0x0000381e01007387 */ /* 0x0003e80000100a00 */
[----:B------:R-:W3:Y:S04]  /*2cef0*/  LDL.LU.64 R32, [R1+0x670] ;  /* 0x0006700001207983 */ /* 0x000ee80000300a00 */
[----:B------:R-:W3:Y:S04]  /*2cf00*/  LDL.LU.64 R34, [R1+0x678] ;  /* 0x0006780001227983 */ /* 0x000ee80000300a00 */
[----:B-1----:R-:W3:Y:S04]  /*2cf10*/  LDL.LU.64 R28, [R1+0x4c0] ;  /* 0x0004c000011c7983 */ /* 0x002ee80000300a00 */
[----:B------:R-:W3:Y:S01]  /*2cf20*/  LDL.LU.64 R30, [R1+0x4c8] ;  /* 0x0004c800011e7983 */ /* 0x000ee20000300a00 */
[-C--:B------:R-:W-:Y:S08]  /*2cf30*/  HMMA.1688.F32.TF32 R248, R196, R84.reuse, R100 ;  /* 0x00000054c4f8723c */ /* 0x080ff00000081064 */
[-C--:B------:R-:W-:Y:S08]  /*2cf40*/  HMMA.1688.F32.TF32 R88, R192, R84.reuse, R96 ;  /* 0x00000054c058723c */ /* 0x080ff00000081060 */
[-C--:B------:R-:W-:Y:S08]  /*2cf50*/  HMMA.1688.F32.TF32 R92, R188, R84.reuse, R92 ;  /* 0x00000054bc5c723c */ /* 0x080ff0000008105c */
[-C--:B------:R-:W-:Y:S01]  /*2cf60*/  HMMA.1688.F32.TF32 R80, R184, R84.reuse, R80 ;  /* 0x00000054b850723c */ /* 0x080fe20000081050 */
[----:B------:R-:W-:Y:S04]  /*2cf70*/  STL.64 [R1+0x3050], R250 ;  /* 0x003050fa01007387 */ /* 0x000fe80000100a00 */
[----:B------:R-:W-:Y:S04]  /*2cf80*/  STL.64 [R1+0x3048], R248 ;  /* 0x003048f801007387 */ /* 0x000fe80000100a00 */
[----:B------:R1:W-:Y:S04]  /*2cf90*/  STL.64 [R1+0x2a0], R88 ;  /* 0x0002a05801007387 */ /* 0x0003e80000100a00 */
[----:B------:R1:W-:Y:S04]  /*2cfa0*/  STL.64 [R1+0x2a8], R90 ;  /* 0x0002a85a01007387 */ /* 0x0003e80000100a00 */
[----:B-1----:R-:W3:Y:S04]  /*2cfb0*/  LDL.LU.64 R88, [R1+0x1320] ;  /* 0x0013200001587983 */ /* 0x002ee80000300a00 */
        /* <DEDUP_REMOVED lines=16> */
[----:B------:R-:W-:Y:S04]  /*2d0c0*/  STL.64 [R1+0x688], R82 ;  /* 0x0006885201007387 */ /* 0x000fe80000100a00 */
[----:B------:R-:W1:Y:S01]  /*2d0d0*/  LDSM.16.M88.4 R80, [R211+0x8b000] ;  /* 0x08b00000d350783b */ /* 0x000e620000000200 */
[-C--:B---3--:R-:W-:Y:S08]  /*2d0e0*/  HMMA.1688.F32.TF32 R40, R172, R84.reuse, R40 ;  /* 0x00000054ac28723c */ /* 0x088ff00000081028 */
[-C--:B------:R-:W-:Y:S11]  /*2d0f0*/  HMMA.1688.F32.TF32 R36, R168, R84.reuse, R36 ;  /* 0x00000054a824723c */ /* 0x080ff60000081024 */
[----:B------:R-:W-:Y:S04]  /*2d100*/  @!UPT UIADD3 URZ, URZ, URZ, URZ ;  /* 0x0000003f3f3ff290 */ /* 0x000fe8000fffe03f */
[----:B------:R-:W-:Y:S04]  /*2d110*/  STL.64 [R1+0x790], R40 ;  /* 0x0007902801007387 */ /* 0x000fe80000100a00 */
[----:B------:R-:W-:Y:S04]  /*2d120*/  STL.64 [R1+0x798], R42 ;  /* 0x0007982a01007387 */ /* 0x000fe80000100a00 */
[----:B------:R-:W4:Y:S01]  /*2d130*/  LDSM.16.M88.4 R40, [R211+0x8c000] ;  /* 0x08c00000d328783b */ /* 0x000f220000000200 */
[-C--:B------:R-:W-:Y:S08]  /*2d140*/  HMMA.1688.F32.TF32 R32, R76, R84.reuse, R32 ;  /* 0x000000544c20723c */ /* 0x080ff00000081020 */
[----:B------:R-:W-:Y:S01]  /*2d150*/  HMMA.1688.F32.TF32 R28, R164, R84, R28 ;  /* 0x00000054a41c723c */ /* 0x000fe2000008101c */
[----:B------:R-:W-:Y:S04]  /*2d160*/  STL.64 [R1+0xa20], R36 ;  /* 0x000a202401007387 */ /* 0x000fe80000100a00 */
[----:B------:R-:W-:Y:S04]  /*2d170*/  STL.64 [R1+0xa28], R38 ;  /* 0x000a282601007387 */ /* 0x000fe80000100a00 */
[----:B------:R-:W3:Y:S04]  /*2d180*/  LDL.LU.64 R104, [R1+0x12f0] ;  /* 0x0012f00001687983 */ /* 0x000ee80000300a00 */
[----:B------:R-:W2:Y:S04]  /*2d190*/  LDSM.16.M88.4 R36, [R211+0x8d000] ;  /* 0x08d00000d324783b */ /* 0x000ea80000000200 */
[----:B------:R-:W-:Y:S04]  /*2d1a0*/  STL.64 [R1+0xc20], R32 ;  /* 0x000c202001007387 */ /* 0x000fe80000100a00 */
[----:B------:R-:W-:Y:S04]  /*2d1b0*/  STL.64 [R1+0xc28], R34 ;  /* 0x000c282201007387 */ /* 0x000fe80000100a00 */
[----:B------:R-:W3:Y:S04]  /*2d1c0*/  LDL.LU.64 R106, [R1+0x12f8] ;  /* 0x0012f800016a7983 */ /* 0x000ee80000300a00 */
[----:B------:R-:W-:Y:S04]  /*2d1d0*/  STL.64 [R1+0xd60], R28 ;  /* 0x000d601c01007387 */ /* 0x000fe80000100a00 */
[----:B------:R-:W-:Y:S04]  /*2d1e0*/  STL.64 [R1+0xd68], R30 ;  /* 0x000d681e01007387 */ /* 0x000fe80000100a00 */
[----:B------:R-:W3:Y:S04]  /*2d1f0*/  LDL.LU.64 R100, [R1+0x12e0] ;  /* 0x0012e00001647983 */ /* 0x000ee80000300a00 */
[----:B------:R-:W3:Y:S04]  /*2d200*/  LDL.LU.64 R102, [R1+0x12e8] ;  /* 0x0012e80001667983 */ /* 0x000ee80000300a00 */
[----:B------:R1:W-:Y:S04]  /*2d210*/  STL.64 [R1+0x30f8], R86 ;  /* 0x0030f85601007387 */ /* 0x0003e80000100a00 */
[----:B------:R-:W3:Y:S04]  /*2d220*/  LDL.LU.64 R92, [R1+0x12d0] ;  /* 0x0012d000015c7983 */ /* 0x000ee80000300a00 */
[----:B------:R-:W3:Y:S04]  /*2d230*/  LDL.LU.64 R94, [R1+0x12d8] ;  /* 0x0012d800015e7983 */ /* 0x000ee80000300a00 */
[----:B------:R-:W3:Y:S01]  /*2d240*/  LDSM.16.M88.4 R32, [R211+0x8e000] ;  /* 0x08e00000d320783b */ /* 0x000ee20000000200 */
[C---:B-1----:R-:W-:Y:S03]  /*2d250*/  HMMA.1688.F32.TF32 R84, R68.reuse, R80, R88 ;  /* 0x000000504454723c */ /* 0x042fe60000081058 */
[----:B------:R-:W1:Y:S11]  /*2d260*/  LDSM.16.M88.4 R28, [R211+0x8f000] ;  /* 0x08f00000d31c783b */ /* 0x000e760000000200 */
[----:B------:R-:W-:Y:S10]  /*2d270*/  @!UPT UIADD3 URZ, URZ, URZ, URZ ;  /* 0x0000003f3f3ff290 */ /* 0x000ff4000fffe03f */
[----:B------:R-:W-:Y:S01]  /*2d280*/  IMAD.MOV.U32 R13, RZ, RZ, R86 ;  /* 0x000000ffff0d7224 */ /* 0x000fe200078e0056 */
[----:B------:R-:W-:Y:S01]  /*2d290*/  MOV R17, R84 ;  /* 0x0000005400117202 */ /* 0x000fe20000000f00 */
[----:B------:R-:W-:Y:S02]  /*2d2a0*/  IMAD.MOV.U32 R12, RZ, RZ, R87 ;  /* 0x000000ffff0c7224 */ /* 0x000fe400078e0057 */
[----:B------:R-:W-:Y:S01]  /*2d2b0*/  IMAD.MOV.U32 R16, RZ, RZ, R85 ;  /* 0x000000ffff107224 */ /* 0x000fe200078e0055 */
[----:B----4-:R-:W-:Y:S11]  /*2d2c0*/  HMMA.1688.F32.TF32 R44, R68, R40, R44 ;  /* 0x00000028442c723c */ /* 0x010ff6000008102c */
[----:B------:R-:W-:Y:S11]  /*2d2d0*/  @!UPT UIADD3 URZ, URZ, URZ, URZ ;  /* 0x0000003f3f3ff290 */ /* 0x000ff6000fffe03f */
[----:B------:R-:W-:Y:S02]  /*2d2e0*/  @!UPT UIADD3 URZ, URZ, URZ, URZ ;  /* 0x0000003f3f3ff290 */ /* 0x000fe4000fffe03f */
[----:B------:R-:W-:Y:S01]  /*2d2f0*/  MOV R87, R44 ;  /* 0x0000002c00577202 */ /* 0x000fe20000000f00 */
[----:B------:R-:W-:Y:S02]  /*2d300*/  IMAD.MOV.U32 R86, RZ, RZ, R45 ;  /* 0x000000ffff567224 */ /* 0x000fe400078e002d */
[----:B------:R-:W-:Y:S01]  /*2d310*/  IMAD.MOV.U32 R85, RZ, RZ, R46 ;  /* 0x000000ffff557224 */ /* 0x000fe200078e002e */
[----:B------:R-:W4:Y:S01]  /*2d320*/  LDL.LU.64 R44, [R1+0x12c0] ;  /* 0x0012c000012c7983 */ /* 0x000f220000300a00 */
[----:B------:R-:W-:-:S03]  /*2d330*/  IMAD.MOV.U32 R84, RZ, RZ, R47 ;  /* 0x000000ffff547224 */ /* 0x000fc600078e002f */
[----:B------:R-:W4:Y:S01]  /*2d340*/  LDL.LU.64 R46, [R1+0x12c8] ;  /* 0x0012c800012e7983 */ /* 0x000f220000300a00 */
[----:B--2---:R-:W-:Y:S11]  /*2d350*/  HMMA.1688.F32.TF32 R4, R68, R36, R4 ;  /* 0x000000244404723c */ /* 0x004ff60000081004 */
[----:B------:R-:W-:Y:S11]  /*2d360*/  @!UPT UIADD3 URZ, URZ, URZ, URZ ;  /* 0x0000003f3f3ff290 */ /* 0x000ff6000fffe03f */
[----:B------:R-:W-:Y:S02]  /*2d370*/  @!UPT UIADD3 URZ, URZ, URZ, URZ ;  /* 0x0000003f3f3ff290 */ /* 0x000fe4000fffe03f */
[----:B------:R-:W-:Y:S01]  /*2d380*/  MOV R91, R4 ;  /* 0x00000004005b7202 */ /* 0x000fe20000000f00 */
[----:B------:R-:W-:Y:S02]  /*2d390*/  IMAD.MOV.U32 R90, RZ, RZ, R5 ;  /* 0x000000ffff5a7224 */ /* 0x000fe400078e0005 */
[----:B------:R-:W-:Y:S01]  /*2d3a0*/  IMAD.MOV.U32 R89, RZ, RZ, R6 ;  /* 0x000000ffff597224 */ /* 0x000fe200078e0006 */
[----:B------:R-:W2:Y:S01]  /*2d3b0*/  LDL.LU.64 R4, [R1+0x12b0] ;  /* 0x0012b00001047983 */ /* 0x000ea20000300a00 */
[----:B------:R-:W-:-:S03]  /*2d3c0*/  IMAD.MOV.U32 R88, RZ, RZ, R7 ;  /* 0x000000ffff587224 */ /* 0x000fc600078e0007 */
[----:B------:R-:W2:Y:S04]  /*2d3d0*/  LDL.LU.64 R6, [R1+0x12b8] ;  /* 0x0012b80001067983 */ /* 0x000ea80000300a00 */
[----:B------:R-:W2:Y:S04]  /*2d3e0*/  LDL.LU.64 R96, [R1+0x12a0] ;  /* 0x0012a00001607983 */ /* 0x000ea80000300a00 */
[----:B------:R-:W2:Y:S01]  /*2d3f0*/  LDL.LU.64 R98, [R1+0x12a8] ;  /* 0x0012a80001627983 */ /* 0x000ea20000300a00 */
[C---:B---3--:R-:W-:Y:S08]  /*2d400*/  HMMA.1688.F32.TF32 R104, R68.reuse, R32, R104 ;  /* 0x000000204468723c */ /* 0x048ff00000081068 */
[----:B-1----:R-:W-:Y:S08]  /*2d410*/  HMMA.1688.F32.TF32 R244, R68, R28, R100 ;  /* 0x0000001c44f4723c */ /* 0x002ff00000081064 */
[----:B------:R-:W-:Y:S08]  /*2d420*/  HMMA.1688.F32.TF32 R236, R64, R80, R92 ;  /* 0x0000005040ec723c */ /* 0x000ff0000008105c */
[----:B------:R-:W-:Y:S01]  /*2d430*/  MOV R251, R104 ;  /* 0x0000006800fb7202 */ /* 0x000fe20000000f00 */
[----:B------:R-:W-:-:S02]  /*2d440*/  IMAD.MOV.U32 R250, RZ, RZ, R105 ;  /* 0x000000fffffa7224 */ /* 0x000fc400078e0069 */
[----:B------:R-:W-:Y:S01]  /*2d450*/  IMAD.MOV.U32 R249, RZ, RZ, R106 ;  /* 0x000000fffff97224 */ /* 0x000fe200078e006a */
[----:B------:R-:W3:Y:S01]  /*2d460*/  LDL.LU.64 R104, [R1+0x1290] ;  /* 0x0012900001687983 */ /* 0x000ee20000300a00 */
[----:B------:R-:W-:-:S03]  /*2d470*/  IMAD.MOV.U32 R248, RZ, RZ, R107 ;  /* 0x000000fffff87224 */ /* 0x000fc600078e006b */
[----:B------:R-:W3:Y:S04]  /*2d480*/  LDL.LU.64 R106, [R1+0x1298] ;  /* 0x00129800016a7983 */ /* 0x000ee80000300a00 */
[----:B------:R-:W-:Y:S04]  /*2d490*/  STL.64 [R1+0x3108], R246 ;  /* 0x003108f601007387 */ /* 0x000fe80000100a00 */
[----:B------:R-:W-:Y:S04]  /*2d4a0*/  STL.64 [R1+0x3100], R244 ;  /* 0x003100f401007387 */ /* 0x000fe80000100a00 */
[----:B------:R-:W3:Y:S04]  /*2d4b0*/  LDL.LU.64 R112, [R1+0x1150] ;  /* 0x0011500001707983 */ /* 0x000ee80000300a00 */
[----:B------:R-:W3:Y:S04]  /*2d4c0*/  LDL.LU.64 R114, [R1+0x1158] ;  /* 0x0011580001727983 */ /* 0x000ee80000300a00 */
[----:B------:R-:W3:Y:S04]  /*2d4d0*/  LDL.LU.64 R100, [R1+0x1140] ;  /* 0x0011400001647983 */ /* 0x000ee80000300a00 */
[----:B------:R-:W3:Y:S04]  /*2d4e0*/  LDL.LU.64 R102, [R1+0x1148] ;  /* 0x0011480001667983 */ /* 0x000ee80000300a00 */
[----:B------:R-:W3:Y:S04]  /*2d4f0*/  LDL.LU.64 R108, [R1+0x1130] ;  /* 0x00113000016c7983 */ /* 0x000ee80000300a00 */
[----:B------:R-:W3:Y:S04]  /*2d500*/  LDL.LU.64 R110, [R1+0x1138] ;  /* 0x00113800016e7983 */ /* 0x000ee80000300a00 */
[----:B------:R-:W-:Y:S04]  /*2d510*/  STL.64 [R1+0x3070], R238 ;  /* 0x003070ee01007387 */ /* 0x000fe80000100a00 */
[----:B------:R-:W-:Y:S01]  /*2d520*/  STL.64 [R1+0x3068], R236 ;  /* 0x003068ec01007387 */ /* 0x000fe20000100a00 */
[C---:B----4-:R-:W-:Y:S03]  /*2d530*/  HMMA.1688.F32.TF32 R68, R64.reuse, R40, R44 ;  /* 0x000000284044723c */ /* 0x050fe6000008102c */
[----:B------:R-:W4:Y:S04]  /*2d540*/  LDL.LU.64 R44, [R1+0x1120] ;  /* 0x00112000012c7983 */ /* 0x000f280000300a00 */
[----:B------:R-:W4:Y:S11]  /*2d550*/  LDL.LU.64 R46, [R1+0x1128] ;  /* 0x00112800012e7983 */ /* 0x000f360000300a00 */
[----:B------:R-:W-:Y:S05]  /*2d560*/  @!UPT UIADD3 URZ, URZ, URZ, URZ ;  /* 0x0000003f3f3ff290 */ /* 0x000fea000fffe03f */
[----:B------:R-:W-:Y:S04]  /*2d570*/  STL.64 [R1+0x3080], R70 ;  /* 0x0030804601007387 */ /* 0x000fe80000100a00 */
[----:B------:R-:W-:Y:S01]  /*2d580*/  STL.64 [R1+0x3078], R68 ;  /* 0x0030784401007387 */ /* 0x000fe20000100a00 */
[C---:B--2---:R-:W-:Y:S03]  /*2d590*/  HMMA.1688.F32.TF32 R92, R64.reuse, R36, R4 ;  /* 0x00000024405c723c */ /* 0x044fe60000081004 */
[----:B------:R-:W2:Y:S04]  /*2d5a0*/  LDL.LU.64 R4, [R1+0x1100] ;  /* 0x0011000001047983 */ /* 0x000ea80000300a00 */
[----:B------:R-:W2:Y:S01]  /*2d5b0*/  LDL.LU.64 R6, [R1+0x1108] ;  /* 0x0011080001067983 */ /* 0x000ea20000300a00 */
[C---:B------:R-:W-:Y:S11]  /*2d5c0*/  HMMA.1688.F32.TF32 R96, R64.reuse, R32, R96 ;  /* 0x000000204060723c */ /* 0x040ff60000081060 */
[----:B------:R-:W-:Y:S04]  /*2d5d0*/  @!UPT UIADD3 URZ, URZ, URZ, URZ ;  /* 0x0000003f3f3ff290 */ /* 0x000fe8000fffe03f */
[----:B------:R-:W-:Y:S04]  /*2d5e0*/  STL.64 [R1+0x3090], R94 ;  /* 0x0030905e01007387 */ /* 0x000fe80000100a00 */
[----:B------:R1:W-:Y:S04]  /*2d5f0*/  STL.64 [R1+0x3088], R92 ;  /* 0x0030885c01007387 */ /* 0x0003e80000100a00 */
[----:B------:R-:W2:Y:S04]  /*2d600*/  LDL.LU.64 R128, [R1+0x1040] ;  /* 0x0010400001807983 */ /* 0x000ea80000300a00 */
[----:B------:R-:W2:Y:S04]  /*2d610*/  LDL.LU.64 R130, [R1+0x1048] ;  /* 0x0010480001827983 */ /* 0x000ea80000300a00 */
[----:B------:R-:W2:Y:S04]  /*2d620*/  LDL.LU.64 R116, [R1+0x1030] ;  /* 0x0010300001747983 */ /* 0x000ea80000300a00 */
[----:B------:R-:W2:Y:S04]  /*2d630*/  LDL.LU.64 R118, [R1+0x1038] ;  /* 0x0010380001767983 */ /* 0x000ea80000300a00 */
[----:B------:R-:W2:Y:S04]  /*2d640*/  LDL.LU.64 R124, [R1+0x1020] ;  /* 0x00102000017c7983 */ /* 0x000ea80000300a00 */
[----:B------:R-:W2:Y:S04]  /*2d650*/  LDL.LU.64 R126, [R1+0x1028] ;  /* 0x00102800017e7983 */ /* 0x000ea80000300a00 */
[----:B-1----:R-:W2:Y:S04]  /*2d660*/  LDL.LU.64 R92, [R1+0x1010] ;  /* 0x00101000015c7983 */ /* 0x002ea80000300a00 */
[----:B------:R-:W2:Y:S04]  /*2d670*/  LDL.LU.64 R94, [R1+0x1018] ;  /* 0x00101800015e7983 */ /* 0x000ea80000300a00 */
[----:B------:R-:W-:Y:S04]  /*2d680*/  STL.64 [R1+0x30a0], R98 ;  /* 0x0030a06201007387 */ /* 0x000fe80000100a00 */
[----:B------:R-:W-:Y:S01]  /*2d690*/  STL.64 [R1+0x3098], R96 ;  /* 0x0030986001007387 */ /* 0x000fe20000100a00 */
[----:B---3--:R-:W-:Y:S08]  /*2d6a0*/  HMMA.1688.F32.TF32 R104, R64, R28, R104 ;  /* 0x0000001c4068723c */ /* 0x008ff00000081068 */
[C---:B------:R-:W-:Y:S08]  /*2d6b0*/  HMMA.1688.F32.TF32 R64, R60.reuse, R80, R112 ;  /* 0x000000503c40723c */ /* 0x040ff00000081070 */
[C---:B------:R-:W-:Y:S08]  /*2d6c0*/  HMMA.1688.F32.TF32 R100, R60.reuse, R40, R100 ;  /* 0x000000283c64723c */ /* 0x040ff00000081064 */
[C---:B------:R-:W-:Y:S01]  /*2d6d0*/  HMMA.1688.F32.TF32 R108, R60.reuse, R36, R108 ;  /* 0x000000243c6c723c */ /* 0x040fe2000008106c */
[----:B------:R-:W-:Y:S04]  /*2d6e0*/  STL.64 [R1+0x30b0], R106 ;  /* 0x0030b06a01007387 */ /* 0x000fe80000100a00 */
[----:B------:R-:W-:Y:S04]  /*2d6f0*/  STL.64 [R1+0x30a8], R104 ;  /* 0x0030a86801007387 */ /* 0x000fe80000100a00 */
[----:B------:R-:W-:Y:S04]  /*2d700*/  STL.64 [R1+0x3060], R66 ;  /* 0x0030604201007387 */ /* 0x000fe80000100a00 */
[----:B------:R1:W-:Y:S04]  /*2d710*/  STL.64 [R1+0x3058], R64 ;  /* 0x0030584001007387 */ /* 0x0003e80000100a00 */
[----:B------:R-:W-:Y:S04]  /*2d720*/  STL.64 [R1+0x30c0], R102 ;  /* 0x0030c06601007387 */ /* 0x000fe80000100a00 */
[----:B------:R-:W-:Y:S04]  /*2d730*/  STL.64 [R1+0x30b8], R100 ;  /* 0x0030b86401007387 */ /* 0x000fe80000100a00 */
[----:B------:R-:W3:Y:S04]  /*2d740*/  LDL.LU.64 R68, [R1+0x1000] ;  /* 0x0010000001447983 */ /* 0x000ee80000300a00 */
[----:B------:R-:W3:Y:S04]  /*2d750*/  LDL.LU.64 R70, [R1+0x1008] ;  /* 0x0010080001467983 */ /* 0x000ee80000300a00 */
[----:B------:R-:W-:Y:S04]  /*2d760*/  STL.64 [R1+0x30d0], R110 ;  /* 0x0030d06e01007387 */ /* 0x000fe80000100a00 */
[----:B------:R-:W-:Y:S04]  /*2d770*/  STL.64 [R1+0x30c8], R108 ;  /* 0x0030c86c01007387 */ /* 0x000fe80000100a00 */
[----:B-1----:R-:W3:Y:S04]  /*2d780*/  LDL.LU.64 R64, [R1+0xfc0] ;  /* 0x000fc00001407983 */ /* 0x002ee80000300a00 */
[----:B------:R-:W3:Y:S01]  /*2d790*/  LDL.LU.64 R66, [R1+0xfc8] ;  /* 0x000fc80001427983 */ /* 0x000ee20000300a00 */
[C---:B----4-:R-:W-:Y:S11]  /*2d7a0*/  HMMA.1688.F32.TF32 R112, R60.reuse, R32, R44 ;  /* 0x000000203c70723c */ /* 0x050ff6000008102c */
[----:B------:R-:W-:Y:S11]  /*2d7b0*/  @!UPT UIADD3 URZ, URZ, URZ, URZ ;  /* 0x0000003f3f3ff290 */ /* 0x000ff6000fffe03f */
[----:B------:R-:W-:Y:S01]  /*2d7c0*/  @!UPT UIADD3 URZ, URZ, URZ, URZ ;  /* 0x0000003f3f3ff290 */ /* 0x000fe2000fffe03f */
[----:B------:R-:W-:Y:S04]  /*2d7d0*/  STL.64 [R1+0x30e0], R114 ;  /* 0x0030e07201007387 */ /* 0x000fe80000100a00 */
[----:B------:R-:W-:Y:S04]  /*2d7e0*/  STL.64 [R1+0x30d8], R112 ;  /* 0x0030d87001007387 */ /* 0x000fe80000100a00 */
[----:B------:R-:W4:Y:S04]  /*2d7f0*/  LDL.LU.64 R44, [R1+0xf50] ;  /* 0x000f5000012c7983 */ /* 0x000f280000300a00 */
[----:B------:R-:W4:Y:S01]  /*2d800*/  LDL.LU.64 R46, [R1+0xf58] ;  /* 0x000f5800012e7983 */ /* 0x000f220000300a00 */
[----:B--2---:R-:W-:Y:S03]  /*2d810*/  HMMA.1688.F32.TF32 R120, R60, R28, R4 ;  /* 0x0000001c3c78723c */ /* 0x004fe60000081004 */
[----:B------:R-:W2:Y:S04]  /*2d820*/  LDL.LU.64 R4, [R1+0xf40] ;  /* 0x000f400001047983 */ /* 0x000ea80000300a00 */
[----:B------:R-:W2:Y:S11]  /*2d830*/  LDL.LU.64 R6, [R1+0xf48] ;  /* 0x000f480001067983 */ /* 0x000eb60000300a00 */
[----:B------:R-:W-:Y:S05]  /*2d840*/  @!UPT UIADD3 URZ, URZ, URZ, URZ ;  /* 0x0000003f3f3ff290 */ /* 0x000fea000fffe03f */
        /* <DEDUP_REMOVED lines=16> */
[----:B------:R-:W2:Y:S04]  /*2d950*/  LDL.LU.64 R112, [R1+0xdf0] ;  /* 0x000df00001707983 */ /* 0x000ea80000300a00 */
[----:B------:R-:W2:Y:S04]  /*2d960*/  LDL.LU.64 R114, [R1+0xdf8] ;  /* 0x000df80001727983 */ /* 0x000ea80000300a00 */
[----:B------:R-:W2:Y:S04]  /*2d970*/  LDL.LU.64 R108, [R1+0xde0] ;  /* 0x000de000016c7983 */ /* 0x000ea80000300a00 */
[----:B------:R-:W2:Y:S04]  /*2d980*/  LDL.LU.64 R110, [R1+0xde8] ;  /* 0x000de800016e7983 */ /* 0x000ea80000300a00 */
[----:B------:R-:W2:Y:S01]  /*2d990*/  LDL.LU.64 R104, [R1+0xdd0] ;  /* 0x000dd00001687983 */ /* 0x000ea20000300a00 */
[C---:B------:R-:W-:Y:S03]  /*2d9a0*/  HMMA.1688.F32.TF32 R60, R56.reuse, R80, R128 ;  /* 0x00000050383c723c */ /* 0x040fe60000081080 */
[----:B------:R-:W2:Y:S04]  /*2d9b0*/  LDL.LU.64 R106, [R1+0xdd8] ;  /* 0x000dd800016a7983 */ /* 0x000ea80000300a00 */
[----:B------:R-:W2:Y:S01]  /*2d9c0*/  LDL.LU.64 R100, [R1+0xdc0] ;  /* 0x000dc00001647983 */ /* 0x000ea20000300a00 */
[C---:B------:R-:W-:Y:S03]  /*2d9d0*/  HMMA.1688.F32.TF32 R128, R56.reuse, R32, R92 ;  /* 0x000000203880723c */ /* 0x040fe6000008105c */
[----:B------:R-:W2:Y:S04]  /*2d9e0*/  LDL.LU.64 R102, [R1+0xdc8] ;  /* 0x000dc80001667983 */ /* 0x000ea80000300a00 */
[----:B------:R-:W2:Y:S04]  /*2d9f0*/  LDL.LU.64 R96, [R1+0xdb0] ;  /* 0x000db00001607983 */ /* 0x000ea80000300a00 */
[----:B------:R-:W2:Y:S04]  /*2da00*/  LDL.LU.64 R98, [R1+0xdb8] ;  /* 0x000db80001627983 */ /* 0x000ea80000300a00 */
[----:B------:R-:W2:Y:S04]  /*2da10*/  LDL.LU.64 R92, [R1+0xd90] ;  /* 0x000d9000015c7983 */ /* 0x000ea80000300a00 */
[----:B------:R-:W2:Y:S01]  /*2da20*/  LDL.LU.64 R94, [R1+0xd98] ;  /* 0x000d9800015e7983 */ /* 0x000ea20000300a00 */
[C---:B------:R-:W-:Y:S08]  /*2da30*/  HMMA.1688.F32.TF32 R116, R56.reuse, R40, R116 ;  /* 0x000000283874723c */ /* 0x040ff00000081074 */
[C---:B------:R-:W-:Y:S08]  /*2da40*/  HMMA.1688.F32.TF32 R124, R56.reuse, R36, R124 ;  /* 0x00000024387c723c */ /* 0x040ff0000008107c */
[----:B---3--:R-:W-:Y:S01]  /*2da50*/  HMMA.1688.F32.TF32 R136, R56, R28, R68 ;  /* 0x0000001c3888723c */ /* 0x008fe20000081044 */
[----:B------:R-:W3:Y:S04]  /*2da60*/  LDL.LU.64 R68, [R1+0xd50] ;  /* 0x000d500001447983 */ /* 0x000ee80000300a00 */
[----:B------:R-:W3:Y:S03]  /*2da70*/  LDL.LU.64 R70, [R1+0xd58] ;  /* 0x000d580001467983 */ /* 0x000ee60000300a00 */
[C---:B------:R-:W-:Y:S01]  /*2da80*/  HMMA.1688.F32.TF32 R56, R52.reuse, R80, R64 ;  /* 0x000000503438723c */ /* 0x040fe20000081040 */
[----:B------:R-:W3:Y:S04]  /*2da90*/  LDL.LU.64 R64, [R1+0xd20] ;  /* 0x000d200001407983 */ /* 0x000ee80000300a00 */
[----:B------:R-:W3:Y:S03]  /*2daa0*/  LDL.LU.64 R66, [R1+0xd28] ;  /* 0x000d280001427983 */ /* 0x000ee60000300a00 */
[C---:B----4-:R-:W-:Y:S01]  /*2dab0*/  HMMA.1688.F32.TF32 R132, R52.reuse, R40, R44 ;  /* 0x000000283484723c */ /* 0x050fe2000008102c */
[----:B------:R-:W4:Y:S04]  /*2dac0*/  LDL.LU.64 R44, [R1+0xd00] ;  /* 0x000d0000012c7983 */ /* 0x000f280000300a00 */
[----:B------:R-:W4:Y:S03]  /*2dad0*/  LDL.LU.64 R46, [R1+0xd08] ;  /* 0x000d0800012e7983 */ /* 0x000f260000300a00 */
[C---:B--2---:R-:W-:Y:S01]  /*2dae0*/  HMMA.1688.F32.TF32 R140, R52.reuse, R36, R4 ;  /* 0x00000024348c723c */ /* 0x044fe20000081004 */
[----:B------:R-:W2:Y:S04]  /*2daf0*/  LDL.LU.64 R4, [R1+0xcf0] ;  /* 0x000cf00001047983 */ /* 0x000ea80000300a00 */
[----:B------:R-:W2:Y:S03]  /*2db00*/  LDL.LU.64 R6, [R1+0xcf8] ;  /* 0x000cf80001067983 */ /* 0x000ea60000300a00 */
[C---:B------:R-:W-:Y:S08]  /*2db10*/  HMMA.1688.F32.TF32 R144, R52.reuse, R32, R144 ;  /* 0x000000203490723c */ /* 0x040ff00000081090 */
[----:B------:R-:W-:Y:S08]  /*2db20*/  HMMA.1688.F32.TF32 R152, R52, R28, R152 ;  /* 0x0000001c3498723c */ /* 0x000ff00000081098 */
[C---:B------:R-:W-:Y:S08]  /*2db30*/  HMMA.1688.F32.TF32 R52, R48.reuse, R80, R204 ;  /* 0x000000503034723c */ /* 0x040ff000000810cc */
[C---:B------:R-:W-:Y:S08]  /*2db40*/  HMMA.1688.F32.TF32 R148, R48.reuse, R40, R148 ;  /* 0x000000283094723c */ /* 0x040ff00000081094 */
[C---:B------:R-:W-:Y:S08]  /*2db50*/  HMMA.1688.F32.TF32 R156, R48.reuse, R36, R156 ;  /* 0x00000024309c723c */ /* 0x040ff0000008109c */
        /* <DEDUP_REMOVED lines=8> */
[C---:B---3--:R-:W-:Y:S01]  /*2dbe0*/  HMMA.1688.F32.TF32 R220, R192.reuse, R40, R68 ;  /* 0x00000028c0dc723c */ /* 0x048fe20000081044 */
[----:B------:R-:W3:Y:S04]  /*2dbf0*/  LDL.LU.64 R68, [R1+0xce0] ;  /* 0x000ce00001447983 */ /* 0x000ee80000300a00 */
[----:B------:R-:W3:Y:S03]  /*2dc00*/  LDL.LU.64 R70, [R1+0xce8] ;  /* 0x000ce80001467983 */ /* 0x000ee60000300a00 */
[C---:B------:R-:W-:Y:S08]  /*2dc10*/  HMMA.1688.F32.TF32 R228, R192.reuse, R36, R64 ;  /* 0x00000024c0e4723c */ /* 0x040ff00000081040 */
[C---:B----4-:R-:W-:Y:S08]  /*2dc20*/  HMMA.1688.F32.TF32 R232, R192.reuse, R32, R44 ;  /* 0x00000020c0e8723c */ /* 0x050ff0000008102c */
[----:B--2---:R-:W-:Y:S01]  /*2dc30*/  HMMA.1688.F32.TF32 R192, R192, R28, R4 ;  /* 0x0000001cc0c0723c */ /* 0x004fe20000081004 */
        /* <DEDUP_REMOVED lines=24> */
[C---:B---3--:R-:W-:Y:S11]  /*2ddc0*/  HMMA.1688.F32.TF32 R68, R188.reuse, R80, R68 ;  /* 0x00000050bc44723c */ /* 0x048ff60000081044 */
[----:B------:R-:W-:Y:S11]  /*2ddd0*/  @!UPT UIADD3 URZ, URZ, URZ, URZ ;  /* 0x0000003f3f3ff290 */ /* 0x000ff6000fffe03f */
[----:B------:R-:W-:Y:S01]  /*2dde0*/  @!UPT UIADD3 URZ, URZ, URZ, URZ ;  /* 0x0000003f3f3ff290 */ /* 0x000fe2000fffe03f */
[----:B------:R1:W-:Y:S04]  /*2ddf0*/  STL.64 [R1+0x290], R68 ;  /* 0x0002904401007387 */ /* 0x0003e80000100a00 */
[----:B------:R3:W-:Y:S04]  /*2de00*/  STL.64 [R1+0x298], R70 ;  /* 0x0002984601007387 */ /* 0x0007e80000100a00 */
[----:B-1----:R-:W4:Y:S04]  /*2de10*/  LDL.LU.64 R68, [R1+0xb30] ;  /* 0x000b300001447983 */ /* 0x002f280000300a00 */
[----:B---3--:R-:W4:Y:S01]  /*2de20*/  LDL.LU.64 R70, [R1+0xb38] ;  /* 0x000b380001467983 */ /* 0x008f220000300a00 */
[C---:B--2---:R-:W-:Y:S08]  /*2de30*/  HMMA.1688.F32.TF32 R4, R188.reuse, R40, R4 ;  /* 0x00000028bc04723c */ /* 0x044ff00000081004 */
[C---:B------:R-:W-:Y:S08]  /*2de40*/  HMMA.1688.F32.TF32 R44, R188.reuse, R36, R44 ;  /* 0x00000024bc2c723c */ /* 0x040ff0000008102c */
[----:B------:R-:W-:Y:S08]  /*2de50*/  HMMA.1688.F32.TF32 R244, R188, R32, R244 ;  /* 0x00000020bcf4723c */ /* 0x000ff000000810f4 */
[C---:B------:R-:W-:Y:S08]  /*2de60*/  HMMA.1688.F32.TF32 R120, R184.reuse, R80, R120 ;  /* 0x00000050b878723c */ /* 0x040ff00000081078 */
[C---:B------:R-:W-:Y:S08]  /*2de70*/  HMMA.1688.F32.TF32 R112, R184.reuse, R40, R112 ;  /* 0x00000028b870723c */ /* 0x040ff00000081070 */
[C---:B------:R-:W-:Y:S08]  /*2de80*/  HMMA.1688.F32.TF32 R108, R184.reuse, R36, R108 ;  /* 0x00000024b86c723c */ /* 0x040ff0000008106c */
[C---:B------:R-:W-:Y:S01]  /*2de90*/  HMMA.1688.F32.TF32 R104, R184.reuse, R32, R104 ;  /* 0x00000020b868723c */ /* 0x040fe20000081068 */
[----:B------:R-:W-:Y:S07]  /*2dea0*/  STL.64 [R1+0x280], R4 ;  /* 0x0002800401007387 */ /* 0x000fee0000100a00 */
[----:B------:R-:W-:Y:S01]  /*2deb0*/  HMMA.1688.F32.TF32 R100, R184, R28, R100 ;  /* 0x0000001cb864723c */ /* 0x000fe20000081064 */
[----:B------:R1:W-:Y:S04]  /*2dec0*/  STL.64 [R1+0x288], R6 ;  /* 0x0002880601007387 */ /* 0x0003e80000100a00 */
[----:B-1----:R-:W2:Y:S04]  /*2ded0*/  LDL.LU.64 R6, [R1+0x3198] ;  /* 0x0031980001067983 */ /* 0x002ea80000300a00 */
[----:B------:R-:W-:Y:S04]  /*2dee0*/  STL.64 [R1+0x270], R44 ;  /* 0x0002702c01007387 */ /* 0x000fe80000100a00 */
[----:B------:R1:W-:Y:S04]  /*2def0*/  STL.64 [R1+0x278], R46 ;  /* 0x0002782e01007387 */ /* 0x0003e80000100a00 */
[----:B-1----:R-:W3:Y:S04]  /*2df00*/  LDL.LU.64 R46, [R1+0x3190] ;  /* 0x00319000012e7983 */ /* 0x002ee80000300a00 */
[----:B------:R-:W-:Y:S04]  /*2df10*/  STL.64 [R1+0x260], R244 ;  /* 0x000260f401007387 */ /* 0x000fe80000100a00 */
[----:B------:R-:W-:Y:S04]  /*2df20*/  STL.64 [R1+0x268], R246 ;  /* 0x000268f601007387 */ /* 0x000fe80000100a00 */
[----:B------:R-:W-:Y:S04]  /*2df30*/  STL.64 [R1+0x330], R120 ;  /* 0x0003307801007387 */ /* 0x000fe80000100a00 */
[----:B------:R-:W-:Y:S04]  /*2df40*/  STL.64 [R1+0x338], R122 ;  /* 0x0003387a01007387 */ /* 0x000fe80000100a00 */
[----:B------:R-:W-:Y:S04]  /*2df50*/  STL.64 [R1+0x320], R112 ;  /* 0x0003207001007387 */ /* 0x000fe80000100a00 */
[----:B------:R-:W-:Y:S04]  /*2df60*/  STL.64 [R1+0x328], R114 ;  /* 0x0003287201007387 */ /* 0x000fe80000100a00 */
[----:B------:R1:W-:Y:S04]  /*2df70*/  STL.64 [R1+0x310], R108 ;  /* 0x0003106c01007387 */ /* 0x0003e80000100a00 */
[----:B------:R1:W-:Y:S04]  /*2df80*/  STL.64 [R1+0x318], R110 ;  /* 0x0003186e01007387 */ /* 0x0003e80000100a00 */
[----:B-1----:R-:W2:Y:S04]  /*2df90*/  LDL.LU.64 R108, [R1+0xb20] ;  /* 0x000b2000016c7983 */ /* 0x002ea80000300a00 */
[----:B------:R-:W-:Y:S04]  /*2dfa0*/  STL.64 [R1+0x300], R104 ;  /* 0x0003006801007387 */ /* 0x000fe80000100a00 */
[----:B------:R-:W-:Y:S04]  /*2dfb0*/  STL.64 [R1+0x308], R106 ;  /* 0x0003086a01007387 */ /* 0x000fe80000100a00 */
[----:B------:R-:W2:Y:S04]  /*2dfc0*/  LDL.LU.64 R110, [R1+0xb28] ;  /* 0x000b2800016e7983 */ /* 0x000ea80000300a00 */
[----:B------:R-:W-:Y:S04]  /*2dfd0*/  STL.64 [R1+0x2f0], R100 ;  /* 0x0002f06401007387 */ /* 0x000fe80000100a00 */
[----:B------:R1:W-:Y:S02]  /*2dfe0*/  STL.64 [R1+0x2f8], R102 ;  /* 0x0002f86601007387 */ /* 0x0003e40000100a00 */
[C---:B-1----:R-:W-:Y:S08]  /*2dff0*/  HMMA.1688.F32.TF32 R100, R180.reuse, R80, R96 ;  /* 0x00000050b464723c */ /* 0x042ff00000081060 */
[C---:B------:R-:W-:Y:S08]  /*2e000*/  HMMA.1688.F32.TF32 R96, R180.reuse, R40, R92 ;  /* 0x00000028b460723c */ /* 0x040ff0000008105c */
[C---:B------:R-:W-:Y:S07]  /*2e010*/  HMMA.1688.F32.TF32 R92, R180.reuse, R36, R64 ;  /* 0x00000024b45c723c */ /* 0x040fee0000081040 */
[----:B------:R1:W-:Y:S04]  /*2e020*/  STL.64 [R1+0x3b0], R100 ;  /* 0x0003b06401007387 */ /* 0x0003e80000100a00 */
[----:B------:R1:W-:Y:S04]  /*2e030*/  STL.64 [R1+0x3b8], R102 ;  /* 0x0003b86601007387 */ /* 0x0003e80000100a00 */
[----:B------:R-:W3:Y:S04]  /*2e040*/  LDL.LU.64 R64, [R1+0xb10] ;  /* 0x000b100001407983 */ /* 0x000ee80000300a00 */
[----:B------:R1:W-:Y:S04]  /*2e050*/  STL.64 [R1+0x3a0], R96 ;  /* 0x0003a06001007387 */ /* 0x0003e80000100a00 */
[----:B------:R1:W-:Y:S04]  /*2e060*/  STL.64 [R1+0x3a8], R98 ;  /* 0x0003a86201007387 */ /* 0x0003e80000100a00 */
[----:B------:R-:W3:Y:S01]  /*2e070*/  LDL.LU.64 R66, [R1+0xb18] ;  /* 0x000b180001427983 */ /* 0x000ee20000300a00 */
[C---:B----4-:R-:W-:Y:S03]  /*2e080*/  HMMA.1688.F32.TF32 R68, R180.reuse, R32, R68 ;  /* 0x00000020b444723c */ /* 0x050fe60000081044 */
[----:B------:R4:W-:Y:S04]  /*2e090*/  STL.64 [R1+0x390], R92 ;  /* 0x0003905c01007387 */ /* 0x0009e80000100a00 */
[----:B------:R1:W-:Y:S04]  /*2e0a0*/  STL.64 [R1+0x398], R94 ;  /* 0x0003985e01007387 */ /* 0x0003e80000100a00 */
[----:B------:R-:W3:Y:S04]  /*2e0b0*/  LDL.LU.64 R104, [R1+0xb00] ;  /* 0x000b000001687983 */ /* 0x000ee80000300a00 */
[----:B------:R-:W3:Y:S08]  /*2e0c0*/  LDL.LU.64 R106, [R1+0xb08] ;  /* 0x000b0800016a7983 */ /* 0x000ef00000300a00 */
[----:B------:R4:W-:Y:S04]  /*2e0d0*/  STL.64 [R1+0x380], R68 ;  /* 0x0003804401007387 */ /* 0x0009e80000100a00 */
[----:B------:R4:W-:Y:S04]  /*2e0e0*/  STL.64 [R1+0x388], R70 ;  /* 0x0003884601007387 */ /* 0x0009e80000100a00 */
[----:B-1----:R-:W3:Y:S04]  /*2e0f0*/  LDL.LU.64 R100, [R1+0xaf0] ;  /* 0x000af00001647983 */ /* 0x002ee80000300a00 */
[----:B------:R-:W3:Y:S04]  /*2e100*/  LDL.LU.64 R102, [R1+0xaf8] ;  /* 0x000af80001667983 */ /* 0x000ee80000300a00 */
[----:B------:R-:W3:Y:S04]  /*2e110*/  LDL.LU.64 R96, [R1+0xae0] ;  /* 0x000ae00001607983 */ /* 0x000ee80000300a00 */
[----:B------:R-:W3:Y:S04]  /*2e120*/  LDL.LU.64 R98, [R1+0xae8] ;  /* 0x000ae80001627983 */ /* 0x000ee80000300a00 */
[----:B----4-:R-:W4:Y:S04]  /*2e130*/  LDL.LU.64 R92, [R1+0xad0] ;  /* 0x000ad000015c7983 */ /* 0x010f280000300a00 */
[----:B------:R-:W4:Y:S04]  /*2e140*/  LDL.LU.64 R94, [R1+0xad8] ;  /* 0x000ad800015e7983 */ /* 0x000f280000300a00 */
[----:B------:R-:W4:Y:S04]  /*2e150*/  LDL.LU.64 R68, [R1+0xac0] ;  /* 0x000ac00001447983 */ /* 0x000f280000300a00 */
[----:B------:R-:W4:Y:S01]  /*2e160*/  LDL.LU.64 R70, [R1+0xac8] ;  /* 0x000ac80001467983 */ /* 0x000f220000300a00 */
[----:B--2---:R-:W-:Y:S11]  /*2e170*/  HMMA.1688.F32.TF32 R180, R180, R28, R108 ;  /* 0x0000001cb4b4723c */ /* 0x004ff6000008106c */
[----:B------:R-:W-:Y:S11]  /*2e180*/  @!UPT UIADD3 URZ, URZ, URZ, URZ ;  /* 0x0000003f3f3ff290 */ /* 0x000ff6000fffe03f */
[----:B------:R-:W-:Y:S01]  /*2e190*/  @!UPT UIADD3 URZ, URZ, URZ, URZ ;  /* 0x0000003f3f3ff290 */ /* 0x000fe2000fffe03f */
[----:B------:R1:W-:Y:S04]  /*2e1a0*/  STL [R1+0x3044], R180 ;  /* 0x003044b401007387 */ /* 0x0003e80000100800 */
[----:B------:R-:W-:Y:S04]  /*2e1b0*/  STL [R1+0x3040], R181 ;  /* 0x003040b501007387 */ /* 0x000fe80000100800 */
[----:B------:R-:W-:Y:S04]  /*2e1c0*/  STL [R1+0x303c], R182 ;  /* 0x00303cb601007387 */ /* 0x000fe80000100800 */
[----:B------:R-:W-:Y:S01]  /*2e1d0*/  STL [R1+0x3038], R183 ;  /* 0x003038b701007387 */ /* 0x000fe20000100800 */
[C---:B---3--:R-:W-:Y:S03]  /*2e1e0*/  HMMA.1688.F32.TF32 R108, R176.reuse, R80, R64 ;  /* 0x00000050b06c723c */ /* 0x048fe60000081040 */
[----:B------:R-:W2:Y:S04]  /*2e1f0*/  LDL.LU.64 R64, [R1+0xab0] ;  /* 0x000ab00001407983 */ /* 0x000ea80000300a00 */
[----:B------:R-:W2:Y:S01]  /*2e200*/  LDL.LU.64 R66, [R1+0xab8] ;  /* 0x000ab80001427983 */ /* 0x000ea20000300a00 */
[C---:B------:R-:W-:Y:S08]  /*2e210*/  HMMA.1688.F32.TF32 R104, R176.reuse, R40, R104 ;  /* 0x00000028b068723c */ /* 0x040ff00000081068 */
[C---:B------:R-:W-:Y:S08]  /*2e220*/  HMMA.1688.F32.TF32 R100, R176.reuse, R36, R100 ;  /* 0x00000024b064723c */ /* 0x040ff00000081064 */
[C---:B------:R-:W-:Y:S08]  /*2e230*/  HMMA.1688.F32.TF32 R96, R176.reuse, R32, R96 ;  /* 0x00000020b060723c */ /* 0x040ff00000081060 */
[----:B----4-:R-:W-:Y:S08]  /*2e240*/  HMMA.1688.F32.TF32 R176, R176, R28, R92 ;  /* 0x0000001cb0b0723c */ /* 0x010ff0000008105c */
[----:B------:R-:W-:Y:S01]  /*2e250*/  HMMA.1688.F32.TF32 R68, R172, R80, R68 ;  /* 0x00000050ac44723c */ /* 0x000fe20000081044 */
[----:B------:R-:W-:Y:S04]  /*2e260*/  STL.64 [R1+0x4c0], R108 ;  /* 0x0004c06c01007387 */ /* 0x000fe80000100a00 */
[----:B------:R-:W-:Y:S04]  /*2e270*/  STL.64 [R1+0x4c8], R110 ;  /* 0x0004c86e01007387 */ /* 0x000fe80000100a00 */
[----:B------:R-:W-:Y:S04]  /*2e280*/  STL.64 [R1+0x500], R100 ;  /* 0x0005006401007387 */ /* 0x000fe80000100a00 */
[----:B------:R-:W-:Y:S04]  /*2e290*/  STL.64 [R1+0x508], R102 ;  /* 0x0005086601007387 */ /* 0x000fe80000100a00 */
[----:B------:R-:W-:Y:S04]  /*2e2a0*/  STL [R1+0x3034], R176 ;  /* 0x003034b001007387 */ /* 0x000fe80000100800 */
[----:B------:R3:W-:Y:S04]  /*2e2b0*/  STL.64 [R1+0x4f0], R96 ;  /* 0x0004f06001007387 */ /* 0x0007e80000100a00 */
[----:B------:R4:W-:Y:S04]  /*2e2c0*/  STL.64 [R1+0x4f8], R98 ;  /* 0x0004f86201007387 */ /* 0x0009e80000100a00 */
[----:B------:R-:W-:Y:S04]  /*2e2d0*/  STL [R1+0x3030], R177 ;  /* 0x003030b101007387 */ /* 0x000fe80000100800 */
[----:B------:R-:W-:Y:S04]  /*2e2e0*/  STL [R1+0x302c], R178 ;  /* 0x00302cb201007387 */ /* 0x000fe80000100800 */
[----:B------:R-:W-:Y:S04]  /*2e2f0*/  STL [R1+0x3028], R179 ;  /* 0x003028b301007387 */ /* 0x000fe80000100800 */
[----:B------:R-:W2:Y:S04]  /*2e300*/  LDL.LU.64 R112, [R1+0xaa0] ;  /* 0x000aa00001707983 */ /* 0x000ea80000300a00 */
[----:B------:R-:W2:Y:S04]  /*2e310*/  LDL.LU.64 R114, [R1+0xaa8] ;  /* 0x000aa80001727983 */ /* 0x000ea80000300a00 */
[----:B------:R4:W-:Y:S04]  /*2e320*/  STL.64 [R1+0x660], R68 ;  /* 0x0006604401007387 */ /* 0x0009e80000100a00 */
[----:B------:R4:W-:Y:S01]  /*2e330*/  STL.64 [R1+0x668], R70 ;  /* 0x0006684601007387 */ /* 0x0009e20000100a00 */
[----:B-1----:R-:W-:-:S03]  /*2e340*/  MOV R180, R104 ;  /* 0x0000006800b47202 */ /* 0x002fc60000000f00 */
[----:B---3--:R-:W3:Y:S01]  /*2e350*/  LDL.LU.64 R96, [R1+0xa80] ;  /* 0x000a800001607983 */ /* 0x008ee20000300a00 */
[----:B------:R-:W-:-:S03]  /*2e360*/  IMAD.MOV.U32 R181, RZ, RZ, R105 ;  /* 0x000000ffffb57224 */ /* 0x000fc600078e0069 */
[----:B----4-:R-:W3:Y:S01]  /*2e370*/  LDL.LU.64 R98, [R1+0xa88] ;  /* 0x000a880001627983 */ /* 0x010ee20000300a00 */
[----:B------:R-:W-:-:S03]  /*2e380*/  IMAD.MOV.U32 R182, RZ, RZ, R106 ;  /* 0x000000ffffb67224 */ /* 0x000fc600078e006a */
[----:B------:R-:W4:Y:S01]  /*2e390*/  LDL.LU.64 R108, [R1+0xa30] ;  /* 0x000a3000016c7983 */ /* 0x000f220000300a00 */
[----:B------:R-:W-:-:S03]  /*2e3a0*/  IMAD.MOV.U32 R183, RZ, RZ, R107 ;  /* 0x000000ffffb77224 */ /* 0x000fc600078e006b */
        /* <DEDUP_REMOVED lines=17> */
[----:B------:R-:W2:Y:S01]  /*2e4c0*/  LDL.LU.64 R66, [R1+0x9f8] ;  /* 0x0009f80001427983 */ /* 0x000ea20000300a00 */
[C---:B------:R-:W-:Y:S08]  /*2e4d0*/  HMMA.1688.F32.TF32 R112, R172.reuse, R36, R112 ;  /* 0x00000024ac70723c */ /* 0x040ff00000081070 */
[C---:B---3--:R-:W-:Y:S08]  /*2e4e0*/  HMMA.1688.F32.TF32 R96, R172.reuse, R32, R96 ;  /* 0x00000020ac60723c */ /* 0x048ff00000081060 */
[----:B----4-:R-:W-:Y:S08]  /*2e4f0*/  HMMA.1688.F32.TF32 R172, R172, R28, R108 ;  /* 0x0000001cacac723c */ /* 0x010ff0000008106c */
[C---:B------:R-:W-:Y:S08]  /*2e500*/  HMMA.1688.F32.TF32 R108, R168.reuse, R80, R104 ;  /* 0x00000050a86c723c */ /* 0x040ff00000081068 */
[C---:B------:R-:W-:Y:S08]  /*2e510*/  HMMA.1688.F32.TF32 R104, R168.reuse, R40, R100 ;  /* 0x00000028a868723c */ /* 0x040ff00000081064 */
[C---:B------:R-:W-:Y:S08]  /*2e520*/  HMMA.1688.F32.TF32 R100, R168.reuse, R36, R92 ;  /* 0x00000024a864723c */ /* 0x040ff0000008105c */
[----:B------:R-:W-:Y:S01]  /*2e530*/  HMMA.1688.F32.TF32 R68, R168, R32, R68 ;  /* 0x00000020a844723c */ /* 0x000fe20000081044 */
[----:B------:R-:W-:Y:S01]  /*2e540*/  STL.64 [R1+0x690], R112 ;  /* 0x0006907001007387 */ /* 0x000fe20000100a00 */
[----:B------:R-:W-:Y:S01]  /*2e550*/  MOV R2, R97 ;  /* 0x0000006100027202 */ /* 0x000fe20000000f00 */
[----:B------:R-:W-:-:S02]  /*2e560*/  IMAD.MOV.U32 R242, RZ, RZ, R98 ;  /* 0x000000fffff27224 */ /* 0x000fc400078e0062 */
[----:B------:R-:W-:Y:S01]  /*2e570*/  STL.64 [R1+0x698], R114 ;  /* 0x0006987201007387 */ /* 0x000fe20000100a00 */
[----:B------:R-:W-:-:S03]  /*2e580*/  IMAD.MOV.U32 R0, RZ, RZ, R99 ;  /* 0x000000ffff007224 */ /* 0x000fc600078e0063 */
[----:B------:R1:W-:Y:S04]  /*2e590*/  STL [R1+0x670], R96 ;  /* 0x0006706001007387 */ /* 0x0003e80000100800 */
[----:B-1----:R-:W3:Y:S04]  /*2e5a0*/  LDL.LU.64 R96, [R1+0x9e0] ;  /* 0x0009e00001607983 */ /* 0x002ee80000300a00 */
[----:B------:R-:W3:Y:S04]  /*2e5b0*/  LDL.LU.64 R98, [R1+0x9e8] ;  /* 0x0009e80001627983 */ /* 0x000ee80000300a00 */
[----:B------:R-:W-:Y:S04]  /*2e5c0*/  STL.64 [R1+0x820], R108 ;  /* 0x0008206c01007387 */ /* 0x000fe80000100a00 */
[----:B------:R-:W-:Y:S04]  /*2e5d0*/  STL.64 [R1+0x828], R110 ;  /* 0x0008286e01007387 */ /* 0x000fe80000100a00 */
[----:B------:R-:W-:Y:S04]  /*2e5e0*/  STL.64 [R1+0x870], R104 ;  /* 0x0008706801007387 */ /* 0x000fe80000100a00 */
[----:B------:R-:W-:Y:S04]  /*2e5f0*/  STL.64 [R1+0x878], R106 ;  /* 0x0008786a01007387 */ /* 0x000fe80000100a00 */
[----:B------:R-:W4:Y:S04]  /*2e600*/  LDL.LU.64 R92, [R1+0x9d0] ;  /* 0x0009d000015c7983 */ /* 0x000f280000300a00 */
[----:B------:R-:W-:Y:S04]  /*2e610*/  STL.64 [R1+0x880], R100 ;  /* 0x0008806401007387 */ /* 0x000fe80000100a00 */
[----:B------:R-:W-:Y:S04]  /*2e620*/  STL.64 [R1+0x888], R102 ;  /* 0x0008886601007387 */ /* 0x000fe80000100a00 */
[----:B------:R-:W4:Y:S04]  /*2e630*/  LDL.LU.64 R94, [R1+0x9d8] ;  /* 0x0009d800015e7983 */ /* 0x000f280000300a00 */
[----:B------:R1:W-:Y:S04]  /*2e640*/  STL.64 [R1+0x8c0], R68 ;  /* 0x0008c04401007387 */ /* 0x0003e80000100a00 */
[----:B------:R1:W-:Y:S04]  /*2e650*/  STL.64 [R1+0x8c8], R70 ;  /* 0x0008c84601007387 */ /* 0x0003e80000100a00 */
[----:B-1----:R-:W4:Y:S04]  /*2e660*/  LDL.LU.64 R68, [R1+0x9c0] ;  /* 0x0009c00001447983 */ /* 0x002f280000300a00 */
[----:B------:R-:W4:Y:S01]  /*2e670*/  LDL.LU.64 R70, [R1+0x9c8] ;  /* 0x0009c80001467983 */ /* 0x000f220000300a00 */
[----:B--2---:R-:W-:Y:S08]  /*2e680*/  HMMA.1688.F32.TF32 R64, R168, R28, R64 ;  /* 0x0000001ca840723c */ /* 0x004ff00000081040 */
[----:B---3--:R-:W-:Y:S11]  /*2e690*/  HMMA.1688.F32.TF32 R96, R76, R80, R96 ;  /* 0x000000504c60723c */ /* 0x008ff60000081060 */
[----:B------:R-:W-:Y:S04]  /*2e6a0*/  @!UPT UIADD3 URZ, URZ, URZ, URZ ;  /* 0x0000003f3f3ff290 */ /* 0x000fe8000fffe03f */
[----:B------:R1:W-:Y:S04]  /*2e6b0*/  STL.64 [R1+0x8a0], R64 ;  /* 0x0008a04001007387 */ /* 0x0003e80000100a00 */
[----:B------:R2:W-:Y:S01]  /*2e6c0*/  STL.64 [R1+0x8a8], R66 ;  /* 0x0008a84201007387 */ /* 0x0005e20000100a00 */
[----:B------:R-:W-:Y:S01]  /*2e6d0*/  IMAD.MOV.U32 R104, RZ, RZ, R19 ;  /* 0x000000ffff687224 */ /* 0x000fe200078e0013 */
[----:B------:R-:W-:Y:S01]  /*2e6e0*/  MOV R105, R162 ;  /* 0x000000a200697202 */ /* 0x000fe20000000f00 */
[----:B------:R-:W-:Y:S01]  /*2e6f0*/  IMAD.MOV.U32 R106, RZ, RZ, R163 ;  /* 0x000000ffff6a7224 */ /* 0x000fe200078e00a3 */
[----:B------:R-:W-:Y:S01]  /*2e700*/  MOV R113, R47 ;  /* 0x0000002f00717202 */ /* 0x000fe20000000f00 */
[----:B------:R-:W-:Y:S02]  /*2e710*/  IMAD.MOV.U32 R107, RZ, RZ, R74 ;  /* 0x000000ffff6b7224 */ /* 0x000fe400078e004a */
[----:B------:R-:W-:Y:S01]  /*2e720*/  IMAD.MOV.U32 R114, RZ, RZ, R46 ;  /* 0x000000ffff727224 */ /* 0x000fe200078e002e */
[----:B-1----:R-:W3:Y:S04]  /*2e730*/  LDL.LU.64 R64, [R1+0x9b0] ;  /* 0x0009b00001407983 */ /* 0x002ee80000300a00 */
[----:B--2---:R-:W3:Y:S01]  /*2e740*/  LDL.LU.64 R66, [R1+0x9b8] ;  /* 0x0009b80001427983 */ /* 0x004ee20000300a00 */
[----:B------:R-:W-:-:S02]  /*2e750*/  IMAD.MOV.U32 R115, RZ, RZ, R252 ;  /* 0x000000ffff737224 */ /* 0x000fc400078e00fc */
[----:B------:R-:W-:Y:S01]  /*2e760*/  IMAD.MOV.U32 R108, RZ, RZ, R11 ;  /* 0x000000ffff6c7224 */ /* 0x000fe200078e000b */
[----:B------:R-:W-:Y:S01]  /*2e770*/  MOV R109, R6 ;  /* 0x00000006006d7202 */ /* 0x000fe20000000f00 */
[----:B------:R-:W-:Y:S01]  /*2e780*/  IMAD.MOV.U32 R110, RZ, RZ, R7 ;  /* 0x000000ffff6e7224 */ /* 0x000fe200078e0007 */
[----:B------:R-:W-:Y:S01]  /*2e790*/  LDS R168, [R3+0x4000] ;  /* 0x0040000003a87984 */ /* 0x000fe20000000800 */
[C---:B----4-:R-:W-:Y:S01]  /*2e7a0*/  HMMA.1688.F32.TF32 R92, R76.reuse, R40, R92 ;  /* 0x000000284c5c723c */ /* 0x050fe2000008105c */
[----:B------:R-:W-:Y:S01]  /*2e7b0*/  IMAD.MOV.U32 R243, RZ, RZ, R99 ;  /* 0x000000fffff37224 */ /* 0x000fe200078e0063 */
[----:B------:R-:W-:Y:S01]  /*2e7c0*/  MOV R161, R97 ;  /* 0x0000006100a17202 */ /* 0x000fe20000000f00 */
[----:B------:R-:W-:Y:S01]  /*2e7d0*/  IMAD.MOV.U32 R241, RZ, RZ, R98 ;  /* 0x000000fffff17224 */ /* 0x000fe200078e0062 */
[----:B------:R-:W-:Y:S04]  /*2e7e0*/  LDS R170, [R3+0x6000] ;  /* 0x0060000003aa7984 */ /* 0x000fe80000000800 */
[----:B------:R-:W-:Y:S01]  /*2e7f0*/  HMMA.1688.F32.TF32 R68, R76, R36, R68 ;  /* 0x000000244c44723c */ /* 0x000fe20000081044 */
[----:B------:R-:W-:Y:S01]  /*2e800*/  IMAD.MOV.U32 R160, RZ, RZ, R96 ;  /* 0x000000ffffa07224 */ /* 0x000fe200078e0060 */
[----:B------:R-:W-:Y:S04]  /*2e810*/  STL [R1+0x2fe8], R243 ;  /* 0x002fe8f301007387 */ /* 0x000fe80000100800 */
[----:B------:R-:W-:Y:S04]  /*2e820*/  STL [R1+0x2fe4], R241 ;  /* 0x002fe4f101007387 */ /* 0x000fe80000100800 */
[----:B------:R-:W-:Y:S04]  /*2e830*/  STL [R1+0x2fe0], R161 ;  /* 0x002fe0a101007387 */ /* 0x000fe80000100800 */
[----:B------:R1:W-:Y:S04]  /*2e840*/  STL [R1+0x2fdc], R160 ;  /* 0x002fdca001007387 */ /* 0x0003e80000100800 */
[----:B------:R-:W2:Y:S04]  /*2e850*/  LDL.LU.64 R100, [R1+0x9a0] ;  /* 0x0009a00001647983 */ /* 0x000ea80000300a00 */
[----:B------:R-:W2:Y:S02]  /*2e860*/  LDL.LU.64 R102, [R1+0x9a8] ;  /* 0x0009a80001667983 */ /* 0x000ea40000300a00 */
[----:B-1----:R-:W-:Y:S01]  /*2e870*/  IMAD.MOV.U32 R160, RZ, RZ, R71 ;  /* 0x000000ffffa07224 */ /* 0x002fe200078e0047 */
[----:B------:R-:W-:Y:S01]  /*2e880*/  MOV R241, R69 ;  /* 0x0000004500f17202 */ /* 0x000fe20000000f00 */
[----:B------:R1:W-:Y:S01]  /*2e890*/  STL.64 [R1+0xa00], R92 ;  /* 0x000a005c01007387 */ /* 0x0003e20000100a00 */
[----:B------:R-:W-:-:S02]  /*2e8a0*/  IMAD.MOV.U32 R161, RZ, RZ, R70 ;  /* 0x000000ffffa17224 */ /* 0x000fc400078e0046 */
[----:B------:R-:W-:Y:S01]  /*2e8b0*/  IMAD.MOV.U32 R243, RZ, RZ, R68 ;  /* 0x000000fffff37224 */ /* 0x000fe200078e0044 */
[----:B------:R4:W-:Y:S04]  /*2e8c0*/  STL.64 [R1+0xa08], R94 ;  /* 0x000a085e01007387 */ /* 0x0009e80000100a00 */
[----:B------:R-:W2:Y:S04]  /*2e8d0*/  LDL.LU.64 R96, [R1+0x8b0] ;  /* 0x0008b00001607983 */ /* 0x000ea80000300a00 */
[----:B------:R-:W2:Y:S04]  /*2e8e0*/  LDL.LU.64 R98, [R1+0x8b8] ;  /* 0x0008b80001627983 */ /* 0x000ea80000300a00 */
[----:B------:R-:W-:Y:S04]  /*2e8f0*/  STL [R1+0x2ff8], R160 ;  /* 0x002ff8a001007387 */ /* 0x000fe80000100800 */
[----:B------:R-:W-:Y:S04]  /*2e900*/  STL [R1+0x2ff4], R161 ;  /* 0x002ff4a101007387 */ /* 0x000fe80000100800 */
[----:B------:R-:W-:Y:S04]  /*2e910*/  STL [R1+0x2ff0], R241 ;  /* 0x002ff0f101007387 */ /* 0x000fe80000100800 */
[----:B------:R-:W-:Y:S04]  /*2e920*/  STL [R1+0x2fec], R243 ;  /* 0x002fecf301007387 */ /* 0x000fe80000100800 */
[----:B-1----:R-:W2:Y:S04]  /*2e930*/  LDL.LU.64 R92, [R1+0x860] ;  /* 0x00086000015c7983 */ /* 0x002ea80000300a00 */
[----:B----4-:R-:W4:Y:S01]  /*2e940*/  LDL.LU.64 R94, [R1+0x868] ;  /* 0x00086800015e7983 */ /* 0x010f220000300a00 */
[----:B------:R-:W-:-:S03]  /*2e950*/  IMAD.MOV.U32 R111, RZ, RZ, R10 ;  /* 0x000000ffff6f7224 */ /* 0x000fc600078e000a */
[----:B------:R-:W-:Y:S04]  /*2e960*/  LDS R169, [R240+0x4000] ;  /* 0x00400000f0a97984 */ /* 0x000fe80000000800 */
[----:B------:R-:W1:Y:S01]  /*2e970*/  LDS R171, [R240+0x6000] ;  /* 0x00600000f0ab7984 */ /* 0x000e620000000800 */
[C---:B---3--:R-:W-:Y:S11]  /*2e980*/  HMMA.1688.F32.TF32 R64, R76.reuse, R32, R64 ;  /* 0x000000204c40723c */ /* 0x048ff60000081040 */
[----:B------:R-:W-:Y:S11]  /*2e990*/  @!UPT UIADD3 URZ, URZ, URZ, URZ ;  /* 0x0000003f3f3ff290 */ /* 0x000ff6000fffe03f */
[----:B------:R-:W-:Y:S01]  /*2e9a0*/  @!UPT UIADD3 URZ, URZ, URZ, URZ ;  /* 0x0000003f3f3ff290 */ /* 0x000fe2000fffe03f */
[----:B------:R3:W-:Y:S04]  /*2e9b0*/  STL.64 [R1+0x9e0], R64 ;  /* 0x0009e04001007387 */ /* 0x0007e80000100a00 */
[----:B------:R1:W-:Y:S04]  /*2e9c0*/  STL.64 [R1+0x9e8], R66 ;  /* 0x0009e84201007387 */ /* 0x0003e80000100a00 */
[----:B------:R-:W4:Y:S04]  /*2e9d0*/  LDL.LU.64 R68, [R1+0x840] ;  /* 0x0008400001447983 */ /* 0x000f280000300a00 */
[----:B------:R-:W4:Y:S04]  /*2e9e0*/  LDL.LU.64 R70, [R1+0x848] ;  /* 0x0008480001467983 */ /* 0x000f280000300a00 */
[----:B---3--:R-:W3:Y:S04]  /*2e9f0*/  LDL.LU.64 R64, [R1+0x810] ;  /* 0x0008100001407983 */ /* 0x008ee80000300a00 */
[----:B-1----:R-:W3:Y:S01]  /*2ea00*/  LDL.LU.64 R66, [R1+0x818] ;  /* 0x0008180001427983 */ /* 0x002ee20000300a00 */
[----:B--2---:R-:W-:Y:S08]  /*2ea10*/  HMMA.1688.F32.TF32 R100, R76, R28, R100 ;  /* 0x0000001c4c64723c */ /* 0x004ff00000081064 */
[----:B------:R-:W-:Y:S11]  /*2ea20*/  HMMA.1688.F32.TF32 R76, R164, R80, R96 ;  /* 0x00000050a44c723c */ /* 0x000ff60000081060 */
        /* <DEDUP_REMOVED lines=8> */
[----:B------:R-:W-:Y:S01]  /*2eab0*/  IMAD.MOV.U32 R44, RZ, RZ, R79 ;  /* 0x000000ffff2c7224 */ /* 0x000fe200078e004f */
[----:B------:R-:W-:Y:S01]  /*2eac0*/  MOV R72, R77 ;  /* 0x0000004d00487202 */ /* 0x000fe20000000f00 */
[----:B------:R-:W-:Y:S01]  /*2ead0*/  IMAD.MOV.U32 R45, RZ, RZ, R78 ;  /* 0x000000ffff2d7224 */ /* 0x000fe200078e004e */
[----:B------:R-:W-:Y:S01]  /*2eae0*/  STL [R1+0x2ffc], R4 ;  /* 0x002ffc0401007387 */ /* 0x000fe20000100800 */
[----:B------:R-:W-:-:S03]  /*2eaf0*/  IMAD.MOV.U32 R73, RZ, RZ, R76 ;  /* 0x000000ffff497224 */ /* 0x000fc600078e004c */
[----:B------:R1:W-:Y:S04]  /*2eb00*/  STL [R1+0x3018], R44 ;  /* 0x0030182c01007387 */ /* 0x0003e80000100800 */
[----:B------:R2:W-:Y:S04]  /*2eb10*/  STL [R1+0x3014], R45 ;  /* 0x0030142d01007387 */ /* 0x0005e80000100800 */
[----:B------:R1:W-:Y:S04]  /*2eb20*/  STL [R1+0x3010], R72 ;  /* 0x0030104801007387 */ /* 0x0003e80000100800 */
[----:B------:R1:W-:Y:S04]  /*2eb30*/  STL [R1+0x300c], R73 ;  /* 0x00300c4901007387 */ /* 0x0003e80000100800 */
[----:B------:R-:W2:Y:S04]  /*2eb40*/  LDL.LU R19, [R1+0x318c] ;  /* 0x00318c0001137983 */ /* 0x000ea80000300800 */
[----:B------:R-:W2:Y:S04]  /*2eb50*/  LDL.LU R162, [R1+0x3188] ;  /* 0x0031880001a27983 */ /* 0x000ea80000300800 */
[----:B------:R-:W2:Y:S04]  /*2eb60*/  LDL.LU R163, [R1+0x3184] ;  /* 0x0031840001a37983 */ /* 0x000ea80000300800 */
[----:B------:R-:W2:Y:S01]  /*2eb70*/  LDL.LU R74, [R1+0x3180] ;  /* 0x00318000014a7983 */ /* 0x000ea20000300800 */
[C---:B---3--:R-:W-:Y:S11]  /*2eb80*/  HMMA.1688.F32.TF32 R64, R164.reuse, R32, R64 ;  /* 0x00000020a440723c */ /* 0x048ff60000081040 */
[----:B------:R-:W-:Y:S11]  /*2eb90*/  @!UPT UIADD3 URZ, URZ, URZ, URZ ;  /* 0x0000003f3f3ff290 */ /* 0x000ff6000fffe03f */
[----:B------:R-:W-:Y:S02]  /*2eba0*/  @!UPT UIADD3 URZ, URZ, URZ, URZ ;  /* 0x0000003f3f3ff290 */ /* 0x000fe4000fffe03f */
[----:B-1----:R-:W-:Y:S02]  /*2ebb0*/  IMAD.MOV.U32 R44, RZ, RZ, R64 ;  /* 0x000000ffff2c7224 */ /* 0x002fe400078e0040 */
[----:B------:R-:W-:Y:S02]  /*2ebc0*/  IMAD.MOV.U32 R64, RZ, RZ, R75 ;  /* 0x000000ffff407224 */ /* 0x000fe400078e004b */
[----:B------:R-:W3:Y:S01]  /*2ebd0*/  LDL.LU R75, [R1+0x317c] ;  /* 0x00317c00014b7983 */ /* 0x000ee20000300800 */
[----:B----4-:R-:W-:Y:S01]  /*2ebe0*/  HMMA.1688.F32.TF32 R76, R164, R40, R92 ;  /* 0x00000028a44c723c */ /* 0x010fe2000008105c */
[----:B--2---:R-:W-:Y:S01]  /*2ebf0*/  MOV R45, R65 ;  /* 0x00000041002d7202 */ /* 0x004fe20000000f00 */
[----:B------:R-:W-:Y:S01]  /*2ec00*/  IMAD.MOV.U32 R100, RZ, RZ, R15 ;  /* 0x000000ffff647224 */ /* 0x000fe200078e000f */
[----:B------:R-:W-:Y:S02]  /*2ec10*/  MOV R65, R14 ;  /* 0x0000000e00417202 */ /* 0x000fe40000000f00 */
[----:B------:R-:W2:Y:S01]  /*2ec20*/  LDL.LU R14, [R1+0x3178] ;  /* 0x00317800010e7983 */ /* 0x000ea20000300800 */
[----:B------:R-:W-:-:S03]  /*2ec30*/  MOV R101, R18 ;  /* 0x0000001200657202 */ /* 0x000fc60000000f00 */
[----:B------:R-:W2:Y:S04]  /*2ec40*/  LDL.LU R15, [R1+0x3174] ;  /* 0x00317400010f7983 */ /* 0x000ea80000300800 */
[----:B------:R-:W4:Y:S11]  /*2ec50*/  LDL.LU R18, [R1+0x3170] ;  /* 0x0031700001127983 */ /* 0x000f360000300800 */
[----:B------:R-:W-:Y:S01]  /*2ec60*/  IMAD.MOV.U32 R160, RZ, RZ, R76 ;  /* 0x000000ffffa07224 */ /* 0x000fe200078e004c */
[----:B------:R-:W-:Y:S01]  /*2ec70*/  MOV R161, R77 ;  /* 0x0000004d00a17202 */ /* 0x000fe20000000f00 */
[----:B------:R-:W-:Y:S01]  /*2ec80*/  IMAD.MOV.U32 R241, RZ, RZ, R78 ;  /* 0x000000fffff17224 */ /* 0x000fe200078e004e */
[----:B------:R-:W2:Y:S01]  /*2ec90*/  LDL.LU.64 R76, [R1+0x7b0] ;  /* 0x0007b000014c7983 */ /* 0x000ea20000300a00 */
[----:B------:R-:W-:-:S03]  /*2eca0*/  IMAD.MOV.U32 R243, RZ, RZ, R79 ;  /* 0x000000fffff37224 */ /* 0x000fc600078e004f */
[----:B------:R-:W2:Y:S01]  /*2ecb0*/  LDL.LU.64 R78, [R1+0x7b8] ;  /* 0x0007b800014e7983 */ /* 0x000ea20000300a00 */
[----:B------:R-:W-:-:S03]  /*2ecc0*/  IMAD.MOV.U32 R112, RZ, RZ, R19 ;  /* 0x000000ffff707224 */ /* 0x000fc600078e0013 */
[----:B------:R-:W4:Y:S04]  /*2ecd0*/  LDL.LU R19, [R1+0x316c] ;  /* 0x00316c0001137983 */ /* 0x000f280000300800 */
[----:B------:R-:W2:Y:S04]  /*2ece0*/  LDL.LU R47, [R1+0x3168] ;  /* 0x00316800012f7983 */ /* 0x000ea80000300800 */
[----:B------:R-:W2:Y:S01]  /*2ecf0*/  LDL.LU R46, [R1+0x3164] ;  /* 0x00316400012e7983 */ /* 0x000ea20000300800 */
[----:B------:R-:W-:Y:S01]  /*2ed00*/  IMAD.MOV.U32 R186, RZ, RZ, R163 ;  /* 0x000000ffffba7224 */ /* 0x000fe200078e00a3 */
[----:B------:R-:W-:-:S02]  /*2ed10*/  MOV R185, R74 ;  /* 0x0000004a00b97202 */ /* 0x000fc40000000f00 */
[----:B------:R-:W2:Y:S01]  /*2ed20*/  LDL.LU R252, [R1+0x3160] ;  /* 0x0031600001fc7983 */ /* 0x000ea20000300800 */
[----:B------:R-:W-:Y:S02]  /*2ed30*/  IMAD.MOV.U32 R187, RZ, RZ, R162 ;  /* 0x000000ffffbb7224 */ /* 0x000fe400078e00a2 */
[----:B---3--:R-:W-:Y:S02]  /*2ed40*/  IMAD.MOV.U32 R184, RZ, RZ, R75 ;  /* 0x000000ffffb87224 */ /* 0x008fe400078e004b */
[----:B------:R-:W3:Y:S04]  /*2ed50*/  LDL.LU R75, [R1+0x315c] ;  /* 0x00315c00014b7983 */ /* 0x000ee80000300800 */
[----:B------:R-:W4:Y:S04]  /*2ed60*/  LDL.LU R74, [R1+0x3158] ;  /* 0x00315800014a7983 */ /* 0x000f280000300800 */
[----:B------:R-:W4:Y:S04]  /*2ed70*/  LDL.LU R163, [R1+0x3154] ;  /* 0x0031540001a37983 */ /* 0x000f280000300800 */
[----:B------:R-:W4:Y:S04]  /*2ed80*/  LDL.LU R162, [R1+0x3150] ;  /* 0x0031500001a27983 */ /* 0x000f280000300800 */
[----:B------:R-:W4:Y:S01]  /*2ed90*/  LDL.LU R11, [R1+0x314c] ;  /* 0x00314c00010b7983 */ /* 0x000f220000300800 */
[----:B------:R-:W-:Y:S03]  /*2eda0*/  HMMA.1688.F32.TF32 R68, R164, R36, R68 ;  /* 0x00000024a444723c */ /* 0x000fe60000081044 */
[----:B------:R-:W4:Y:S04]  /*2edb0*/  LDL.LU R6, [R1+0x3148] ;  /* 0x0031480001067983 */ /* 0x000f280000300800 */
[----:B------:R-:W4:Y:S04]  /*2edc0*/  LDL.LU R7, [R1+0x3144] ;  /* 0x0031440001077983 */ /* 0x000f280000300800 */
[----:B------:R-:W4:Y:S01]  /*2edd0*/  LDL.LU R10, [R1+0x3140] ;  /* 0x00314000010a7983 */ /* 0x000f220000300800 */
[----:B------:R-:W-:-:S03]  /*2ede0*/  IMAD.MOV.U32 R95, RZ, RZ, R84 ;  /* 0x000000ffff5f7224 */ /* 0x000fc600078e0054 */
[----:B------:R-:W4:Y:S01]  /*2edf0*/  LDL.LU R120, [R1+0x940] ;  /* 0x0009400001787983 */ /* 0x000f220000300800 */
[----:B------:R-:W-:-:S03]  /*2ee00*/  IMAD.MOV.U32 R94, RZ, RZ, R85 ;  /* 0x000000ffff5e7224 */ /* 0x000fc600078e0055 */
[----:B------:R-:W4:Y:S01]  /*2ee10*/  LDL.LU R121, [R1+0x944] ;  /* 0x0009440001797983 */ /* 0x000f220000300800 */
[----:B------:R-:W-:-:S03]  /*2ee20*/  MOV R93, R86 ;  /* 0x00000056005d7202 */ /* 0x000fc60000000f00 */
[----:B------:R-:W4:Y:S01]  /*2ee30*/  LDL.LU R122, [R1+0x948] ;  /* 0x00094800017a7983 */ /* 0x000f220000300800 */
[----:B------:R-:W-:-:S03]  /*2ee40*/  IMAD.MOV.U32 R92, RZ, RZ, R87 ;  /* 0x000000ffff5c7224 */ /* 0x000fc600078e0057 */
[----:B------:R-:W4:Y:S04]  /*2ee50*/  LDL.LU R123, [R1+0x94c] ;  /* 0x00094c00017b7983 */ /* 0x000f280000300800 */
[----:B------:R-:W4:Y:S04]  /*2ee60*/  LDL.LU R84, [R1+0x710] ;  /* 0x0007100001547983 */ /* 0x000f280000300800 */
[----:B------:R-:W4:Y:S01]  /*2ee70*/  LDL.LU R85, [R1+0x714] ;  /* 0x0007140001557983 */ /* 0x000f220000300800 */
[----:B------:R-:W-:-:S03]  /*2ee80*/  IMAD.MOV.U32 R4, RZ, RZ, R71 ;  /* 0x000000ffff047224 */ /* 0x000fc600078e0047 */
[----:B------:R-:W4:Y:S01]  /*2ee90*/  LDL.LU R86, [R1+0x718] ;  /* 0x0007180001567983 */ /* 0x000f220000300800 */
[----:B------:R-:W-:-:S03]  /*2eea0*/  IMAD.MOV.U32 R5, RZ, RZ, R70 ;  /* 0x000000ffff057224 */ /* 0x000fc600078e0046 */
[----:B------:R-:W4:Y:S01]  /*2eeb0*/  LDL.LU R87, [R1+0x71c] ;  /* 0x00071c0001577983 */ /* 0x000f220000300800 */
[----:B------:R-:W-:-:S03]  /*2eec0*/  IMAD.MOV.U32 R71, RZ, RZ, R88 ;  /* 0x000000ffff477224 */ /* 0x000fc600078e0058 */
[----:B------:R-:W4:Y:S01]  /*2eed0*/  LDL.LU R244, [R1+0x800] ;  /* 0x0008000001f47983 */ /* 0x000f220000300800 */
[----:B------:R-:W-:Y:S01]  /*2eee0*/  MOV R8, R69 ;  /* 0x0000004500087202 */ /* 0x000fe20000000f00 */
[----:B------:R-:W-:Y:S02]  /*2eef0*/  IMAD.MOV.U32 R70, RZ, RZ, R89 ;  /* 0x000000ffff467224 */ /* 0x000fe400078e0059 */
[----:B------:R-:W4:Y:S01]  /*2ef00*/  LDL.LU R245, [R1+0x804] ;  /* 0x0008040001f57983 */ /* 0x000f220000300800 */
[----:B------:R-:W-:Y:S01]  /*2ef10*/  IMAD.MOV.U32 R9, RZ, RZ, R68 ;  /* 0x000000ffff097224 */ /* 0x000fe200078e0044 */
[----:B------:R-:W-:Y:S02]  /*2ef20*/  MOV R69, R90 ;  /* 0x0000005a00457202 */ /* 0x000fe40000000f00 */
[----:B------:R-:W4:Y:S01]  /*2ef30*/  LDL.LU R246, [R1+0x808] ;  /* 0x0008080001f67983 */ /* 0x000f220000300800 */
[----:B------:R-:W-:-:S03]  /*2ef40*/  IMAD.MOV.U32 R68, RZ, RZ, R91 ;  /* 0x000000ffff447224 */ /* 0x000fc600078e005b */
[----:B------:R-:W4:Y:S01]  /*2ef50*/  LDL.LU R247, [R1+0x80c] ;  /* 0x00080c0001f77983 */ /* 0x000f220000300800 */
[----:B--2---:R-:W-:Y:S07]  /*2ef60*/  HMMA.1688.F32.TF32 R76, R164, R28, R76 ;  /* 0x0000001ca44c723c */ /* 0x004fee000008104c */
[----:B------:R-:W-:Y:S01]  /*2ef70*/  MOV R165, R252 ;  /* 0x000000fc00a57202 */ /* 0x000fe20000000f00 */
[----:B------:R-:W-:Y:S02]  /*2ef80*/  IMAD.MOV.U32 R166, RZ, RZ, R46 ;  /* 0x000000ffffa67224 */ /* 0x000fe400078e002e */
[----:B------:R-:W-:-:S02]  /*2ef90*/  IMAD.MOV.U32 R167, RZ, RZ, R47 ;  /* 0x000000ffffa77224 */ /* 0x000fc400078e002f */
[----:B---3--:R-:W-:Y:S02]  /*2efa0*/  IMAD.MOV.U32 R164, RZ, RZ, R75 ;  /* 0x000000ffffa47224 */ /* 0x008fe400078e004b */
[----:B----4-:R-:W-:Y:S02]  /*2efb0*/  IMAD.MOV.U32 R91, RZ, RZ, R74 ;  /* 0x000000ffff5b7224 */ /* 0x010fe400078e004a */
[----:B------:R-:W-:Y:S01]  /*2efc0*/  IMAD.MOV.U32 R90, RZ, RZ, R163 ;  /* 0x000000ffff5a7224 */ /* 0x000fe200078e00a3 */
[----:B------:R-:W-:Y:S01]  /*2efd0*/  MOV R89, R162 ;  /* 0x000000a200597202 */ /* 0x000fe20000000f00 */
[----:B------:R-:W-:Y:S02]  /*2efe0*/  IMAD.MOV.U32 R88, RZ, RZ, R11 ;  /* 0x000000ffff587224 */ /* 0x000fe400078e000b */
[----:B------:R-:W2:Y:S04]  /*2eff0*/  LDL.LU R11, [R1+0x313c] ;  /* 0x00313c00010b7983 */ /* 0x000ea80000300800 */
[----:B------:R-:W3:Y:S04]  /*2f000*/  LDL.LU R162, [R1+0x3138] ;  /* 0x0031380001a27983 */ /* 0x000ee80000300800 */
[----:B------:R-:W3:Y:S04]  /*2f010*/  LDL.LU R163, [R1+0x3134] ;  /* 0x0031340001a37983 */ /* 0x000ee80000300800 */
[----:B------:R-:W4:Y:S04]  /*2f020*/  LDL.LU R74, [R1+0x3130] ;  /* 0x00313000014a7983 */ /* 0x000f280000300800 */
[----:B------:R-:W4:Y:S04]  /*2f030*/  LDL.LU R75, [R1+0x312c] ;  /* 0x00312c00014b7983 */ /* 0x000f280000300800 */
[----:B------:R-:W4:Y:S04]  /*2f040*/  LDL.LU R252, [R1+0x3128] ;  /* 0x0031280001fc7983 */ /* 0x000f280000300800 */
[----:B------:R-:W4:Y:S04]  /*2f050*/  LDL.LU R46, [R1+0x3124] ;  /* 0x00312400012e7983 */ /* 0x000f280000300800 */
[----:B------:R-:W4:Y:S01]  /*2f060*/  LDL.LU R47, [R1+0x3120] ;  /* 0x00312000012f7983 */ /* 0x000f220000300800 */
[----:B------:R-:W-:Y:S01]  /*2f070*/  HMMA.1688.F32.TF32 R188, R188, R28, R236 ;  /* 0x0000001cbcbc723c */ /* 0x000fe200000810ec */
[----:B------:R-:W-:-:S02]  /*2f080*/  IMAD.MOV.U32 R72, RZ, RZ, R66 ;  /* 0x000000ffff487224 */ /* 0x000fc400078e0042 */
[----:B------:R-:W-:Y:S02]  /*2f090*/  IMAD.MOV.U32 R73, RZ, RZ, R67 ;  /* 0x000000ffff497224 */ /* 0x000fe400078e0043 */
[----:B------:R-:W-:Y:S02]  /*2f0a0*/  IMAD.MOV.U32 R66, RZ, RZ, R21 ;  /* 0x000000ffff427224 */ /* 0x000fe400078e0015 */
[----:B------:R-:W-:Y:S01]  /*2f0b0*/  IMAD.MOV.U32 R239, RZ, RZ, R248 ;  /* 0x000000ffffef7224 */ /* 0x000fe200078e00f8 */
[----:B------:R-:W-:Y:S01]  /*2f0c0*/  MOV R237, R250 ;  /* 0x000000fa00ed7202 */ /* 0x000fe20000000f00 */
[----:B------:R-:W-:Y:S01]  /*2f0d0*/  IMAD.MOV.U32 R238, RZ, RZ, R249 ;  /* 0x000000ffffee7224 */ /* 0x000fe200078e00f9 */
[----:B------:R-:W4:Y:S01]  /*2f0e0*/  LDL.LU R248, [R1+0x930] ;  /* 0x0009300001f87983 */ /* 0x000f220000300800 */
[----:B------:R-:W-:Y:S02]  /*2f0f0*/  IMAD.MOV.U32 R67, RZ, RZ, R20 ;  /* 0x000000ffff437224 */ /* 0x000fe400078e0014 */
[----:B------:R-:W-:Y:S01]  /*2f100*/  IMAD.MOV.U32 R102, RZ, RZ, R25 ;  /* 0x000000ffff667224 */ /* 0x000fe200078e0019 */
[----:B------:R-:W4:Y:S01]  /*2f110*/  LDL.LU R249, [R1+0x934] ;  /* 0x0009340001f97983 */ /* 0x000f220000300800 */
[----:B------:R-:W-:-:S03]  /*2f120*/  IMAD.MOV.U32 R103, RZ, RZ, R24 ;  /* 0x000000ffff677224 */ /* 0x000fc600078e0018 */
[----:B------:R-:W4:Y:S01]  /*2f130*/  LDL.LU R250, [R1+0x938] ;  /* 0x0009380001fa7983 */ /* 0x000f220000300800 */
[----:B------:R-:W-:Y:S01]  /*2f140*/  IMAD.MOV.U32 R236, RZ, RZ, R251 ;  /* 0x000000ffffec7224 */ /* 0x000fe200078e00fb */
[C---:B--2---:R-:W-:Y:S08]  /*2f150*/  HMMA.1688.F32.TF32 R88, R168.reuse, R10, R88 ;  /* 0x0000000aa858723c */ /* 0x044ff00000081058 */
[C---:B---3--:R-:W-:Y:S08]  /*2f160*/  HMMA.1688.F32.TF32 R84, R168.reuse, R162, R84 ;  /* 0x000000a2a854723c */ /* 0x048ff00000081054 */
[C---:B----4-:R-:W-:Y:S08]  /*2f170*/  HMMA.1688.F32.TF32 R244, R168.reuse, R74, R244 ;  /* 0x0000004aa8f4723c */ /* 0x050ff000000810f4 */
[----:B------:R-:W-:Y:S01]  /*2f180*/  HMMA.1688.F32.TF32 R120, R168, R46, R120 ;  /* 0x0000002ea878723c */ /* 0x000fe20000081078 */
[----:B------:R-:W-:-:S07]  /*2f190*/  IMAD.MOV.U32 R251, RZ, RZ, R252 ;  /* 0x000000fffffb7224 */ /* 0x000fce00078e00fc */
[----:B------:R-:W-:Y:S11]  /*2f1a0*/  MOV R252, R87 ;  /* 0x0000005700fc7202 */ /* 0x000ff60000000f00 */
[----:B------:R-:W-:Y:S05]  /*2f1b0*/  @!UPT UIADD3 URZ, URZ, URZ, URZ ;  /* 0x0000003f3f3ff290 */ /* 0x000fea000fffe03f */
[----:B------:R-:W-:Y:S01]  /*2f1c0*/  IMAD.MOV.U32 R21, RZ, RZ, R122 ;  /* 0x000000ffff157224 */ /* 0x000fe200078e007a */
[----:B------:R-:W-:Y:S01]  /*2f1d0*/  MOV R25, R120 ;  /* 0x0000007800197202 */ /* 0x000fe20000000f00 */
[----:B------:R-:W-:Y:S02]  /*2f1e0*/  IMAD.MOV.U32 R20, RZ, RZ, R123 ;  /* 0x000000ffff147224 */ /* 0x000fe400078e007b */
[----:B------:R-:W-:Y:S01]  /*2f1f0*/  IMAD.MOV.U32 R24, RZ, RZ, R121 ;  /* 0x000000ffff187224 */ /* 0x000fe200078e0079 */
[----:B------:R-:W2:Y:S04]  /*2f200*/  LDL.LU.64 R122, [R1+0x3118] ;  /* 0x00311800017a7983 */ /* 0x000ea80000300a00 */
[----:B------:R-:W2:Y:S04]  /*2f210*/  LDL.LU.64 R120, [R1+0x3110] ;  /* 0x0031100001787983 */ /* 0x000ea80000300a00 */
[----:B------:R-:W-:Y:S04]  /*2f220*/  STL.64 [R1+0xc10], R244 ;  /* 0x000c10f401007387 */ /* 0x000fe80000100a00 */
[----:B------:R1:W-:Y:S04]  /*2f230*/  STL.64 [R1+0xc18], R246 ;  /* 0x000c18f601007387 */ /* 0x0003e80000100a00 */
[----:B-1----:R-:W3:Y:S04]  /*2f240*/  LDL.LU.64 R246, [R1+0x3108] ;  /* 0x0031080001f67983 */ /* 0x002ee80000300a00 */
[----:B------:R-:W3:Y:S04]  /*2f250*/  LDL.LU.64 R244, [R1+0x3100] ;  /* 0x0031000001f47983 */ /* 0x000ee80000300a00 */
[----:B------:R-:W-:Y:S04]  /*2f260*/  STL.64 [R1+0xcb0], R84 ;  /* 0x000cb05401007387 */ /* 0x000fe80000100a00 */
[----:B------:R1:W-:Y:S04]  /*2f270*/  STL [R1+0xcb8], R86 ;  /* 0x000cb85601007387 */ /* 0x0003e80000100800 */
[----:B-1----:R-:W4:Y:S04]  /*2f280*/  LDL.LU.64 R86, [R1+0x30f8] ;  /* 0x0030f80001567983 */ /* 0x002f280000300a00 */
[----:B------:R-:W-:Y:S04]  /*2f290*/  STL [R1+0x2e90], R252 ;  /* 0x002e90fc01007387 */ /* 0x000fe80000100800 */
[----:B------:R-:W-:Y:S04]  /*2f2a0*/  STL.64 [R1+0xd00], R88 ;  /* 0x000d005801007387 */ /* 0x000fe80000100a00 */
[----:B------:R1:W-:Y:S04]  /*2f2b0*/  STL.64 [R1+0xd08], R90 ;  /* 0x000d085a01007387 */ /* 0x0003e80000100a00 */
[----:B-1----:R-:W2:Y:S01]  /*2f2c0*/  LDL.LU.64 R90, [R1+0x30f0] ;  /* 0x0030f000015a7983 */ /* 0x002ea20000300a00 */
[C---:B------:R-:W-:Y:S03]  /*2f2d0*/  HMMA.1688.F32.TF32 R164, R168.reuse, R6, R164 ;  /* 0x00000006a8a4723c */ /* 0x040fe600000810a4 */
[----:B------:R-:W3:Y:S05]  /*2f2e0*/  LDL.LU.64 R88, [R1+0x30e8] ;  /* 0x0030e80001587983 */ /* 0x000eea0000300a00 */
[C---:B------:R-:W-:Y:S11]  /*2f2f0*/  HMMA.1688.F32.TF32 R184, R168.reuse, R18, R184 ;  /* 0x00000012a8b8723c */ /* 0x040ff600000810b8 */
[----:B------:R-:W-:Y:S04]  /*2f300*/  @!UPT UIADD3 URZ, URZ, URZ, URZ ;  /* 0x0000003f3f3ff290 */ /* 0x000fe8000fffe03f */
[----:B------:R-:W-:Y:S04]  /*2f310*/  STL.64 [R1+0xd70], R164 ;  /* 0x000d70a401007387 */ /* 0x000fe80000100a00 */
[----:B------:R1:W-:Y:S02]  /*2f320*/  STL.64 [R1+0xd78], R166 ;  /* 0x000d78a601007387 */ /* 0x0003e40000100a00 */
[C---:B-1----:R-:W-:Y:S08]  /*2f330*/  HMMA.1688.F32.TF32 R164, R168.reuse, R14, R112 ;  /* 0x0000000ea8a4723c */ /* 0x042ff00000081070 */
[C---:B------:R-:W-:Y:S08]  /*2f340*/  HMMA.1688.F32.TF32 R112, R168.reuse, R26, R108 ;  /* 0x0000001aa870723c */ /* 0x040ff0000008106c */
[----:B------:R-:W-:Y:S01]  /*2f350*/  HMMA.1688.F32.TF32 R108, R168, R22, R100 ;  /* 0x00000016a86c723c */ /* 0x000fe20000081064 */
[----:B------:R-:W-:Y:S01]  /*2f360*/  STL.64 [R1+0xdc0], R184 ;  /* 0x000dc0b801007387 */ /* 0x000fe20000100a00 */
[----:B------:R-:W-:Y:S01]  /*2f370*/  IMAD.MOV.U32 R96, RZ, RZ, R17 ;  /* 0x000000ffff607224 */ /* 0x000fe200078e0011 */
[----:B------:R-:W-:Y:S01]  /*2f380*/  MOV R97, R16 ;  /* 0x0000001000617202 */ /* 0x000fe20000000f00 */
[----:B------:R-:W-:Y:S01]  /*2f390*/  IMAD.MOV.U32 R98, RZ, RZ, R13 ;  /* 0x000000ffff627224 */ /* 0x000fe200078e000d */
[----:B------:R-:W-:Y:S01]  /*2f3a0*/  STL.64 [R1+0xdc8], R186 ;  /* 0x000dc8ba01007387 */ /* 0x000fe20000100a00 */
[----:B------:R-:W-:-:S03]  /*2f3b0*/  IMAD.MOV.U32 R99, RZ, RZ, R12 ;  /* 0x000000ffff637224 */ /* 0x000fc600078e000c */
[----:B------:R-:W-:Y:S04]  /*2f3c0*/  STL.64 [R1+0xea0], R164 ;  /* 0x000ea0a401007387 */ /* 0x000fe80000100a00 */
[----:B------:R-:W-:Y:S04]  /*2f3d0*/  STL.64 [R1+0xea8], R166 ;  /* 0x000ea8a601007387 */ /* 0x000fe80000100a00 */
[----:B------:R-:W-:Y:S01]  /*2f3e0*/  STL.64 [R1+0xf50], R112 ;  /* 0x000f507001007387 */ /* 0x000fe20000100a00 */
[----:B------:R-:W-:Y:S03]  /*2f3f0*/  HMMA.1688.F32.TF32 R96, R168, R82, R96 ;  /* 0x00000052a860723c */ /* 0x000fe60000081060 */
[----:B------:R-:W-:Y:S04]  /*2f400*/  STL.64 [R1+0xf58], R114 ;  /* 0x000f587201007387 */ /* 0x000fe80000100a00 */
[----:B------:R-:W-:Y:S04]  /*2f410*/  STL.64 [R1+0x1040], R108 ;  /* 0x0010406c01007387 */ /* 0x000fe80000100a00 */
[----:B------:R-:W-:Y:S01]  /*2f420*/  STL.64 [R1+0x1048], R110 ;  /* 0x0010486e01007387 */ /* 0x000fe20000100a00 */
[----:B------:R-:W-:Y:S01]  /*2f430*/  IMAD.MOV.U32 R17, RZ, RZ, R76 ;  /* 0x000000ffff117224 */ /* 0x000fe200078e004c */
[----:B------:R-:W-:Y:S01]  /*2f440*/  MOV R16, R77 ;  /* 0x0000004d00107202 */ /* 0x000fe20000000f00 */
[----:B------:R-:W-:Y:S01]  /*2f450*/  IMAD.MOV.U32 R13, RZ, RZ, R78 ;  /* 0x000000ffff0d7224 */ /* 0x000fe200078e004e */
[----:B------:R-:W-:Y:S01]  /*2f460*/  LDS R76, [R3+0x4080] ;  /* 0x00408000034c7984 */ /* 0x000fe20000000800 */
[----:B------:R-:W-:-:S03]  /*2f470*/  IMAD.MOV.U32 R12, RZ, RZ, R79 ;  /* 0x000000ffff0c7224 */ /* 0x000fc600078e004f */
[----:B------:R-:W-:Y:S04]  /*2f480*/  LDS R78, [R3+0x6080] ;  /* 0x00608000034e7984 */ /* 0x000fe80000000800 */
[----:B------:R-:W-:Y:S04]  /*2f490*/  LDS R77, [R240+0x4080] ;  /* 0x00408000f04d7984 */ /* 0x000fe80000000800 */
[----:B------:R-:W1:Y:S04]  /*2f4a0*/  LDS R79, [R240+0x6080] ;  /* 0x00608000f04f7984 */ /* 0x000e680000000800 */
[----:B------:R-:W-:Y:S04]  /*2f4b0*/  LDS R164, [R3+0x4100] ;  /* 0x0041000003a47984 */ /* 0x000fe80000000800 */
[----:B------:R-:W-:Y:S04]  /*2f4c0*/  LDS R166, [R3+0x6100] ;  /* 0x0061000003a67984 */ /* 0x000fe80000000800 */
[----:B------:R-:W-:Y:S04]  /*2f4d0*/  LDS R165, [R240+0x4100] ;  /* 0x00410000f0a57984 */ /* 0x000fe80000000800 */
[----:B------:R-:W1:Y:S01]  /*2f4e0*/  LDS R167, [R240+0x6100] ;  /* 0x00610000f0a77984 */ /* 0x000e620000000800 */
[C---:B----4-:R-:W-:Y:S08]  /*2f4f0*/  HMMA.1688.F32.TF32 R100, R168.reuse, R86, R104 ;  /* 0x00000056a864723c */ /* 0x050ff00000081068 */
[C---:B--2---:R-:W-:Y:S11]  /*2f500*/  HMMA.1688.F32.TF32 R64, R168.reuse, R90, R64 ;  /* 0x0000005aa840723c */ /* 0x044ff60000081040 */
[----:B------:R-:W-:Y:S11]  /*2f510*/  @!UPT UIADD3 URZ, URZ, URZ, URZ ;  /* 0x0000003f3f3ff290 */ /* 0x000ff6000fffe03f */
[----:B------:R-:W-:Y:S01]  /*2f520*/  @!UPT UIADD3 URZ, URZ, URZ, URZ ;  /* 0x0000003f3f3ff290 */ /* 0x000fe2000fffe03f */
[----:B------:R-:W-:Y:S04]  /*2f530*/  STL.64 [R1+0x1170], R64 ;  /* 0x0011704001007387 */ /* 0x000fe80000100a00 */
[----:B------:R2:W-:Y:S02]  /*2f540*/  STL.64 [R1+0x1178], R66 ;  /* 0x0011784201007387 */ /* 0x0005e40000100a00 */
[C---:B--2---:R-:W-:Y:S02]  /*2f550*/  HMMA.1688.F32.TF32 R64, R168.reuse, R42, R92 ;  /* 0x0000002aa840723c */ /* 0x044fe4000008105c */
[----:B------:R-:W-:Y:S04]  /*2f560*/  STL.64 [R1+0x12c0], R100 ;  /* 0x0012c06401007387 */ /* 0x000fe80000100a00 */
[----:B------:R-:W-:Y:S02]  /*2f570*/  STL.64 [R1+0x12c8], R102 ;  /* 0x0012c86601007387 */ /* 0x000fe40000100a00 */
[C---:B------:R-:W-:Y:S02]  /*2f580*/  HMMA.1688.F32.TF32 R92, R168.reuse, R38, R68 ;  /* 0x00000026a85c723c */ /* 0x040fe40000081044 */
[----:B------:R-:W-:Y:S04]  /*2f590*/  STL.64 [R1+0x13f0], R96 ;  /* 0x0013f06001007387 */ /* 0x000fe80000100a00 */
[----:B------:R-:W-:Y:S02]  /*2f5a0*/  STL.64 [R1+0x13f8], R98 ;  /* 0x0013f86201007387 */ /* 0x000fe40000100a00 */
[C---:B------:R-:W-:Y:S07]  /*2f5b0*/  HMMA.1688.F32.TF32 R68, R168.reuse, R34, R236 ;  /* 0x00000022a844723c */ /* 0x040fee00000810ec */
[----:B------:R-:W-:Y:S04]  /*2f5c0*/  STL.64 [R1+0x14b0], R64 ;  /* 0x0014b04001007387 */ /* 0x000fe80000100a00 */
[----:B------:R3:W-:Y:S02]  /*2f5d0*/  STL.64 [R1+0x14b8], R66 ;  /* 0x0014b84201007387 */ /* 0x0007e40000100a00 */
[----:B---3--:R-:W-:Y:S02]  /*2f5e0*/  HMMA.1688.F32.TF32 R64, R168, R30, R244 ;  /* 0x0000001ea840723c */ /* 0x008fe400000810f4 */
[----:B------:R-:W-:Y:S04]  /*2f5f0*/  STL.64 [R1+0x14a0], R92 ;  /* 0x0014a05c01007387 */ /* 0x000fe80000100a00 */
[----:B------:R-:W-:Y:S04]  /*2f600*/  STL.64 [R1+0x14a8], R94 ;  /* 0x0014a85e01007387 */ /* 0x000fe80000100a00 */
[----:B------:R-:W-:Y:S04]  /*2f610*/  STL.64 [R1+0x1490], R68 ;  /* 0x0014904401007387 */ /* 0x000fe80000100a00 */
[----:B------:R-:W-:Y:S09]  /*2f620*/  STL.64 [R1+0x1498], R70 ;  /* 0x0014984601007387 */ /* 0x000ff20000100a00 */
[----:B------:R-:W-:Y:S04]  /*2f630*/  STL.64 [R1+0x1480], R64 ;  /* 0x0014804001007387 */ /* 0x000fe80000100a00 */
[----:B------:R1:W-:Y:S04]  /*2f640*/  STL.64 [R1+0x1488], R66 ;  /* 0x0014884201007387 */ /* 0x0003e80000100a00 */
[----:B------:R-:W2:Y:S04]  /*2f650*/  LDL.LU R236, [R1+0x110] ;  /* 0x0001100001ec7983 */ /* 0x000ea80000300800 */
[----:B------:R-:W2:Y:S01]  /*2f660*/  LDL.LU R237, [R1+0x114] ;  /* 0x0001140001ed7983 */ /* 0x000ea20000300800 */
[C---:B-1----:R-:W-:Y:S03]  /*2f670*/  HMMA.1688.F32.TF32 R64, R76.reuse, R46, R248 ;  /* 0x0000002e4c40723c */ /* 0x042fe600000810f8 */
[----:B------:R-:W2:Y:S04]  /*2f680*/  LDL.LU R238, [R1+0x118] ;  /* 0x0001180001ee7983 */ /* 0x000ea80000300800 */
[----:B------:R-:W2:Y:S11]  /*2f690*/  LDL.LU R239, [R1+0x11c] ;  /* 0x00011c0001ef7983 */ /* 0x000eb60000300800 */
[----:B------:R-:W-:Y:S06]  /*2f6a0*/  @!UPT UIADD3 URZ, URZ, URZ, URZ ;  /* 0x0000003f3f3ff290 */ /* 0x000fec000fffe03f */
[----:B------:R-:W-:Y:S02]  /*2f6b0*/  IMAD.MOV.U32 R33, RZ, RZ, R64 ;  /* 0x000000ffff217224 */ /* 0x000fe400078e0040 */
[----:B------:R-:W-:Y:S01]  /*2f6c0*/  IMAD.MOV.U32 R32, RZ, RZ, R65 ;  /* 0x000000ffff207224 */ /* 0x000fe200078e0041 */
[----:B------:R-:W3:Y:S01]  /*2f6d0*/  LDL.LU R64, [R1+0x7f0] ;  /* 0x0007f00001407983 */ /* 0x000ee20000300800 */
[----:B------:R-:W-:Y:S01]  /*2f6e0*/  IMAD.MOV.U32 R29, RZ, RZ, R66 ;  /* 0x000000ffff1d7224 */ /* 0x000fe200078e0042 */
[----:B------:R-:W-:Y:S02]  /*2f6f0*/  MOV R28, R67 ;  /* 0x00000043001c7202 */ /* 0x000fe40000000f00 */
[----:B------:R-:W3:Y:S04]  /*2f700*/  LDL.LU R65, [R1+0x7f4] ;  /* 0x0007f40001417983 */ /* 0x000ee80000300800 */
[----:B------:R-:W3:Y:S04]  /*2f710*/  LDL.LU R66, [R1+0x7f8] ;  /* 0x0007f80001427983 */ /* 0x000ee80000300800 */
[----:B------:R-:W3:Y:S04]  /*2f720*/  LDL.LU R67, [R1+0x7fc] ;  /* 0x0007fc0001437983 */ /* 0x000ee80000300800 */
[----:B------:R-:W4:Y:S04]  /*2f730*/  LDL.LU R248, [R1+0x700] ;  /* 0x0007000001f87983 */ /* 0x000f280000300800 */
[----:B------:R-:W4:Y:S04]  /*2f740*/  LDL.LU R249, [R1+0x704] ;  /* 0x0007040001f97983 */ /* 0x000f280000300800 */
[----:B------:R-:W4:Y:S04]  /*2f750*/  LDL.LU R250, [R1+0x708] ;  /* 0x0007080001fa7983 */ /* 0x000f280000300800 */
[----:B------:R-:W4:Y:S04]  /*2f760*/  LDL.LU R251, [R1+0x70c] ;  /* 0x00070c0001fb7983 */ /* 0x000f280000300800 */
[----:B------:R-:W2:Y:S04]  /*2f770*/  LDL.LU R92, [R1+0x130] ;  /* 0x00013000015c7983 */ /* 0x000ea80000300800 */
        /* <DEDUP_REMOVED lines=26> */
[----:B------:R-:W2:Y:S01]  /*2f920*/  LDL.LU R71, [R1+0x12c] ;  /* 0x00012c0001477983 */ /* 0x000ea20000300800 */
[C---:B---3--:R-:W-:Y:S08]  /*2f930*/  HMMA.1688.F32.TF32 R64, R76.reuse, R74, R64 ;  /* 0x0000004a4c40723c */ /* 0x048ff00000081040 */
[C---:B----4-:R-:W-:Y:S11]  /*2f940*/  HMMA.1688.F32.TF32 R168, R76.reuse, R162, R248 ;  /* 0x000000a24ca8723c */ /* 0x050ff600000810f8 */
[----:B------:R-:W-:Y:S05]  /*2f950*/  @!UPT UIADD3 URZ, URZ, URZ, URZ ;  /* 0x0000003f3f3ff290 */ /* 0x000fea000fffe03f */
[----:B------:R-:W-:Y:S01]  /*2f960*/  IMAD.MOV.U32 R252, RZ, RZ, R67 ;  /* 0x000000fffffc7224 */ /* 0x000fe200078e0043 */
[----:B------:R1:W-:Y:S04]  /*2f970*/  STL.64 [R1+0xb50], R64 ;  /* 0x000b504001007387 */ /* 0x0003e80000100a00 */
[----:B------:R3:W-:Y:S04]  /*2f980*/  STL [R1+0xb58], R66 ;  /* 0x000b584201007387 */ /* 0x0007e80000100800 */
[----:B------:R-:W-:Y:S04]  /*2f990*/  STL [R1+0x2e94], R252 ;  /* 0x002e94fc01007387 */ /* 0x000fe80000100800 */
[----:B-1----:R-:W4:Y:S04]  /*2f9a0*/  LDL.LU R64, [R1+0x210] ;  /* 0x0002100001407983 */ /* 0x002f280000300800 */
[----:B------:R1:W-:Y:S04]  /*2f9b0*/  STL.64 [R1+0xb80], R168 ;  /* 0x000b80a801007387 */ /* 0x0003e80000100a00 */
[----:B------:R1:W-:Y:S04]  /*2f9c0*/  STL.64 [R1+0xb88], R170 ;  /* 0x000b88aa01007387 */ /* 0x0003e80000100a00 */
[----:B------:R-:W4:Y:S04]  /*2f9d0*/  LDL.LU R65, [R1+0x214] ;  /* 0x0002140001417983 */ /* 0x000f280000300800 */
[----:B---3--:R-:W4:Y:S04]  /*2f9e0*/  LDL.LU R66, [R1+0x218] ;  /* 0x0002180001427983 */ /* 0x008f280000300800 */
[----:B------:R-:W4:Y:S04]  /*2f9f0*/  LDL.LU R67, [R1+0x21c] ;  /* 0x00021c0001437983 */ /* 0x000f280000300800 */
[----:B------:R-:W3:Y:S04]  /*2fa00*/  LDL.LU R184, [R1+0x470] ;  /* 0x0004700001b87983 */ /* 0x000ee80000300800 */
[----:B------:R-:W3:Y:S01]  /*2fa10*/  LDL.LU R185, [R1+0x474] ;  /* 0x0004740001b97983 */ /* 0x000ee20000300800 */
[C---:B--2---:R-:W-:Y:S03]  /*2fa20*/  HMMA.1688.F32.TF32 R104, R76.reuse, R14, R104 ;  /* 0x0000000e4c68723c */ /* 0x044fe60000081068 */
[----:B------:R-:W3:Y:S04]  /*2fa30*/  LDL.LU R186, [R1+0x478] ;  /* 0x0004780001ba7983 */ /* 0x000ee80000300800 */
[----:B------:R-:W3:Y:S04]  /*2fa40*/  LDL.LU R187, [R1+0x47c] ;  /* 0x00047c0001bb7983 */ /* 0x000ee80000300800 */
[----:B------:R-:W2:Y:S01]  /*2fa50*/  LDL.LU R244, [R1+0x540] ;  /* 0x0005400001f47983 */ /* 0x000ea20000300800 */
[C---:B------:R-:W-:Y:S03]  /*2fa60*/  HMMA.1688.F32.TF32 R108, R76.reuse, R6, R108 ;  /* 0x000000064c6c723c */ /* 0x040fe6000008106c */
[----:B------:R-:W2:Y:S04]  /*2fa70*/  LDL.LU R245, [R1+0x544] ;  /* 0x0005440001f57983 */ /* 0x000ea80000300800 */
[----:B------:R-:W2:Y:S04]  /*2fa80*/  LDL.LU R246, [R1+0x548] ;  /* 0x0005480001f67983 */ /* 0x000ea80000300800 */
[----:B------:R-:W2:Y:S01]  /*2fa90*/  LDL.LU R247, [R1+0x54c] ;  /* 0x00054c0001f77983 */ /* 0x000ea20000300800 */
[C---:B------:R-:W-:Y:S03]  /*2faa0*/  HMMA.1688.F32.TF32 R96, R76.reuse, R26, R96 ;  /* 0x0000001a4c60723c */ /* 0x040fe60000081060 */
[----:B-1----:R-:W2:Y:S04]  /*2fab0*/  LDL.LU R168, [R1+0x620] ;  /* 0x0006200001a87983 */ /* 0x002ea80000300800 */
[----:B------:R-:W2:Y:S01]  /*2fac0*/  LDL.LU R169, [R1+0x624] ;  /* 0x0006240001a97983 */ /* 0x000ea20000300800 */
[C---:B------:R-:W-:Y:S03]  /*2fad0*/  HMMA.1688.F32.TF32 R112, R76.reuse, R10, R112 ;  /* 0x0000000a4c70723c */ /* 0x040fe60000081070 */
[----:B------:R-:W2:Y:S04]  /*2fae0*/  LDL.LU R170, [R1+0x628] ;  /* 0x0006280001aa7983 */ /* 0x000ea80000300800 */
[----:B------:R-:W2:Y:S01]  /*2faf0*/  LDL.LU R171, [R1+0x62c] ;  /* 0x00062c0001ab7983 */ /* 0x000ea20000300800 */
[C---:B------:R-:W-:Y:S03]  /*2fb00*/  HMMA.1688.F32.TF32 R92, R76.reuse, R22, R92 ;  /* 0x000000164c5c723c */ /* 0x040fe6000008105c */
[----:B------:R-:W2:Y:S04]  /*2fb10*/  LDL.LU R248, [R1+0x1e0] ;  /* 0x0001e00001f87983 */ /* 0x000ea80000300800 */
[----:B------:R-:W2:Y:S01]  /*2fb20*/  LDL.LU R249, [R1+0x1e4] ;  /* 0x0001e40001f97983 */ /* 0x000ea20000300800 */
[C---:B------:R-:W-:Y:S03]  /*2fb30*/  HMMA.1688.F32.TF32 R100, R76.reuse, R18, R100 ;  /* 0x000000124c64723c */ /* 0x040fe60000081064 */
[----:B------:R-:W2:Y:S04]  /*2fb40*/  LDL.LU R250, [R1+0x1e8] ;  /* 0x0001e80001fa7983 */ /* 0x000ea80000300800 */
[----:B------:R-:W2:Y:S04]  /*2fb50*/  LDL.LU R251, [R1+0x1ec] ;  /* 0x0001ec0001fb7983 */ /* 0x000ea80000300800 */
[----:B------:R-:W-:Y:S01]  /*2fb60*/  STL.64 [R1+0xbe0], R112 ;  /* 0x000be07001007387 */ /* 0x000fe20000100a00 */
[C---:B------:R-:W-:Y:S03]  /*2fb70*/  HMMA.1688.F32.TF32 R68, R76.reuse, R90, R68 ;  /* 0x0000005a4c44723c */ /* 0x040fe60000081044 */
[----:B------:R1:W-:Y:S05]  /*2fb80*/  STL.64 [R1+0xbe8], R114 ;  /* 0x000be87201007387 */ /* 0x0003ea0000100a00 */
[C---:B------:R-:W-:Y:S01]  /*2fb90*/  HMMA.1688.F32.TF32 R236, R76.reuse, R86, R236 ;  /* 0x000000564cec723c */ /* 0x040fe200000810ec */
[----:B-1----:R-:W2:Y:S04]  /*2fba0*/  LDL.LU.64 R114, [R1+0x30e0] ;  /* 0x0030e00001727983 */ /* 0x002ea80000300a00 */
[----:B------:R-:W2:Y:S04]  /*2fbb0*/  LDL.LU.64 R112, [R1+0x30d8] ;  /* 0x0030d80001707983 */ /* 0x000ea80000300a00 */
[----:B------:R-:W-:Y:S04]  /*2fbc0*/  STL.64 [R1+0xca0], R108 ;  /* 0x000ca06c01007387 */ /* 0x000fe80000100a00 */
[----:B------:R1:W-:Y:S04]  /*2fbd0*/  STL.64 [R1+0xca8], R110 ;  /* 0x000ca86e01007387 */ /* 0x0003e80000100a00 */
        /* <DEDUP_REMOVED lines=24> */
[----:B-1----:R-:W3:Y:S04]  /*2fd60*/  LDL.LU.64 R238, [R1+0x3070] ;  /* 0x0030700001ee7983 */ /* 0x002ee80000300a00 */
[----:B------:R-:W3:Y:S01]  /*2fd70*/  LDL.LU.64 R236, [R1+0x3068] ;  /* 0x0030680001ec7983 */ /* 0x000ee20000300a00 */
[C---:B--2---:R-:W-:Y:S08]  /*2fd80*/  HMMA.1688.F32.TF32 R68, R76.reuse, R42, R68 ;  /* 0x0000002a4c44723c */ /* 0x044ff00000081044 */
[C---:B---3--:R-:W-:Y:S11]  /*2fd90*/  HMMA.1688.F32.TF32 R236, R76.reuse, R82, R236 ;  /* 0x000000524cec723c */ /* 0x048ff600000810ec */
[----:B------:R-:W-:Y:S11]  /*2fda0*/  @!UPT UIADD3 URZ, URZ, URZ, URZ ;  /* 0x0000003f3f3ff290 */ /* 0x000ff6000fffe03f */
[----:B------:R-:W-:Y:S01]  /*2fdb0*/  @!UPT UIADD3 URZ, URZ, URZ, URZ ;  /* 0x0000003f3f3ff290 */ /* 0x000fe2000fffe03f */
[----:B------:R1:W-:Y:S04]  /*2fdc0*/  STL.64 [R1+0x12b0], R236 ;  /* 0x0012b0ec01007387 */ /* 0x0003e80000100a00 */
[----:B------:R2:W-:Y:S04]  /*2fdd0*/  STL.64 [R1+0x12b8], R238 ;  /* 0x0012b8ee01007387 */ /* 0x0005e80000100a00 */
[----:B-1----:R-:W3:Y:S04]  /*2fde0*/  LDL.LU R236, [R1+0x6f0] ;  /* 0x0006f00001ec7983 */ /* 0x002ee80000300800 */
[----:B------:R-:W3:Y:S04]  /*2fdf0*/  LDL.LU R237, [R1+0x6f4] ;  /* 0x0006f40001ed7983 */ /* 0x000ee80000300800 */
[----:B--2---:R-:W3:Y:S04]  /*2fe00*/  LDL.LU R238, [R1+0x6f8] ;  /* 0x0006f80001ee7983 */ /* 0x004ee80000300800 */
[----:B------:R-:W3:Y:S04]  /*2fe10*/  LDL.LU R239, [R1+0x6fc] ;  /* 0x0006fc0001ef7983 */ /* 0x000ee80000300800 */
[----:B------:R-:W-:Y:S04]  /*2fe20*/  STL.64 [R1+0x1430], R68 ;  /* 0x0014304401007387 */ /* 0x000fe80000100a00 */
[----:B------:R1:W-:Y:S02]  /*2fe30*/  STL.64 [R1+0x1438], R70 ;  /* 0x0014384601007387 */ /* 0x0003e40000100a00 */
[C---:B-1----:R-:W-:Y:S02]  /*2fe40*/  HMMA.1688.F32.TF32 R68, R76.reuse, R38, R92 ;  /* 0x000000264c44723c */ /* 0x042fe4000008105c */
[----:B------:R-:W2:Y:S11]  /*2fe50*/  LDL.LU R92, [R1+0x7e0] ;  /* 0x0007e000015c7983 */ /* 0x000eb60000300800 */
[----:B------:R-:W-:Y:S10]  /*2fe60*/  @!UPT UIADD3 URZ, URZ, URZ, URZ ;  /* 0x0000003f3f3ff290 */ /* 0x000ff4000fffe03f */
[----:B------:R-:W-:Y:S04]  /*2fe70*/  STL.64 [R1+0x1420], R68 ;  /* 0x0014204401007387 */ /* 0x000fe80000100a00 */
[----:B------:R1:W-:Y:S04]  /*2fe80*/  STL.64 [R1+0x1428], R70 ;  /* 0x0014284601007387 */ /* 0x0003e80000100a00 */
[----:B------:R-:W2:Y:S04]  /*2fe90*/  LDL.LU R93, [R1+0x7e4] ;  /* 0x0007e400015d7983 */ /* 0x000ea80000300800 */
[----:B------:R-:W2:Y:S01]  /*2fea0*/  LDL.LU R94, [R1+0x7e8] ;  /* 0x0007e800015e7983 */ /* 0x000ea20000300800 */
[C---:B-1----:R-:W-:Y:S03]  /*2feb0*/  HMMA.1688.F32.TF32 R68, R76.reuse, R34, R96 ;  /* 0x000000224c44723c */ /* 0x042fe60000081060 */
[----:B------:R-:W2:Y:S04]  /*2fec0*/  LDL.LU R95, [R1+0x7ec] ;  /* 0x0007ec00015f7983 */ /* 0x000ea80000300800 */
[----:B------:R-:W3:Y:S11]  /*2fed0*/  LDL.LU R96, [R1+0x920] ;  /* 0x0009200001607983 */ /* 0x000ef60000300800 */
[----:B------:R-:W-:Y:S05]  /*2fee0*/  @!UPT UIADD3 URZ, URZ, URZ, URZ ;  /* 0x0000003f3f3ff290 */ /* 0x000fea000fffe03f */
[----:B------:R-:W-:Y:S04]  /*2fef0*/  STL.64 [R1+0x1410], R68 ;  /* 0x0014104401007387 */ /* 0x000fe80000100a00 */
[----:B------:R-:W-:Y:S04]  /*2ff00*/  STL.64 [R1+0x1418], R70 ;  /* 0x0014184601007387 */ /* 0x000fe80000100a00 */
[----:B------:R-:W4:Y:S04]  /*2ff10*/  LDL.LU R97, [R1+0x924] ;  /* 0x0009240001617983 */ /* 0x000f280000300800 */
[----:B------:R-:W4:Y:S04]  /*2ff20*/  LDL.LU R98, [R1+0x928] ;  /* 0x0009280001627983 */ /* 0x000f280000300800 */
[----:B------:R-:W4:Y:S01]  /*2ff30*/  LDL.LU R99, [R1+0x92c] ;  /* 0x00092c0001637983 */ /* 0x000f220000300800 */
[----:B------:R-:W-:Y:S03]  /*2ff40*/  HMMA.1688.F32.TF32 R76, R76, R30, R104 ;  /* 0x0000001e4c4c723c */ /* 0x000fe60000081068 */
[----:B------:R-:W-:Y:S04]  /*2ff50*/  LDS R68, [R3+0x4180] ;  /* 0x0041800003447984 */ /* 0x000fe80000000800 */
[----:B------:R-:W-:Y:S04]  /*2ff60*/  LDS R70, [R3+0x6180] ;  /* 0x0061800003467984 */ /* 0x000fe80000000800 */
[----:B------:R-:W-:Y:S04]  /*2ff70*/  LDS R69, [R240+0x4180] ;  /* 0x00418000f0457984 */ /* 0x000fe80000000800 */
[----:B------:R-:W3:Y:S08]  /*2ff80*/  LDS R71, [R240+0x6180] ;  /* 0x00618000f0477984 */ /* 0x000ef00000000800 */
[----:B------:R-:W-:Y:S04]  /*2ff90*/  STL.64 [R1+0x1400], R76 ;  /* 0x0014004c01007387 */ /* 0x000fe80000100a00 */
[----:B------:R2:W-:Y:S02]  /*2ffa0*/  STL.64 [R1+0x1408], R78 ;  /* 0x0014084e01007387 */ /* 0x0005e40000100a00 */
[C---:B--2---:R-:W-:Y:S08]  /*2ffb0*/  HMMA.1688.F32.TF32 R76, R164.reuse, R74, R92 ;  /* 0x0000004aa44c723c */ /* 0x044ff0000008105c */
[----:B---3--:R-:W-:Y:S11]  /*2ffc0*/  HMMA.1688.F32.TF32 R92, R164, R162, R236 ;  /* 0x000000a2a45c723c */ /* 0x008ff600000810ec */
[----:B------:R-:W-:Y:S04]  /*2ffd0*/  @!UPT UIADD3 URZ, URZ, URZ, URZ ;  /* 0x0000003f3f3ff290 */ /* 0x000fe8000fffe03f */
[----:B------:R-:W-:Y:S01]  /*2ffe0*/  STL.64 [R1+0x9b0], R76 ;  /* 0x0009b04c01007387 */ /* 0x000fe20000100a00 */
[----:B------:R-:W-:-:S03]  /*2fff0*/  IMAD.MOV.U32 R252, RZ, RZ, R78 ;  /* 0x000000fffffc7224 */ /* 0x000fc600078e004e */
[----:B------:R2:W-:Y:S01]  /*30000*/  STL [R1+0x9bc], R79 ;  /* 0x0009bc4f01007387 */ /* 0x0005e20000100800 */
[C---:B----4-:R-:W-:Y:S08]  /*30010*/  HMMA.1688.F32.TF32 R96, R164.reuse, R46, R96 ;  /* 0x0000002ea460723c */ /* 0x050ff00000081060 */
[----:B--2---:R-:W-:Y:S01]  /*30020*/  HMMA.1688.F32.TF32 R76, R164, R10, R168 ;  /* 0x0000000aa44c723c */ /* 0x004fe200000810a8 */
[----:B------:R-:W-:Y:S04]  /*30030*/  STL [R1+0x2e98], R252 ;  /* 0x002e98fc01007387 */ /* 0x000fe80000100800 */
[----:B------:R-:W-:Y:S04]  /*30040*/  STL.64 [R1+0xa30], R92 ;  /* 0x000a305c01007387 */ /* 0x000fe80000100a00 */
[----:B------:R2:W-:Y:S07]  /*30050*/  STL.64 [R1+0xa38], R94 ;  /* 0x000a385e01007387 */ /* 0x0005ee0000100a00 */
[----:B------:R-:W-:Y:S01]  /*30060*/  IMAD.MOV.U32 R41, RZ, RZ, R96 ;  /* 0x000000ffff297224 */ /* 0x000fe200078e0060 */
[----:B------:R-:W-:Y:S01]  /*30070*/  MOV R37, R98 ;  /* 0x0000006200257202 */ /* 0x000fe20000000f00 */
[----:B------:R-:W-:-:S02]  /*30080*/  IMAD.MOV.U32 R40, RZ, RZ, R97 ;  /* 0x000000ffff287224 */ /* 0x000fc400078e0061 */
[----:B------:R-:W-:Y:S02]  /*30090*/  IMAD.MOV.U32 R36, RZ, RZ, R99 ;  /* 0x000000ffff247224 */ /* 0x000fe400078e0063 */
[C---:B------:R-:W-:Y:S01]  /*300a0*/  HMMA.1688.F32.TF32 R96, R164.reuse, R6, R244 ;  /* 0x00000006a460723c */ /* 0x040fe200000810f4 */
[----:B------:R-:W-:Y:S04]  /*300b0*/  STL.64 [R1+0xa50], R76 ;  /* 0x000a504c01007387 */ /* 0x000fe80000100a00 */
[----:B------:R3:W-:Y:S03]  /*300c0*/  STL.64 [R1+0xa58], R78 ;  /* 0x000a584e01007387 */ /* 0x0007e60000100a00 */
[C---:B--2---:R-:W-:Y:S08]  /*300d0*/  HMMA.1688.F32.TF32 R92, R164.reuse, R18, R184 ;  /* 0x00000012a45c723c */ /* 0x044ff000000810b8 */
[C---:B---3--:R-:W-:Y:S08]  /*300e0*/  HMMA.1688.F32.TF32 R76, R164.reuse, R14, R64 ;  /* 0x0000000ea44c723c */ /* 0x048ff00000081040 */
[C---:B------:R-:W-:Y:S01]  /*300f0*/  HMMA.1688.F32.TF32 R64, R164.reuse, R26, R248 ;  /* 0x0000001aa440723c */ /* 0x040fe200000810f8 */
[----:B------:R-:W-:Y:S04]  /*30100*/  STL.64 [R1+0xb40], R96 ;  /* 0x000b406001007387 */ /* 0x000fe80000100a00 */
[----:B------:R-:W-:Y:S04]  /*30110*/  STL.64 [R1+0xb48], R98 ;  /* 0x000b486201007387 */ /* 0x000fe80000100a00 */
[----:B------:R-:W-:Y:S04]  /*30120*/  STL.64 [R1+0xbb0], R92 ;  /* 0x000bb05c01007387 */ /* 0x000fe80000100a00 */
[----:B------:R-:W-:Y:S04]  /*30130*/  STL.64 [R1+0xbb8], R94 ;  /* 0x000bb85e01007387 */ /* 0x000fe80000100a00 */
[----:B------:R-:W2:Y:S04]  /*30140*/  LDL.LU R248, [R1+0x1c0] ;  /* 0x0001c00001f87983 */ /* 0x000ea80000300800 */
[----:B------:R-:W-:Y:S04]  /*30150*/  STL.64 [R1+0xc90], R76 ;  /* 0x000c904c01007387 */ /* 0x000fe80000100a00 */
[----:B------:R-:W-:Y:S04]  /*30160*/  STL.64 [R1+0xc98], R78 ;  /* 0x000c984e01007387 */ /* 0x000fe80000100a00 */
[----:B------:R3:W-:Y:S04]  /*30170*/  STL.64 [R1+0xd20], R64 ;  /* 0x000d204001007387 */ /* 0x0007e80000100a00 */
[----:B------:R4:W-:Y:S04]  /*30180*/  STL.64 [R1+0xd28], R66 ;  /* 0x000d284201007387 */ /* 0x0009e80000100a00 */
[----:B------:R-:W2:Y:S04]  /*30190*/  LDL.LU R249, [R1+0x1c4] ;  /* 0x0001c40001f97983 */ /* 0x000ea80000300800 */
[----:B------:R-:W2:Y:S04]  /*301a0*/  LDL.LU R250, [R1+0x1c8] ;  /* 0x0001c80001fa7983 */ /* 0x000ea80000300800 */
[----:B------:R-:W2:Y:S04]  /*301b0*/  LDL.LU R251, [R1+0x1cc] ;  /* 0x0001cc0001fb7983 */ /* 0x000ea80000300800 */
[----:B---3--:R-:W3:Y:S04]  /*301c0*/  LDL.LU R64, [R1+0x1d0] ;  /* 0x0001d00001407983 */ /* 0x008ee80000300800 */
[----:B------:R-:W3:Y:S04]  /*301d0*/  LDL.LU R65, [R1+0x1d4] ;  /* 0x0001d40001417983 */ /* 0x000ee80000300800 */
[----:B----4-:R-:W3:Y:S04]  /*301e0*/  LDL.LU R66, [R1+0x1d8] ;  /* 0x0001d80001427983 */ /* 0x010ee80000300800 */
        /* <DEDUP_REMOVED lines=12> */
[----:B------:R-:W4:Y:S04]  /*302b0*/  LDL.LU R239, [R1+0x1ac] ;  /* 0x0001ac0001ef7983 */ /* 0x000f280000300800 */
        /* <DEDUP_REMOVED lines=17> */
[----:B------:R-:W4:Y:S01]  /*303d0*/  LDL.LU R245, [R1+0x184] ;  /* 0x0001840001f57983 */ /* 0x000f220000300800 */
[C---:B---3--:R-:W-:Y:S11]  /*303e0*/  HMMA.1688.F32.TF32 R64, R164.reuse, R22, R64 ;  /* 0x00000016a440723c */ /* 0x048ff60000081040 */
[----:B------:R-:W-:Y:S11]  /*303f0*/  @!UPT UIADD3 URZ, URZ, URZ, URZ ;  /* 0x0000003f3f3ff290 */ /* 0x000ff6000fffe03f */
[----:B------:R-:W-:Y:S01]  /*30400*/  @!UPT UIADD3 URZ, URZ, URZ, URZ ;  /* 0x0000003f3f3ff290 */ /* 0x000fe2000fffe03f */
[----:B------:R-:W-:Y:S04]  /*30410*/  STL.64 [R1+0xdf0], R64 ;  /* 0x000df04001007387 */ /* 0x000fe80000100a00 */
[----:B------:R3:W-:Y:S04]  /*30420*/  STL.64 [R1+0xdf8], R66 ;  /* 0x000df84201007387 */ /* 0x0007e80000100a00 */
[----:B---3--:R-:W3:Y:S04]  /*30430*/  LDL.LU.64 R66, [R1+0x3060] ;  /* 0x0030600001427983 */ /* 0x008ee80000300a00 */
[----:B------:R-:W3:Y:S01]  /*30440*/  LDL.LU.64 R64, [R1+0x3058] ;  /* 0x0030580001407983 */ /* 0x000ee20000300a00 */
[C---:B--2---:R-:W-:Y:S08]  /*30450*/  HMMA.1688.F32.TF32 R248, R164.reuse, R90, R248 ;  /* 0x0000005aa4f8723c */ /* 0x044ff000000810f8 */
[C---:B----4-:R-:W-:Y:S11]  /*30460*/  HMMA.1688.F32.TF32 R184, R164.reuse, R86, R184 ;  /* 0x00000056a4b8723c */ /* 0x050ff600000810b8 */
[----:B------:R-:W-:Y:S04]  /*30470*/  @!UPT UIADD3 URZ, URZ, URZ, URZ ;  /* 0x0000003f3f3ff290 */ /* 0x000fe8000fffe03f */
[----:B------:R-:W-:Y:S04]  /*30480*/  STL.64 [R1+0xee0], R248 ;  /* 0x000ee0f801007387 */ /* 0x000fe80000100a00 */
[----:B------:R2:W-:Y:S04]  /*30490*/  STL.64 [R1+0xee8], R250 ;  /* 0x000ee8fa01007387 */ /* 0x0005e80000100a00 */
[----:B--2---:R-:W2:Y:S04]  /*304a0*/  LDL.LU.64 R250, [R1+0x3050] ;  /* 0x0030500001fa7983 */ /* 0x004ea80000300a00 */
[----:B------:R-:W2:Y:S04]  /*304b0*/  LDL.LU.64 R248, [R1+0x3048] ;  /* 0x0030480001f87983 */ /* 0x000ea80000300a00 */
[----:B------:R-:W-:Y:S04]  /*304c0*/  STL.64 [R1+0x1000], R184 ;  /* 0x001000b801007387 */ /* 0x000fe80000100a00 */
[----:B------:R3:W-:Y:S02]  /*304d0*/  STL.64 [R1+0x1008], R186 ;  /* 0x001008ba01007387 */ /* 0x0007e40000100a00 */
[C---:B---3--:R-:W-:Y:S08]  /*304e0*/  HMMA.1688.F32.TF32 R184, R164.reuse, R82, R64 ;  /* 0x00000052a4b8723c */ /* 0x048ff00000081040 */
[C---:B------:R-:W-:Y:S01]  /*304f0*/  HMMA.1688.F32.TF32 R64, R164.reuse, R42, R100 ;  /* 0x0000002aa440723c */ /* 0x040fe20000081064 */
[----:B------:R-:W3:Y:S11]  /*30500*/  LDL.LU R100, [R1+0x610] ;  /* 0x0006100001647983 */ /* 0x000ef60000300800 */
[----:B------:R-:W-:Y:S03]  /*30510*/  @!UPT UIADD3 URZ, URZ, URZ, URZ ;  /* 0x0000003f3f3ff290 */ /* 0x000fe6000fffe03f */
[----:B------:R-:W-:Y:S04]  /*30520*/  STL.64 [R1+0x1160], R184 ;  /* 0x001160b801007387 */ /* 0x000fe80000100a00 */
[----:B------:R-:W-:Y:S04]  /*30530*/  STL.64 [R1+0x1168], R186 ;  /* 0x001168ba01007387 */ /* 0x000fe80000100a00 */
[----:B------:R-:W-:Y:S04]  /*30540*/  STL.64 [R1+0x1390], R64 ;  /* 0x0013904001007387 */ /* 0x000fe80000100a00 */
[----:B------:R3:W-:Y:S04]  /*30550*/  STL.64 [R1+0x1398], R66 ;  /* 0x0013984201007387 */ /* 0x0007e80000100a00 */
[----:B------:R-:W3:Y:S04]  /*30560*/  LDL.LU R101, [R1+0x614] ;  /* 0x0006140001657983 */ /* 0x000ee80000300800 */
[----:B------:R-:W3:Y:S02]  /*30570*/  LDL.LU R102, [R1+0x618] ;  /* 0x0006180001667983 */ /* 0x000ee40000300800 */
[C---:B---3--:R-:W-:Y:S02]  /*30580*/  HMMA.1688.F32.TF32 R64, R164.reuse, R38, R108 ;  /* 0x00000026a440723c */ /* 0x048fe4000008106c */
[----:B------:R-:W3:Y:S04]  /*30590*/  LDL.LU R103, [R1+0x61c] ;  /* 0x00061c0001677983 */ /* 0x000ee80000300800 */
[----:B------:R-:W3:Y:S11]  /*305a0*/  LDL.LU R108, [R1+0x6e0] ;  /* 0x0006e000016c7983 */ /* 0x000ef60000300800 */
[----:B------:R-:W-:Y:S06]  /*305b0*/  @!UPT UIADD3 URZ, URZ, URZ, URZ ;  /* 0x0000003f3f3ff290 */ /* 0x000fec000fffe03f */
[----:B------:R-:W-:Y:S04]  /*305c0*/  STL.64 [R1+0x1320], R64 ;  /* 0x0013204001007387 */ /* 0x000fe80000100a00 */
[----:B------:R4:W-:Y:S04]  /*305d0*/  STL.64 [R1+0x1328], R66 ;  /* 0x0013284201007387 */ /* 0x0009e80000100a00 */
[----:B------:R-:W3:Y:S04]  /*305e0*/  LDL.LU R109, [R1+0x6e4] ;  /* 0x0006e400016d7983 */ /* 0x000ee80000300800 */
[----:B------:R-:W3:Y:S01]  /*305f0*/  LDL.LU R110, [R1+0x6e8] ;  /* 0x0006e800016e7983 */ /* 0x000ee20000300800 */
[C---:B----4-:R-:W-:Y:S03]  /*30600*/  HMMA.1688.F32.TF32 R64, R164.reuse, R34, R112 ;  /* 0x00000022a440723c */ /* 0x050fe60000081070 */
[----:B------:R-:W3:Y:S04]  /*30610*/  LDL.LU R111, [R1+0x6ec] ;  /* 0x0006ec00016f7983 */ /* 0x000ee80000300800 */
[----:B------:R-:W4:Y:S04]  /*30620*/  LDL.LU R184, [R1+0x990] ;  /* 0x0009900001b87983 */ /* 0x000f280000300800 */
[----:B------:R-:W4:Y:S04]  /*30630*/  LDL.LU R185, [R1+0x994] ;  /* 0x0009940001b97983 */ /* 0x000f280000300800 */
[----:B------:R-:W4:Y:S04]  /*30640*/  LDL.LU R186, [R1+0x998] ;  /* 0x0009980001ba7983 */ /* 0x000f280000300800 */
[----:B------:R-:W4:Y:S04]  /*30650*/  LDL.LU R187, [R1+0x99c] ;  /* 0x00099c0001bb7983 */ /* 0x000f280000300800 */
[----:B------:R-:W2:Y:S04]  /*30660*/  LDL.LU R112, [R1+0x7d0] ;  /* 0x0007d00001707983 */ /* 0x000ea80000300800 */
[----:B------:R-:W-:Y:S04]  /*30670*/  STL.64 [R1+0x1310], R64 ;  /* 0x0013104001007387 */ /* 0x000fe80000100a00 */
[----:B------:R1:W-:Y:S04]  /*30680*/  STL.64 [R1+0x1318], R66 ;  /* 0x0013184201007387 */ /* 0x0003e80000100a00 */
[----:B------:R-:W2:Y:S04]  /*30690*/  LDL.LU R113, [R1+0x7d4] ;  /* 0x0007d40001717983 */ /* 0x000ea80000300800 */
[----:B------:R-:W2:Y:S01]  /*306a0*/  LDL.LU R114, [R1+0x7d8] ;  /* 0x0007d80001727983 */ /* 0x000ea20000300800 */
[----:B-1----:R-:W-:Y:S03]  /*306b0*/  HMMA.1688.F32.TF32 R64, R164, R30, R120 ;  /* 0x0000001ea440723c */ /* 0x002fe60000081078 */
[----:B------:R-:W2:Y:S04]  /*306c0*/  LDL.LU R115, [R1+0x7dc] ;  /* 0x0007dc0001737983 */ /* 0x000ea80000300800 */
[----:B------:R-:W2:Y:S11]  /*306d0*/  LDL.LU R120, [R1+0x910] ;  /* 0x0009100001787983 */ /* 0x000eb60000300800 */
[----:B------:R-:W-:Y:S05]  /*306e0*/  @!UPT UIADD3 URZ, URZ, URZ, URZ ;  /* 0x0000003f3f3ff290 */ /* 0x000fea000fffe03f */
[----:B------:R-:W-:Y:S04]  /*306f0*/  STL.64 [R1+0x1300], R64 ;  /* 0x0013004001007387 */ /* 0x000fe80000100a00 */
[----:B------:R-:W-:Y:S04]  /*30700*/  STL.64 [R1+0x1308], R66 ;  /* 0x0013084201007387 */ /* 0x000fe80000100a00 */
[----:B------:R-:W2:Y:S04]  /*30710*/  LDL.LU R121, [R1+0x914] ;  /* 0x0009140001797983 */ /* 0x000ea80000300800 */
[----:B------:R-:W2:Y:S04]  /*30720*/  LDL.LU R122, [R1+0x918] ;  /* 0x00091800017a7983 */ /* 0x000ea80000300800 */
[----:B------:R-:W2:Y:S01]  /*30730*/  LDL.LU R123, [R1+0x91c] ;  /* 0x00091c00017b7983 */ /* 0x000ea20000300800 */
[----:B------:R-:W-:Y:S01]  /*30740*/  IMAD.MOV.U32 R246, RZ, RZ, R89 ;  /* 0x000000fffff67224 */ /* 0x000fe200078e0059 */
[----:B------:R-:W-:-:S02]  /*30750*/  MOV R247, R88 ;  /* 0x0000005800f77202 */ /* 0x000fc40000000f00 */
[----:B------:R-:W-:Y:S04]  /*30760*/  LDS R64, [R3+0x4200] ;  /* 0x0042000003407984 */ /* 0x000fe80000000800 */
[----:B------:R-:W-:Y:S04]  /*30770*/  LDS R66, [R3+0x6200] ;  /* 0x0062000003427984 */ /* 0x000fe80000000800 */
[----:B------:R-:W-:Y:S04]  /*30780*/  LDS R65, [R240+0x4200] ;  /* 0x00420000f0417984 */ /* 0x000fe80000000800 */
[----:B------:R-:W4:Y:S01]  /*30790*/  LDS R67, [R240+0x6200] ;  /* 0x00620000f0437984 */ /* 0x000f220000000800 */
[C---:B---3--:R-:W-:Y:S08]  /*307a0*/  HMMA.1688.F32.TF32 R100, R68.reuse, R10, R100 ;  /* 0x0000000a4464723c */ /* 0x048ff00000081064 */
[C---:B--2---:R-:W-:Y:S11]  /*307b0*/  HMMA.1688.F32.TF32 R120, R68.reuse, R46, R120 ;  /* 0x0000002e4478723c */ /* 0x044ff60000081078 */
[----:B------:R-:W-:Y:S11]  /*307c0*/  @!UPT UIADD3 URZ, URZ, URZ, URZ ;  /* 0x0000003f3f3ff290 */ /* 0x000ff6000fffe03f */
[----:B------:R-:W-:Y:S02]  /*307d0*/  @!UPT UIADD3 URZ, URZ, URZ, URZ ;  /* 0x0000003f3f3ff290 */ /* 0x000fe4000fffe03f */
[----:B------:R-:W-:Y:S01]  /*307e0*/  IMAD.MOV.U32 R85, RZ, RZ, R120 ;  /* 0x000000ffff557224 */ /* 0x000fe200078e0078 */
[----:B------:R-:W-:Y:S01]  /*307f0*/  MOV R80, R123 ;  /* 0x0000007b00507202 */ /* 0x000fe20000000f00 */
[----:B------:R-:W-:Y:S02]  /*30800*/  IMAD.MOV.U32 R84, RZ, RZ, R121 ;  /* 0x000000ffff547224 */ /* 0x000fe400078e0079 */
[----:B------:R-:W-:Y:S02]  /*30810*/  IMAD.MOV.U32 R81, RZ, RZ, R122 ;  /* 0x000000ffff517224 */ /* 0x000fe400078e007a */
[C---:B------:R-:W-:Y:S08]  /*30820*/  HMMA.1688.F32.TF32 R120, R68.reuse, R74, R112 ;  /* 0x0000004a4478723c */ /* 0x040ff00000081070 */
[C---:B------:R-:W-:Y:S08]  /*30830*/  HMMA.1688.F32.TF32 R112, R68.reuse, R162, R108 ;  /* 0x000000a24470723c */ /* 0x040ff0000008106c */
[C---:B------:R-:W-:Y:S08]  /*30840*/  HMMA.1688.F32.TF32 R108, R68.reuse, R6, R76 ;  /* 0x00000006446c723c */ /* 0x040ff0000008104c */
[C---:B------:R-:W-:Y:S01]  /*30850*/  HMMA.1688.F32.TF32 R76, R68.reuse, R18, R104 ;  /* 0x00000012444c723c */ /* 0x040fe20000081068 */
[----:B------:R-:W-:Y:S04]  /*30860*/  STL.64 [R1+0x810], R120 ;  /* 0x0008107801007387 */ /* 0x000fe80000100a00 */
[----:B------:R-:W-:Y:S04]  /*30870*/  STL.64 [R1+0x818], R122 ;  /* 0x0008187a01007387 */ /* 0x000fe80000100a00 */
[----:B------:R-:W-:Y:S04]  /*30880*/  STL.64 [R1+0x860], R112 ;  /* 0x0008607001007387 */ /* 0x000fe80000100a00 */
[----:B------:R-:W-:Y:S04]  /*30890*/  STL.64 [R1+0x868], R114 ;  /* 0x0008687201007387 */ /* 0x000fe80000100a00 */
[----:B------:R-:W-:Y:S04]  /*308a0*/  STL.64 [R1+0x8b0], R100 ;  /* 0x0008b06401007387 */ /* 0x000fe80000100a00 */
[----:B------:R1:W-:Y:S04]  /*308b0*/  STL.64 [R1+0x8b8], R102 ;  /* 0x0008b86601007387 */ /* 0x0003e80000100a00 */
[----:B------:R-:W-:Y:S04]  /*308c0*/  STL.64 [R1+0x930], R108 ;  /* 0x0009306c01007387 */ /* 0x000fe80000100a00 */
[----:B------:R-:W-:Y:S01]  /*308d0*/  STL.64 [R1+0x938], R110 ;  /* 0x0009386e01007387 */ /* 0x000fe20000100a00 */
[C---:B-1----:R-:W-:Y:S03]  /*308e0*/  HMMA.1688.F32.TF32 R100, R68.reuse, R14, R96 ;  /* 0x0000000e4464723c */ /* 0x042fe60000081060 */
[----:B------:R-:W-:Y:S04]  /*308f0*/  STL.64 [R1+0x9d0], R76 ;  /* 0x0009d04c01007387 */ /* 0x000fe80000100a00 */
[----:B------:R1:W-:Y:S01]  /*30900*/  STL.64 [R1+0x9d8], R78 ;  /* 0x0009d84e01007387 */ /* 0x0003e20000100a00 */
[C---:B------:R-:W-:Y:S08]  /*30910*/  HMMA.1688.F32.TF32 R96, R68.reuse, R26, R92 ;  /* 0x0000001a4460723c */ /* 0x040ff0000008105c */
[C---:B-1----:R-:W-:Y:S07]  /*30920*/  HMMA.1688.F32.TF32 R76, R68.reuse, R22, R236 ;  /* 0x00000016444c723c */ /* 0x042fee00000810ec */
[----:B------:R-:W-:Y:S01]  /*30930*/  STL.64 [R1+0xae0], R100 ;  /* 0x000ae06401007387 */ /* 0x000fe20000100a00 */
[C---:B------:R-:W-:Y:S03]  /*30940*/  HMMA.1688.F32.TF32 R92, R68.reuse, R90, R168 ;  /* 0x0000005a445c723c */ /* 0x040fe600000810a8 */
[----:B------:R-:W-:Y:S04]  /*30950*/  STL.64 [R1+0xae8], R102 ;  /* 0x000ae86601007387 */ /* 0x000fe80000100a00 */
[----:B------:R-:W-:Y:S04]  /*30960*/  STL.64 [R1+0xba0], R96 ;  /* 0x000ba06001007387 */ /* 0x000fe80000100a00 */
[----:B------:R1:W-:Y:S04]  /*30970*/  STL.64 [R1+0xba8], R98 ;  /* 0x000ba86201007387 */ /* 0x0003e80000100a00 */
[----:B------:R-:W-:Y:S04]  /*30980*/  STL.64 [R1+0xcc0], R76 ;  /* 0x000cc04c01007387 */ /* 0x000fe80000100a00 */
[----:B------:R2:W-:Y:S01]  /*30990*/  STL.64 [R1+0xcc8], R78 ;  /* 0x000cc84e01007387 */ /* 0x0005e20000100a00 */
[C---:B-1----:R-:W-:Y:S08]  /*309a0*/  HMMA.1688.F32.TF32 R96, R68.reuse, R86, R244 ;  /* 0x000000564460723c */ /* 0x042ff000000810f4 */
[C---:B--2---:R-:W-:Y:S01]  /*309b0*/  HMMA.1688.F32.TF32 R76, R68.reuse, R82, R60 ;  /* 0x00000052444c723c */ /* 0x044fe2000008103c */
[----:B------:R-:W-:Y:S04]  /*309c0*/  STL.64 [R1+0xd80], R92 ;  /* 0x000d805c01007387 */ /* 0x000fe80000100a00 */
[----:B------:R1:W-:Y:S03]  /*309d0*/  STL.64 [R1+0xd88], R94 ;  /* 0x000d885e01007387 */ /* 0x0003e60000100a00 */
[C---:B------:R-:W-:Y:S07]  /*309e0*/  HMMA.1688.F32.TF32 R60, R68.reuse, R38, R124 ;  /* 0x00000026443c723c */ /* 0x040fee000008107c */
[----:B------:R-:W-:Y:S01]  /*309f0*/  STL.64 [R1+0xed0], R96 ;  /* 0x000ed06001007387 */ /* 0x000fe20000100a00 */
[C---:B-1----:R-:W-:Y:S03]  /*30a00*/  HMMA.1688.F32.TF32 R92, R68.reuse, R42, R116 ;  /* 0x0000002a445c723c */ /* 0x042fe60000081074 */
[----:B------:R-:W-:Y:S04]  /*30a10*/  STL.64 [R1+0xed8], R98 ;  /* 0x000ed86201007387 */ /* 0x000fe80000100a00 */
[----:B------:R-:W-:Y:S04]  /*30a20*/  STL.64 [R1+0xfd0], R76 ;  /* 0x000fd04c01007387 */ /* 0x000fe80000100a00 */
[----:B------:R1:W-:Y:S02]  /*30a30*/  STL.64 [R1+0xfd8], R78 ;  /* 0x000fd84e01007387 */ /* 0x0003e40000100a00 */
[C---:B-1----:R-:W-:Y:S10]  /*30a40*/  HMMA.1688.F32.TF32 R76, R68.reuse, R34, R128 ;  /* 0x00000022444c723c */ /* 0x042ff40000081080 */
[----:B------:R-:W-:Y:S04]  /*30a50*/  STL.64 [R1+0x12a0], R92 ;  /* 0x0012a05c01007387 */ /* 0x000fe80000100a00 */
[----:B------:R-:W-:Y:S01]  /*30a60*/  STL.64 [R1+0x12a8], R94 ;  /* 0x0012a85e01007387 */ /* 0x000fe20000100a00 */
[----:B------:R-:W-:Y:S03]  /*30a70*/  HMMA.1688.F32.TF32 R68, R68, R30, R136 ;  /* 0x0000001e4444723c */ /* 0x000fe60000081088 */
[----:B------:R-:W-:Y:S04]  /*30a80*/  STL.64 [R1+0x1290], R60 ;  /* 0x0012903c01007387 */ /* 0x000fe80000100a00 */
[----:B------:R-:W-:Y:S04]  /*30a90*/  STL.64 [R1+0x1298], R62 ;  /* 0x0012983e01007387 */ /* 0x000fe80000100a00 */
[----:B------:R-:W-:Y:S04]  /*30aa0*/  LDS R60, [R3+0x4280] ;  /* 0x00428000033c7984 */ /* 0x000fe80000000800 */
[----:B------:R-:W-:Y:S04]  /*30ab0*/  LDS R62, [R3+0x6280] ;  /* 0x00628000033e7984 */ /* 0x000fe80000000800 */
[----:B------:R-:W-:Y:S04]  /*30ac0*/  STL.64 [R1+0x1250], R76 ;  /* 0x0012504c01007387 */ /* 0x000fe80000100a00 */
[----:B------:R4:W-:Y:S04]  /*30ad0*/  STL.64 [R1+0x1258], R78 ;  /* 0x0012584e01007387 */ /* 0x0009e80000100a00 */
[----:B------:R-:W-:Y:S04]  /*30ae0*/  LDS R61, [R240+0x4280] ;  /* 0x00428000f03d7984 */ /* 0x000fe80000000800 */
[----:B------:R-:W1:Y:S01]  /*30af0*/  LDS R63, [R240+0x6280] ;  /* 0x00628000f03f7984 */ /* 0x000e620000000800 */
[----:B----4-:R-:W-:Y:S03]  /*30b00*/  HMMA.1688.F32.TF32 R76, R64, R46, R184 ;  /* 0x0000002e404c723c */ /* 0x010fe600000810b8 */
[----:B------:R-:W-:Y:S04]  /*30b10*/  STL.64 [R1+0x1240], R68 ;  /* 0x0012404401007387 */ /* 0x000fe80000100a00 */
[----:B------:R2:W-:Y:S04]  /*30b20*/  STL.64 [R1+0x1248], R70 ;  /* 0x0012484601007387 */ /* 0x0005e80000100a00 */
[----:B------:R-:W3:Y:S04]  /*30b30*/  LDL.LU R104, [R1+0x100] ;  /* 0x0001000001687983 */ /* 0x000ee80000300800 */
[----:B------:R-:W3:Y:S04]  /*30b40*/  LDL.LU R105, [R1+0x104] ;  /* 0x0001040001697983 */ /* 0x000ee80000300800 */
[----:B------:R-:W3:Y:S04]  /*30b50*/  LDL.LU R106, [R1+0x108] ;  /* 0x00010800016a7983 */ /* 0x000ee80000300800 */
[----:B------:R-:W3:Y:S01]  /*30b60*/  LDL.LU R107, [R1+0x10c] ;  /* 0x00010c00016b7983 */ /* 0x000ee20000300800 */
[----:B------:R-:W-:-:S02]  /*30b70*/  IMAD.MOV.U32 R165, RZ, RZ, R76 ;  /* 0x000000ffffa57224 */ /* 0x000fc400078e004c */
[----:B------:R-:W-:Y:S01]  /*30b80*/  IMAD.MOV.U32 R164, RZ, RZ, R77 ;  /* 0x000000ffffa47224 */ /* 0x000fe200078e004d */
[----:B------:R-:W4:Y:S01]  /*30b90*/  LDL.LU R76, [R1+0x160] ;  /* 0x00016000014c7983 */ /* 0x000f220000300800 */
[----:B------:R-:W-:Y:S01]  /*30ba0*/  IMAD.MOV.U32 R89, RZ, RZ, R78 ;  /* 0x000000ffff597224 */ /* 0x000fe200078e004e */
[----:B------:R-:W-:Y:S02]  /*30bb0*/  MOV R88, R79 ;  /* 0x0000004f00587202 */ /* 0x000fe40000000f00 */
[----:B------:R-:W4:Y:S04]  /*30bc0*/  LDL.LU R77, [R1+0x164] ;  /* 0x00016400014d7983 */ /* 0x000f280000300800 */
[----:B------:R-:W4:Y:S04]  /*30bd0*/  LDL.LU R78, [R1+0x168] ;  /* 0x00016800014e7983 */ /* 0x000f280000300800 */
[----:B------:R-:W4:Y:S04]  /*30be0*/  LDL.LU R79, [R1+0x16c] ;  /* 0x00016c00014f7983 */ /* 0x000f280000300800 */
[----:B------:R-:W2:Y:S04]  /*30bf0*/  LDL.LU R100, [R1+0x170] ;  /* 0x0001700001647983 */ /* 0x000ea80000300800 */
[----:B------:R-:W2:Y:S04]  /*30c00*/  LDL.LU R101, [R1+0x174] ;  /* 0x0001740001657983 */ /* 0x000ea80000300800 */
[----:B------:R-:W2:Y:S04]  /*30c10*/  LDL.LU R102, [R1+0x178] ;  /* 0x0001780001667983 */ /* 0x000ea80000300800 */
[----:B------:R-:W2:Y:S04]  /*30c20*/  LDL.LU R103, [R1+0x17c] ;  /* 0x00017c0001677983 */ /* 0x000ea80000300800 */
[----:B------:R-:W3:Y:S04]  /*30c30*/  LDL.LU R112, [R1+0x450] ;  /* 0x0004500001707983 */ /* 0x000ee80000300800 */
        /* <DEDUP_REMOVED lines=35> */
[----:B------:R-:W1:Y:S04]  /*30e70*/  LDL.LU R168, [R1+0x770] ;  /* 0x0007700001a87983 */ /* 0x000e680000300800 */
[----:B------:R-:W1:Y:S04]  /*30e80*/  LDL.LU R169, [R1+0x774] ;  /* 0x0007740001a97983 */ /* 0x000e680000300800 */
[----:B------:R-:W1:Y:S04]  /*30e90*/  LDL.LU R170, [R1+0x778] ;  /* 0x0007780001aa7983 */ /* 0x000e680000300800 */
[----:B------:R-:W1:Y:S04]  /*30ea0*/  LDL.LU R171, [R1+0x77c] ;  /* 0x00077c0001ab7983 */ /* 0x000e680000300800 */
        /* <DEDUP_REMOVED lines=8> */
[----:B------:R-:W-:Y:S01]  /*30f30*/  STL.64 [R1+0x2f10], R164 ;  /* 0x002f10a401007387 */ /* 0x000fe20000100a00 */
[C---:B--2---:R-:W-:Y:S08]  /*30f40*/  HMMA.1688.F32.TF32 R100, R64.reuse, R26, R100 ;  /* 0x0000001a4064723c */ /* 0x044ff00000081064 */
[C---:B---3--:R-:W-:Y:S08]  /*30f50*/  HMMA.1688.F32.TF32 R128, R64.reuse, R74, R128 ;  /* 0x0000004a4080723c */ /* 0x048ff00000081080 */
[C---:B----4-:R-:W-:Y:S11]  /*30f60*/  HMMA.1688.F32.TF32 R68, R64.reuse, R162, R124 ;  /* 0x000000a24044723c */ /* 0x050ff6000008107c */
[----:B------:R-:W-:Y:S04]  /*30f70*/  @!UPT UIADD3 URZ, URZ, URZ, URZ ;  /* 0x0000003f3f3ff290 */ /* 0x000fe8000fffe03f */
[----:B------:R-:W-:Y:S01]  /*30f80*/  STL.64 [R1+0x5e0], R128 ;  /* 0x0005e08001007387 */ /* 0x000fe20000100a00 */
[C---:B------:R-:W-:Y:S03]  /*30f90*/  HMMA.1688.F32.TF32 R124, R64.reuse, R10, R116 ;  /* 0x0000000a407c723c */ /* 0x040fe60000081074 */
[----:B------:R-:W-:Y:S05]  /*30fa0*/  STL.64 [R1+0x5e8], R130 ;  /* 0x0005e88201007387 */ /* 0x000fea0000100a00 */
[C---:B------:R-:W-:Y:S01]  /*30fb0*/  HMMA.1688.F32.TF32 R116, R64.reuse, R6, R120 ;  /* 0x000000064074723c */ /* 0x040fe20000081078 */
[----:B------:R-:W-:Y:S04]  /*30fc0*/  STL.64 [R1+0x610], R68 ;  /* 0x0006104401007387 */ /* 0x000fe80000100a00 */
[----:B------:R2:W-:Y:S03]  /*30fd0*/  STL.64 [R1+0x618], R70 ;  /* 0x0006184601007387 */ /* 0x0005e60000100a00 */
[C---:B--2---:R-:W-:Y:S07]  /*30fe0*/  HMMA.1688.F32.TF32 R68, R64.reuse, R18, R112 ;  /* 0x000000124044723c */ /* 0x044fee0000081070 */
[----:B------:R-:W-:Y:S04]  /*30ff0*/  STL.64 [R1+0x630], R124 ;  /* 0x0006307c01007387 */ /* 0x000fe80000100a00 */
[----:B------:R-:W-:Y:S01]  /*31000*/  STL.64 [R1+0x638], R126 ;  /* 0x0006387e01007387 */ /* 0x000fe20000100a00 */
[C---:B------:R-:W-:Y:S03]  /*31010*/  HMMA.1688.F32.TF32 R108, R64.reuse, R14, R108 ;  /* 0x0000000e406c723c */ /* 0x040fe6000008106c */
[----:B------:R-:W-:Y:S04]  /*31020*/  STL.64 [R1+0x700], R116 ;  /* 0x0007007401007387 */ /* 0x000fe80000100a00 */
[----:B------:R-:W-:Y:S04]  /*31030*/  STL.64 [R1+0x708], R118 ;  /* 0x0007087601007387 */ /* 0x000fe80000100a00 */
[----:B------:R-:W-:Y:S04]  /*31040*/  STL.64 [R1+0x710], R68 ;  /* 0x0007104401007387 */ /* 0x000fe80000100a00 */
[----:B------:R2:W-:Y:S02]  /*31050*/  STL.64 [R1+0x718], R70 ;  /* 0x0007184601007387 */ /* 0x0005e40000100a00 */
[C---:B--2---:R-:W-:Y:S06]  /*31060*/  HMMA.1688.F32.TF32 R68, R64.reuse, R22, R76 ;  /* 0x000000164044723c */ /* 0x044fec000008104c */
[----:B------:R-:W-:Y:S04]  /*31070*/  STL.64 [R1+0x920], R108 ;  /* 0x0009206c01007387 */ /* 0x000fe80000100a00 */
[----:B------:R-:W-:Y:S01]  /*31080*/  STL.64 [R1+0x928], R110 ;  /* 0x0009286e01007387 */ /* 0x000fe20000100a00 */
[C---:B------:R-:W-:Y:S03]  /*31090*/  HMMA.1688.F32.TF32 R76, R64.reuse, R90, R104 ;  /* 0x0000005a404c723c */ /* 0x040fe60000081068 */
[----:B------:R-:W-:Y:S04]  /*310a0*/  STL.64 [R1+0x940], R100 ;  /* 0x0009406401007387 */ /* 0x000fe80000100a00 */
[----:B------:R-:W-:Y:S01]  /*310b0*/  STL.64 [R1+0x948], R102 ;  /* 0x0009486601007387 */ /* 0x000fe20000100a00 */
[C---:B------:R-:W-:Y:S04]  /*310c0*/  HMMA.1688.F32.TF32 R96, R64.reuse, R86, R96 ;  /* 0x000000564060723c */ /* 0x040fe80000081060 */
[----:B------:R-:W-:Y:S04]  /*310d0*/  STL.64 [R1+0xad0], R68 ;  /* 0x000ad04401007387 */ /* 0x000fe80000100a00 */
[----:B------:R2:W-:Y:S02]  /*310e0*/  STL.64 [R1+0xad8], R70 ;  /* 0x000ad84601007387 */ /* 0x0005e40000100a00 */
[C---:B--2---:R-:W-:Y:S05]  /*310f0*/  HMMA.1688.F32.TF32 R68, R64.reuse, R82, R56 ;  /* 0x000000524044723c */ /* 0x044fea0000081038 */
[----:B------:R-:W-:Y:S04]  /*31100*/  STL.64 [R1+0xbf0], R76 ;  /* 0x000bf04c01007387 */ /* 0x000fe80000100a00 */
[----:B------:R2:W-:Y:S04]  /*31110*/  STL.64 [R1+0xbf8], R78 ;  /* 0x000bf84e01007387 */ /* 0x0005e80000100a00 */
[----:B------:R-:W-:Y:S01]  /*31120*/  STL.64 [R1+0xd50], R96 ;  /* 0x000d506001007387 */ /* 0x000fe20000100a00 */
[C---:B------:R-:W-:Y:S03]  /*31130*/  HMMA.1688.F32.TF32 R56, R64.reuse, R38, R140 ;  /* 0x000000264038723c */ /* 0x040fe6000008108c */
[----:B------:R-:W-:Y:S05]  /*31140*/  STL.64 [R1+0xd58], R98 ;  /* 0x000d586201007387 */ /* 0x000fea0000100a00 */
[C---:B--2---:R-:W-:Y:S01]  /*31150*/  HMMA.1688.F32.TF32 R76, R64.reuse, R42, R132 ;  /* 0x0000002a404c723c */ /* 0x044fe20000081084 */
[----:B------:R-:W-:Y:S04]  /*31160*/  STL.64 [R1+0xe90], R68 ;  /* 0x000e904401007387 */ /* 0x000fe80000100a00 */
[----:B------:R2:W-:Y:S03]  /*31170*/  STL.64 [R1+0xe98], R70 ;  /* 0x000e984601007387 */ /* 0x0005e60000100a00 */
[C---:B--2---:R-:W-:Y:S08]  /*31180*/  HMMA.1688.F32.TF32 R68, R64.reuse, R34, R144 ;  /* 0x000000224044723c */ /* 0x044ff00000081090 */
[----:B------:R-:W-:Y:S07]  /*31190*/  HMMA.1688.F32.TF32 R64, R64, R30, R152 ;  /* 0x0000001e4040723c */ /* 0x000fee0000081098 */
[----:B------:R-:W-:Y:S04]  /*311a0*/  STL.64 [R1+0x1140], R76 ;  /* 0x0011404c01007387 */ /* 0x000fe80000100a00 */
[----:B------:R1:W-:Y:S04]  /*311b0*/  STL.64 [R1+0x1148], R78 ;  /* 0x0011484e01007387 */ /* 0x0003e80000100a00 */
[----:B------:R-:W-:Y:S04]  /*311c0*/  STL.64 [R1+0x1130], R56 ;  /* 0x0011303801007387 */ /* 0x000fe80000100a00 */
[----:B------:R-:W-:Y:S04]  /*311d0*/  STL.64 [R1+0x1138], R58 ;  /* 0x0011383a01007387 */ /* 0x000fe80000100a00 */
[----:B------:R-:W-:Y:S04]  /*311e0*/  STL.64 [R1+0x1120], R68 ;  /* 0x0011204401007387 */ /* 0x000fe80000100a00 */
[----:B------:R2:W-:Y:S04]  /*311f0*/  STL.64 [R1+0x1128], R70 ;  /* 0x0011284601007387 */ /* 0x0005e80000100a00 */
[----:B------:R-:W-:Y:S01]  /*31200*/  STL.64 [R1+0x1100], R64 ;  /* 0x0011004001007387 */ /* 0x000fe20000100a00 */
[C---:B-1----:R-:W-:Y:S03]  /*31210*/  HMMA.1688.F32.TF32 R76, R60.reuse, R162, R168 ;  /* 0x000000a23c4c723c */ /* 0x042fe600000810a8 */
[----:B------:R-:W-:Y:S04]  /*31220*/  LDS R56, [R3+0x4300] ;  /* 0x0043000003387984 */ /* 0x000fe80000000800 */
[----:B------:R-:W-:Y:S01]  /*31230*/  LDS R58, [R3+0x6300] ;  /* 0x00630000033a7984 */ /* 0x000fe20000000800 */
[C---:B--2---:R-:W-:Y:S03]  /*31240*/  HMMA.1688.F32.TF32 R68, R60.reuse, R46, R92 ;  /* 0x0000002e3c44723c */ /* 0x044fe6000008105c */
[----:B------:R1:W-:Y:S04]  /*31250*/  STL.64 [R1+0x1108], R66 ;  /* 0x0011084201007387 */ /* 0x0003e80000100a00 */
[----:B------:R-:W-:Y:S04]  /*31260*/  LDS R57, [R240+0x4300] ;  /* 0x00430000f0397984 */ /* 0x000fe80000000800 */
[----:B------:R-:W2:Y:S01]  /*31270*/  LDS R59, [R240+0x6300] ;  /* 0x00630000f03b7984 */ /* 0x000ea20000000800 */
[----:B-1----:R-:W-:Y:S11]  /*31280*/  HMMA.1688.F32.TF32 R64, R60, R74, R236 ;  /* 0x0000004a3c40723c */ /* 0x002ff600000810ec */
[----:B------:R-:W-:Y:S01]  /*31290*/  @!UPT UIADD3 URZ, URZ, URZ, URZ ;  /* 0x0000003f3f3ff290 */ /* 0x000fe2000fffe03f */
[----:B------:R-:W-:Y:S01]  /*312a0*/  IMAD.MOV.U32 R155, RZ, RZ, R68 ;  /* 0x000000ffff9b7224 */ /* 0x000fe200078e0044 */
[----:B------:R-:W-:Y:S01]  /*312b0*/  MOV R152, R71 ;  /* 0x0000004700987202 */ /* 0x000fe20000000f00 */
[----:B------:R-:W-:Y:S02]  /*312c0*/  IMAD.MOV.U32 R154, RZ, RZ, R69 ;  /* 0x000000ffff9a7224 */ /* 0x000fe400078e0045 */
[----:B------:R-:W-:-:S03]  /*312d0*/  IMAD.MOV.U32 R153, RZ, RZ, R70 ;  /* 0x000000ffff997224 */ /* 0x000fc600078e0046 */
[----:B------:R-:W-:Y:S01]  /*312e0*/  STL.64 [R1+0x2f20], R154 ;  /* 0x002f209a01007387 */ /* 0x000fe20000100a00 */
[C---:B------:R-:W-:Y:S03]  /*312f0*/  HMMA.1688.F32.TF32 R68, R60.reuse, R10, R244 ;  /* 0x0000000a3c44723c */ /* 0x040fe600000810f4 */
[----:B------:R-:W-:Y:S04]  /*31300*/  STL.64 [R1+0x2f18], R152 ;  /* 0x002f189801007387 */ /* 0x000fe80000100a00 */
[----:B------:R-:W-:Y:S04]  /*31310*/  STL.64 [R1+0x150], R64 ;  /* 0x0001504001007387 */ /* 0x000fe80000100a00 */
[----:B------:R1:W-:Y:S02]  /*31320*/  STL.64 [R1+0x158], R66 ;  /* 0x0001584201007387 */ /* 0x0003e40000100a00 */
[C---:B-1----:R-:W-:Y:S02]  /*31330*/  HMMA.1688.F32.TF32 R64, R60.reuse, R6, R184 ;  /* 0x000000063c40723c */ /* 0x042fe400000810b8 */
[----:B------:R1:W-:Y:S04]  /*31340*/  STL.64 [R1+0x1c0], R76 ;  /* 0x0001c04c01007387 */ /* 0x0003e80000100a00 */
[----:B------:R3:W-:Y:S04]  /*31350*/  STL.64 [R1+0x1c8], R78 ;  /* 0x0001c84e01007387 */ /* 0x0007e80000100a00 */
[----:B------:R-:W4:Y:S04]  /*31360*/  LDL.LU R244, [R1+0x10] ;  /* 0x0000100001f47983 */ /* 0x000f280000300800 */
[----:B------:R-:W-:Y:S04]  /*31370*/  STL.64 [R1+0x200], R68 ;  /* 0x0002004401007387 */ /* 0x000fe80000100a00 */
[----:B------:R-:W-:Y:S05]  /*31380*/  STL.64 [R1+0x208], R70 ;  /* 0x0002084601007387 */ /* 0x000fea0000100a00 */
[----:B------:R-:W-:Y:S04]  /*31390*/  STL.64 [R1+0x550], R64 ;  /* 0x0005504001007387 */ /* 0x000fe80000100a00 */
[----:B------:R1:W-:Y:S04]  /*313a0*/  STL.64 [R1+0x558], R66 ;  /* 0x0005584201007387 */ /* 0x0003e80000100a00 */
        /* <DEDUP_REMOVED lines=47> */
[----:B-1----:R-:W4:Y:S04]  /*316a0*/  LDL.LU R76, [R1+0x7a0] ;  /* 0x0007a000014c7983 */ /* 0x002f280000300800 */
[----:B------:R-:W4:Y:S04]  /*316b0*/  LDL.LU R77, [R1+0x7a4] ;  /* 0x0007a400014d7983 */ /* 0x000f280000300800 */
[----:B---3--:R-:W3:Y:S04]  /*316c0*/  LDL.LU R78, [R1+0x7a8] ;  /* 0x0007a800014e7983 */ /* 0x008ee80000300800 */
        /* <DEDUP_REMOVED lines=9> */
[----:B------:R-:W3:Y:S04]  /*31760*/  LDL.LU R184, [R1] ;  /* 0x0000000001b87983 */ /* 0x000ee80000300800 */
[----:B------:R-:W3:Y:S04]  /*31770*/  LDL.LU R185, [R1+0x4] ;  /* 0x0000040001b97983 */ /* 0x000ee80000300800 */
[----:B------:R-:W3:Y:S04]  /*31780*/  LDL.LU R186, [R1+0x8] ;  /* 0x0000080001ba7983 */ /* 0x000ee80000300800 */
[----:B------:R-:W3:Y:S01]  /*31790*/  LDL.LU R187, [R1+0xc] ;  /* 0x00000c0001bb7983 */ /* 0x000ee20000300800 */
[C---:B--2---:R-:W-:Y:S08]  /*317a0*/  HMMA.1688.F32.TF32 R112, R60.reuse, R86, R112 ;  /* 0x000000563c70723c */ /* 0x044ff00000081070 */
[C---:B----4-:R-:W-:Y:S08]  /*317b0*/  HMMA.1688.F32.TF32 R64, R60.reuse, R18, R136 ;  /* 0x000000123c40723c */ /* 0x050ff00000081088 */
[C---:B------:R-:W-:Y:S08]  /*317c0*/  HMMA.1688.F32.TF32 R68, R60.reuse, R14, R128 ;  /* 0x0000000e3c44723c */ /* 0x040ff00000081080 */
[C---:B------:R-:W-:Y:S07]  /*317d0*/  HMMA.1688.F32.TF32 R124, R60.reuse, R26, R124 ;  /* 0x0000001a3c7c723c */ /* 0x040fee000008107c */
[----:B------:R-:W-:Y:S04]  /*317e0*/  STL.64 [R1+0x5d0], R64 ;  /* 0x0005d04001007387 */ /* 0x000fe80000100a00 */
[----:B------:R1:W-:Y:S02]  /*317f0*/  STL.64 [R1+0x5d8], R66 ;  /* 0x0005d84201007387 */ /* 0x0003e40000100a00 */
[C---:B-1----:R-:W-:Y:S02]  /*31800*/  HMMA.1688.F32.TF32 R64, R60.reuse, R22, R116 ;  /* 0x000000163c40723c */ /* 0x042fe40000081074 */
[----:B------:R-:W-:Y:S04]  /*31810*/  STL.64 [R1+0x620], R68 ;  /* 0x0006204401007387 */ /* 0x000fe80000100a00 */
[----:B------:R1:W-:Y:S04]  /*31820*/  STL.64 [R1+0x628], R70 ;  /* 0x0006284601007387 */ /* 0x0003e80000100a00 */
[----:B------:R-:W-:Y:S04]  /*31830*/  STL.64 [R1+0x6f0], R124 ;  /* 0x0006f07c01007387 */ /* 0x000fe80000100a00 */
[----:B------:R-:W-:Y:S01]  /*31840*/  STL.64 [R1+0x6f8], R126 ;  /* 0x0006f87e01007387 */ /* 0x000fe20000100a00 */
[C---:B-1----:R-:W-:Y:S08]  /*31850*/  HMMA.1688.F32.TF32 R68, R60.reuse, R90, R120 ;  /* 0x0000005a3c44723c */ /* 0x042ff00000081078 */
[----:B------:R-:W-:Y:S04]  /*31860*/  STL.64 [R1+0x840], R64 ;  /* 0x0008404001007387 */ /* 0x000fe80000100a00 */
[----:B------:R1:W-:Y:S02]  /*31870*/  STL.64 [R1+0x848], R66 ;  /* 0x0008484201007387 */ /* 0x0003e40000100a00 */
[C---:B-1----:R-:W-:Y:S09]  /*31880*/  HMMA.1688.F32.TF32 R64, R60.reuse, R82, R52 ;  /* 0x000000523c40723c */ /* 0x042ff20000081034 */
[----:B------:R-:W-:Y:S04]  /*31890*/  STL.64 [R1+0x990], R68 ;  /* 0x0009904401007387 */ /* 0x000fe80000100a00 */
[----:B------:R1:W-:Y:S04]  /*318a0*/  STL.64 [R1+0x998], R70 ;  /* 0x0009984601007387 */ /* 0x0003e80000100a00 */
[----:B------:R-:W-:Y:S01]  /*318b0*/  STL.64 [R1+0xb60], R112 ;  /* 0x000b607001007387 */ /* 0x000fe20000100a00 */
[C---:B------:R-:W-:Y:S03]  /*318c0*/  HMMA.1688.F32.TF32 R52, R60.reuse, R38, R156 ;  /* 0x000000263c34723c */ /* 0x040fe6000008109c */
[----:B------:R-:W-:Y:S05]  /*318d0*/  STL.64 [R1+0xb68], R114 ;  /* 0x000b687201007387 */ /* 0x000fea0000100a00 */
[C---:B-1----:R-:W-:Y:S01]  /*318e0*/  HMMA.1688.F32.TF32 R68, R60.reuse, R42, R148 ;  /* 0x0000002a3c44723c */ /* 0x042fe20000081094 */
[----:B------:R-:W-:Y:S04]  /*318f0*/  STL.64 [R1+0xce0], R64 ;  /* 0x000ce04001007387 */ /* 0x000fe80000100a00 */
[----:B------:R1:W-:Y:S03]  /*31900*/  STL.64 [R1+0xce8], R66 ;  /* 0x000ce84201007387 */ /* 0x0003e60000100a00 */
[C---:B-1----:R-:W-:Y:S08]  /*31910*/  HMMA.1688.F32.TF32 R64, R60.reuse, R34, R200 ;  /* 0x000000223c40723c */ /* 0x042ff000000810c8 */
        /* <DEDUP_REMOVED lines=8> */
[C---:B---3--:R-:W-:Y:S03]  /*319a0*/  HMMA.1688.F32.TF32 R68, R56.reuse, R162, R76 ;  /* 0x000000a23844723c */ /* 0x048fe6000008104c */
[----:B------:R-:W-:Y:S04]  /*319b0*/  LDS R52, [R3+0x4380] ;  /* 0x0043800003347984 */ /* 0x000fe80000000800 */
[----:B------:R-:W-:Y:S01]  /*319c0*/  LDS R54, [R3+0x6380] ;  /* 0x0063800003367984 */ /* 0x000fe20000000800 */
[C---:B-1----:R-:W-:Y:S03]  /*319d0*/  HMMA.1688.F32.TF32 R64, R56.reuse, R46, R108 ;  /* 0x0000002e3840723c */ /* 0x042fe6000008106c */
        /* <DEDUP_REMOVED lines=15> */
[----:B------:R-:W-:Y:S04]  /*31ad0*/  STL.64 [R1+0x100], R68 ;  /* 0x0001004401007387 */ /* 0x000fe80000100a00 */
[----:B------:R1:W-:Y:S04]  /*31ae0*/  STL.64 [R1+0x108], R70 ;  /* 0x0001084601007387 */ /* 0x0003e80000100a00 */
[----:B------:R-:W-:Y:S04]  /*31af0*/  STL.64 [R1+0x120], R64 ;  /* 0x0001204001007387 */ /* 0x000fe80000100a00 */
[----:B------:R3:W-:Y:S01]  /*31b00*/  STL.64 [R1+0x128], R66 ;  /* 0x0001284201007387 */ /* 0x0007e20000100a00 */
[C---:B-1----:R-:W-:Y:S08]  /*31b10*/  HMMA.1688.F32.TF32 R68, R56.reuse, R18, R92 ;  /* 0x000000123844723c */ /* 0x042ff0000008105c */
[----:B------:R-:W-:Y:S01]  /*31b20*/  STL.64 [R1+0x140], R60 ;  /* 0x0001403c01007387 */ /* 0x000fe20000100a00 */
[C---:B---3--:R-:W-:Y:S03]  /*31b30*/  HMMA.1688.F32.TF32 R64, R56.reuse, R14, R236 ;  /* 0x0000000e3840723c */ /* 0x048fe600000810ec */
[----:B------:R1:W-:Y:S05]  /*31b40*/  STL.64 [R1+0x148], R62 ;  /* 0x0001483e01007387 */ /* 0x0003ea0000100a00 */
[C---:B-1----:R-:W-:Y:S06]  /*31b50*/  HMMA.1688.F32.TF32 R60, R56.reuse, R26, R168 ;  /* 0x0000001a383c723c */ /* 0x042fec00000810a8 */
[----:B------:R-:W-:Y:S04]  /*31b60*/  STL.64 [R1+0x520], R68 ;  /* 0x0005204401007387 */ /* 0x000fe80000100a00 */
[----:B------:R1:W-:Y:S05]  /*31b70*/  STL.64 [R1+0x528], R70 ;  /* 0x0005284601007387 */ /* 0x0003ea0000100a00 */
[----:B------:R-:W-:Y:S04]  /*31b80*/  STL.64 [R1+0x540], R64 ;  /* 0x0005404001007387 */ /* 0x000fe80000100a00 */
[----:B------:R3:W-:Y:S01]  /*31b90*/  STL.64 [R1+0x548], R66 ;  /* 0x0005484201007387 */ /* 0x0007e20000100a00 */
[C---:B-1----:R-:W-:Y:S03]  /*31ba0*/  HMMA.1688.F32.TF32 R68, R56.reuse, R22, R244 ;  /* 0x000000163844723c */ /* 0x042fe600000810f4 */
[----:B------:R-:W-:Y:S05]  /*31bb0*/  STL.64 [R1+0x590], R60 ;  /* 0x0005903c01007387 */ /* 0x000fea0000100a00 */
[C---:B---3--:R-:W-:Y:S01]  /*31bc0*/  HMMA.1688.F32.TF32 R64, R56.reuse, R90, R184 ;  /* 0x0000005a3840723c */ /* 0x048fe200000810b8 */
[----:B------:R1:W-:Y:S07]  /*31bd0*/  STL.64 [R1+0x598], R62 ;  /* 0x0005983e01007387 */ /* 0x0003ee0000100a00 */
[C---:B-1----:R-:W-:Y:S07]  /*31be0*/  HMMA.1688.F32.TF32 R60, R56.reuse, R86, R248 ;  /* 0x00000056383c723c */ /* 0x042fee00000810f8 */
[----:B------:R-:W-:Y:S04]  /*31bf0*/  STL.64 [R1+0x600], R68 ;  /* 0x0006004401007387 */ /* 0x000fe80000100a00 */
[----:B------:R-:W-:Y:S04]  /*31c00*/  STL.64 [R1+0x608], R70 ;  /* 0x0006084601007387 */ /* 0x000fe80000100a00 */
[----:B------:R-:W3:Y:S04]  /*31c10*/  LDL.LU R236, [R1+0x2b0] ;  /* 0x0002b00001ec7983 */ /* 0x000ee80000300800 */
[----:B------:R-:W-:Y:S04]  /*31c20*/  STL.64 [R1+0x6e0], R64 ;  /* 0x0006e04001007387 */ /* 0x000fe80000100a00 */
[----:B------:R-:W-:Y:S04]  /*31c30*/  STL.64 [R1+0x6e8], R66 ;  /* 0x0006e84201007387 */ /* 0x000fe80000100a00 */
[----:B------:R-:W-:Y:S04]  /*31c40*/  LDS R68, [R3+0x4480] ;  /* 0x0044800003447984 */ /* 0x000fe80000000800 */
[----:B------:R-:W-:Y:S04]  /*31c50*/  STL.64 [R1+0x910], R60 ;  /* 0x0009103c01007387 */ /* 0x000fe80000100a00 */
[----:B------:R1:W-:Y:S04]  /*31c60*/  STL.64 [R1+0x918], R62 ;  /* 0x0009183e01007387 */ /* 0x0003e80000100a00 */
        /* <DEDUP_REMOVED lines=39> */
[C---:B-1----:R-:W-:Y:S03]  /*31ee0*/  HMMA.1688.F32.TF32 R60, R56.reuse, R82, R48 ;  /* 0x00000052383c723c */ /* 0x042fe60000081030 */
[----:B------:R-:W4:Y:S04]  /*31ef0*/  LDL.LU R168, [R1+0x2a0] ;  /* 0x0002a00001a87983 */ /* 0x000f280000300800 */
[----:B------:R-:W4:Y:S01]  /*31f00*/  LDL.LU R169, [R1+0x2a4] ;  /* 0x0002a40001a97983 */ /* 0x000f220000300800 */
[C---:B------:R-:W-:Y:S03]  /*31f10*/  HMMA.1688.F32.TF32 R48, R56.reuse, R42, R204 ;  /* 0x0000002a3830723c */ /* 0x040fe600000810cc */
[----:B------:R-:W4:Y:S04]  /*31f20*/  LDL.LU R170, [R1+0x2a8] ;  /* 0x0002a80001aa7983 */ /* 0x000f280000300800 */
[----:B------:R-:W4:Y:S01]  /*31f30*/  LDL.LU R171, [R1+0x2ac] ;  /* 0x0002ac0001ab7983 */ /* 0x000f220000300800 */
[C---:B------:R-:W-:Y:S03]  /*31f40*/  HMMA.1688.F32.TF32 R64, R56.reuse, R38, R212 ;  /* 0x000000263840723c */ /* 0x040fe600000810d4 */
[----:B------:R-:W-:Y:S04]  /*31f50*/  LDS R70, [R3+0x6480] ;  /* 0x0064800003467984 */ /* 0x000fe80000000800 */
[----:B------:R-:W-:Y:S04]  /*31f60*/  STL.64 [R1+0xa80], R60 ;  /* 0x000a803c01007387 */ /* 0x000fe80000100a00 */
[----:B------:R1:W-:Y:S04]  /*31f70*/  STL.64 [R1+0xa88], R62 ;  /* 0x000a883e01007387 */ /* 0x0003e80000100a00 */
[----:B------:R-:W-:Y:S04]  /*31f80*/  STL.64 [R1+0xf30], R48 ;  /* 0x000f303001007387 */ /* 0x000fe80000100a00 */
[----:B------:R1:W-:Y:S02]  /*31f90*/  STL.64 [R1+0xf38], R50 ;  /* 0x000f383201007387 */ /* 0x0003e40000100a00 */
[C---:B-1----:R-:W-:Y:S02]  /*31fa0*/  HMMA.1688.F32.TF32 R60, R56.reuse, R34, R216 ;  /* 0x00000022383c723c */ /* 0x042fe400000810d8 */
[----:B------:R-:W-:Y:S04]  /*31fb0*/  LDS R69, [R240+0x4480] ;  /* 0x00448000f0457984 */ /* 0x000fe80000000800 */
[----:B------:R-:W-:Y:S02]  /*31fc0*/  LDS R71, [R240+0x6480] ;  /* 0x00648000f0477984 */ /* 0x000fe40000000800 */
[----:B------:R-:W-:Y:S02]  /*31fd0*/  HMMA.1688.F32.TF32 R48, R56, R30, R224 ;  /* 0x0000001e3830723c */ /* 0x000fe400000810e0 */
[----:B------:R-:W-:Y:S04]  /*31fe0*/  STL.64 [R1+0xf20], R64 ;  /* 0x000f204001007387 */ /* 0x000fe80000100a00 */
[----:B------:R-:W-:Y:S04]  /*31ff0*/  STL.64 [R1+0xf28], R66 ;  /* 0x000f284201007387 */ /* 0x000fe80000100a00 */
[----:B------:R-:W4:Y:S04]  /*32000*/  LDL.LU R244, [R1+0xfb0] ;  /* 0x000fb00001f47983 */ /* 0x000f280000300800 */
[----:B------:R-:W-:Y:S04]  /*32010*/  LDS R56, [R3+0x4400] ;  /* 0x0044000003387984 */ /* 0x000fe80000000800 */
[----:B------:R-:W-:Y:S04]  /*32020*/  STL.64 [R1+0xf10], R60 ;  /* 0x000f103c01007387 */ /* 0x000fe80000100a00 */
[----:B------:R-:W-:Y:S04]  /*32030*/  STL.64 [R1+0xf18], R62 ;  /* 0x000f183e01007387 */ /* 0x000fe80000100a00 */
[----:B------:R-:W-:Y:S04]  /*32040*/  STL.64 [R1+0xf00], R48 ;  /* 0x000f003001007387 */ /* 0x000fe80000100a00 */
[----:B------:R3:W-:Y:S04]  /*32050*/  STL.64 [R1+0xf08], R50 ;  /* 0x000f083201007387 */ /* 0x0007e80000100a00 */
[----:B------:R-:W4:Y:S04]  /*32060*/  LDL.LU R245, [R1+0xfb4] ;  /* 0x000fb40001f57983 */ /* 0x000f280000300800 */
[----:B------:R-:W4:Y:S04]  /*32070*/  LDL.LU R246, [R1+0xfb8] ;  /* 0x000fb80001f67983 */ /* 0x000f280000300800 */
[----:B------:R-:W4:Y:S04]  /*32080*/  LDL.LU R247, [R1+0xfbc] ;  /* 0x000fbc0001f77983 */ /* 0x000f280000300800 */
[----:B------:R-:W4:Y:S04]  /*32090*/  LDL.LU R184, [R1+0xe30] ;  /* 0x000e300001b87983 */ /* 0x000f280000300800 */
[----:B------:R-:W4:Y:S04]  /*320a0*/  LDL.LU R185, [R1+0xe34] ;  /* 0x000e340001b97983 */ /* 0x000f280000300800 */
[----:B------:R-:W4:Y:S04]  /*320b0*/  LDL.LU R186, [R1+0xe38] ;  /* 0x000e380001ba7983 */ /* 0x000f280000300800 */
[----:B------:R-:W4:Y:S04]  /*320c0*/  LDL.LU R187, [R1+0xe3c] ;  /* 0x000e3c0001bb7983 */ /* 0x000f280000300800 */
[----:B------:R-:W-:Y:S04]  /*320d0*/  LDS R58, [R3+0x6400] ;  /* 0x00640000033a7984 */ /* 0x000fe80000000800 */
[----:B------:R-:W-:Y:S04]  /*320e0*/  LDS R57, [R240+0x4400] ;  /* 0x00440000f0397984 */ /* 0x000fe80000000800 */
[----:B------:R-:W1:Y:S01]  /*320f0*/  LDS R59, [R240+0x6400] ;  /* 0x00640000f03b7984 */ /* 0x000e620000000800 */
[C---:B--2---:R-:W-:Y:S08]  /*32100*/  HMMA.1688.F32.TF32 R248, R52.reuse, R46, R116 ;  /* 0x0000002e34f8723c */ /* 0x044ff00000081074 */
[C---:B---3--:R-:W-:Y:S11]  /*32110*/  HMMA.1688.F32.TF32 R48, R52.reuse, R74, R120 ;  /* 0x0000004a3430723c */ /* 0x048ff60000081078 */
[----:B------:R-:W-:Y:S04]  /*32120*/  @!UPT UIADD3 URZ, URZ, URZ, URZ ;  /* 0x0000003f3f3ff290 */ /* 0x000fe8000fffe03f */
[----:B------:R-:W-:Y:S04]  /*32130*/  STL.64 [R1+0x2ea8], R250 ;  /* 0x002ea8fa01007387 */ /* 0x000fe80000100a00 */
[----:B------:R-:W-:Y:S01]  /*32140*/  STL.64 [R1+0x2ea0], R248 ;  /* 0x002ea0f801007387 */ /* 0x000fe20000100a00 */
[----:B----4-:R-:W-:Y:S03]  /*32150*/  HMMA.1688.F32.TF32 R60, R52, R162, R112 ;  /* 0x000000a2343c723c */ /* 0x010fe60000081070 */
[----:B------:R-:W-:Y:S01]  /*32160*/  STL [R1+0x70], R48 ;  /* 0x0000703001007387 */ /* 0x000fe20000100800 */
[----:B------:R-:W-:-:S03]  /*32170*/  IMAD.MOV.U32 R252, RZ, RZ, R49 ;  /* 0x000000fffffc7224 */ /* 0x000fc600078e0031 */
[----:B------:R2:W-:Y:S02]  /*32180*/  STL.64 [R1+0x78], R50 ;  /* 0x0000783201007387 */ /* 0x0005e40000100a00 */
[C---:B--2---:R-:W-:Y:S11]  /*32190*/  HMMA.1688.F32.TF32 R48, R52.reuse, R10, R108 ;  /* 0x0000000a3430723c */ /* 0x044ff6000008106c */
[----:B------:R-:W-:Y:S03]  /*321a0*/  @!UPT UIADD3 URZ, URZ, URZ, URZ ;  /* 0x0000003f3f3ff290 */ /* 0x000fe6000fffe03f */
[----:B------:R-:W-:Y:S04]  /*321b0*/  STL.64 [R1+0x60], R60 ;  /* 0x0000603c01007387 */ /* 0x000fe80000100a00 */
[----:B------:R2:W-:Y:S01]  /*321c0*/  STL.64 [R1+0x68], R62 ;  /* 0x0000683e01007387 */ /* 0x0005e20000100a00 */
[C---:B------:R-:W-:Y:S08]  /*321d0*/  HMMA.1688.F32.TF32 R64, R52.reuse, R6, R100 ;  /* 0x000000063440723c */ /* 0x040ff00000081064 */
[C---:B--2---:R-:W-:Y:S01]  /*321e0*/  HMMA.1688.F32.TF32 R60, R52.reuse, R18, R76 ;  /* 0x00000012343c723c */ /* 0x044fe2000008104c */
[----:B------:R-:W-:Y:S04]  /*321f0*/  STL.64 [R1+0x80], R48 ;  /* 0x0000803001007387 */ /* 0x000fe80000100a00 */
[----:B------:R2:W-:Y:S03]  /*32200*/  STL.64 [R1+0x88], R50 ;  /* 0x0000883201007387 */ /* 0x0005e60000100a00 */
[C---:B--2---:R-:W-:Y:S07]  /*32210*/  HMMA.1688.F32.TF32 R48, R52.reuse, R14, R104 ;  /* 0x0000000e3430723c */ /* 0x044fee0000081068 */
[----:B------:R-:W-:Y:S04]  /*32220*/  STL.64 [R1+0xe0], R64 ;  /* 0x0000e04001007387 */ /* 0x000fe80000100a00 */
[----:B------:R2:W-:Y:S04]  /*32230*/  STL.64 [R1+0xe8], R66 ;  /* 0x0000e84201007387 */ /* 0x0005e80000100a00 */
[----:B------:R-:W-:Y:S04]  /*32240*/  STL.64 [R1+0x110], R60 ;  /* 0x0001103c01007387 */ /* 0x000fe80000100a00 */
[----:B------:R3:W-:Y:S01]  /*32250*/  STL.64 [R1+0x118], R62 ;  /* 0x0001183e01007387 */ /* 0x0007e20000100a00 */
[C---:B--2---:R-:W-:Y:S03]  /*32260*/  HMMA.1688.F32.TF32 R64, R52.reuse, R26, R96 ;  /* 0x0000001a3440723c */ /* 0x044fe60000081060 */
[----:B------:R-:W-:Y:S05]  /*32270*/  STL.64 [R1+0x470], R48 ;  /* 0x0004703001007387 */ /* 0x000fea0000100a00 */
[C---:B---3--:R-:W-:Y:S01]  /*32280*/  HMMA.1688.F32.TF32 R60, R52.reuse, R22, R92 ;  /* 0x00000016343c723c */ /* 0x048fe2000008105c */
[----:B------:R2:W-:Y:S07]  /*32290*/  STL.64 [R1+0x478], R50 ;  /* 0x0004783201007387 */ /* 0x0005ee0000100a00 */
        /* <DEDUP_REMOVED lines=18> */
[----:B--2---:R-:W-:Y:S07]  /*323c0*/  HMMA.1688.F32.TF32 R48, R52, R30, R192 ;  /* 0x0000001e3430723c */ /* 0x004fee00000810c0 */
[----:B------:R-:W-:Y:S04]  /*323d0*/  STL.64 [R1+0xdd0], R64 ;  /* 0x000dd04001007387 */ /* 0x000fe80000100a00 */
[----:B------:R-:W-:Y:S04]  /*323e0*/  STL.64 [R1+0xdd8], R66 ;  /* 0x000dd84201007387 */ /* 0x000fe80000100a00 */
[----:B------:R-:W-:Y:S04]  /*323f0*/  STL.64 [R1+0xdb0], R60 ;  /* 0x000db03c01007387 */ /* 0x000fe80000100a00 */
[----:B------:R-:W-:Y:S04]  /*32400*/  STL.64 [R1+0xdb8], R62 ;  /* 0x000db83e01007387 */ /* 0x000fe80000100a00 */
[----:B------:R-:W-:Y:S04]  /*32410*/  STL.64 [R1+0xda0], R48 ;  /* 0x000da03001007387 */ /* 0x000fe80000100a00 */
[----:B------:R1:W-:Y:S02]  /*32420*/  STL.64 [R1+0xda8], R50 ;  /* 0x000da83201007387 */ /* 0x0003e40000100a00 */
[C---:B-1----:R-:W-:Y:S11]  /*32430*/  HMMA.1688.F32.TF32 R48, R56.reuse, R46, R244 ;  /* 0x0000002e3830723c */ /* 0x042ff600000810f4 */
[----:B------:R-:W-:Y:S11]  /*32440*/  @!UPT UIADD3 URZ, URZ, URZ, URZ ;  /* 0x0000003f3f3ff290 */ /* 0x000ff6000fffe03f */
[----:B------:R-:W-:Y:S01]  /*32450*/  @!UPT UIADD3 URZ, URZ, URZ, URZ ;  /* 0x0000003f3f3ff290 */ /* 0x000fe2000fffe03f */
[----:B------:R-:W-:Y:S04]  /*32460*/  STL.64 [R1+0x2eb8], R50 ;  /* 0x002eb83201007387 */ /* 0x000fe80000100a00 */
[----:B------:R1:W-:Y:S04]  /*32470*/  STL.64 [R1+0x2eb0], R48 ;  /* 0x002eb03001007387 */ /* 0x0003e80000100a00 */
        /* <DEDUP_REMOVED lines=24> */
[----:B------:R-:W1:Y:S04]  /*32600*/  LDL.LU R128, [R1+0x420] ;  /* 0x0004200001807983 */ /* 0x000e680000300800 */
[----:B------:R-:W1:Y:S04]  /*32610*/  LDL.LU R129, [R1+0x424] ;  /* 0x0004240001817983 */ /* 0x000e680000300800 */
[----:B------:R-:W1:Y:S04]  /*32620*/  LDL.LU R130, [R1+0x428] ;  /* 0x0004280001827983 */ /* 0x000e680000300800 */
[----:B------:R-:W1:Y:S04]  /*32630*/  LDL.LU R131, [R1+0x42c] ;  /* 0x00042c0001837983 */ /* 0x000e680000300800 */
        /* <DEDUP_REMOVED lines=36> */
[C---:B------:R-:W-:Y:S11]  /*32880*/  HMMA.1688.F32.TF32 R184, R56.reuse, R74, R184 ;  /* 0x0000004a38b8723c */ /* 0x040ff600000810b8 */
[----:B------:R-:W-:Y:S11]  /*32890*/  @!UPT UIADD3 URZ, URZ, URZ, URZ ;  /* 0x0000003f3f3ff290 */ /* 0x000ff6000fffe03f */
[----:B------:R-:W-:Y:S01]  /*328a0*/  @!UPT UIADD3 URZ, URZ, URZ, URZ ;  /* 0x0000003f3f3ff290 */ /* 0x000fe2000fffe03f */
[----:B------:R-:W-:Y:S04]  /*328b0*/  STL.64 [R1+0x2ec8], R186 ;  /* 0x002ec8ba01007387 */ /* 0x000fe80000100a00 */
[----:B------:R-:W-:Y:S01]  /*328c0*/  STL.64 [R1+0x2ec0], R184 ;  /* 0x002ec0b801007387 */ /* 0x000fe20000100a00 */
[C---:B--2---:R-:W-:Y:S08]  /*328d0*/  HMMA.1688.F32.TF32 R60, R56.reuse, R26, R124 ;  /* 0x0000001a383c723c */ /* 0x044ff0000008107c */
[C---:B-1----:R-:W-:Y:S08]  /*328e0*/  HMMA.1688.F32.TF32 R48, R56.reuse, R14, R128 ;  /* 0x0000000e3830723c */ /* 0x042ff00000081080 */
[C---:B---3--:R-:W-:Y:S08]  /*328f0*/  HMMA.1688.F32.TF32 R52, R56.reuse, R162, R164 ;  /* 0x000000a23834723c */ /* 0x048ff000000810a4 */
[C---:B------:R-:W-:Y:S08]  /*32900*/  HMMA.1688.F32.TF32 R244, R56.reuse, R10, R244 ;  /* 0x0000000a38f4723c */ /* 0x040ff000000810f4 */
[C---:B----4-:R-:W-:Y:S07]  /*32910*/  HMMA.1688.F32.TF32 R236, R56.reuse, R6, R236 ;  /* 0x0000000638ec723c */ /* 0x050fee00000810ec */
[----:B------:R-:W-:Y:S04]  /*32920*/  STL.64 [R1+0x2ed8], R54 ;  /* 0x002ed83601007387 */ /* 0x000fe80000100a00 */
[----:B------:R1:W-:Y:S02]  /*32930*/  STL.64 [R1+0x2ed0], R52 ;  /* 0x002ed03401007387 */ /* 0x0003e40000100a00 */
[C---:B-1----:R-:W-:Y:S02]  /*32940*/  HMMA.1688.F32.TF32 R52, R56.reuse, R18, R136 ;  /* 0x000000123834723c */ /* 0x042fe40000081088 */
[----:B------:R-:W-:Y:S04]  /*32950*/  STL.64 [R1+0x2ee8], R246 ;  /* 0x002ee8f601007387 */ /* 0x000fe80000100a00 */
[----:B------:R-:W-:Y:S04]  /*32960*/  STL.64 [R1+0x2ee0], R244 ;  /* 0x002ee0f401007387 */ /* 0x000fe80000100a00 */
[----:B------:R-:W-:Y:S04]  /*32970*/  STL.64 [R1+0x2ef8], R238 ;  /* 0x002ef8ee01007387 */ /* 0x000fe80000100a00 */
[----:B------:R-:W-:Y:S09]  /*32980*/  STL.64 [R1+0x2ef0], R236 ;  /* 0x002ef0ec01007387 */ /* 0x000ff20000100a00 */
[----:B------:R-:W-:Y:S04]  /*32990*/  STL.64 [R1+0x90], R52 ;  /* 0x0000903401007387 */ /* 0x000fe80000100a00 */
[----:B------:R1:W-:Y:S04]  /*329a0*/  STL.64 [R1+0x98], R54 ;  /* 0x0000983601007387 */ /* 0x0003e80000100a00 */
[----:B------:R-:W-:Y:S04]  /*329b0*/  STL.64 [R1+0x400], R48 ;  /* 0x0004003001007387 */ /* 0x000fe80000100a00 */
[----:B------:R2:W-:Y:S01]  /*329c0*/  STL.64 [R1+0x408], R50 ;  /* 0x0004083201007387 */ /* 0x0005e20000100a00 */
[C---:B-1----:R-:W-:Y:S03]  /*329d0*/  HMMA.1688.F32.TF32 R52, R56.reuse, R22, R116 ;  /* 0x000000163834723c */ /* 0x042fe60000081074 */
[----:B------:R-:W-:Y:S04]  /*329e0*/  STL.64 [R1+0x420], R60 ;  /* 0x0004203c01007387 */ /* 0x000fe80000100a00 */
[----:B------:R1:W-:Y:S01]  /*329f0*/  STL.64 [R1+0x428], R62 ;  /* 0x0004283e01007387 */ /* 0x0003e20000100a00 */
[C---:B--2---:R-:W-:Y:S08]  /*32a00*/  HMMA.1688.F32.TF32 R48, R56.reuse, R90, R120 ;  /* 0x0000005a3830723c */ /* 0x044ff00000081078 */
[C---:B-1----:R-:W-:Y:S07]  /*32a10*/  HMMA.1688.F32.TF32 R60, R56.reuse, R86, R112 ;  /* 0x00000056383c723c */ /* 0x042fee0000081070 */
        /* <DEDUP_REMOVED lines=16> */
[----:B--2---:R-:W-:Y:S03]  /*32b20*/  HMMA.1688.F32.TF32 R48, R56, R30, R188 ;  /* 0x0000001e3830723c */ /* 0x004fe600000810bc */
[----:B------:R-:W-:Y:S04]  /*32b30*/  LDS R96, [R3+0x4500] ;  /* 0x0045000003607984 */ /* 0x000fe80000000800 */
[----:B------:R-:W-:Y:S01]  /*32b40*/  LDS R98, [R3+0x6500] ;  /* 0x0065000003627984 */ /* 0x000fe20000000800 */
[C---:B------:R-:W-:Y:S03]  /*32b50*/  HMMA.1688.F32.TF32 R56, R68.reuse, R46, R104 ;  /* 0x0000002e4438723c */ /* 0x040fe60000081068 */
[----:B------:R-:W-:Y:S04]  /*32b60*/  LDS R97, [R240+0x4500] ;  /* 0x00450000f0617984 */ /* 0x000fe80000000800 */
[----:B------:R-:W2:Y:S01]  /*32b70*/  LDS R99, [R240+0x6500] ;  /* 0x00650000f0637984 */ /* 0x000ea20000000800 */
[C---:B-1----:R-:W-:Y:S03]  /*32b80*/  HMMA.1688.F32.TF32 R60, R68.reuse, R74, R92 ;  /* 0x0000004a443c723c */ /* 0x042fe6000008105c */
        /* <DEDUP_REMOVED lines=72> */
[-C--:B------:R-:W-:Y:S03]  /*33010*/  HMMA.1688.F32.TF32 R64, R68, R162.reuse, R168 ;  /* 0x000000a24440723c */ /* 0x080fe600000810a8 */
[----:B------:R-:W4:Y:S04]  /*33020*/  LDL.LU R168, [R1+0xeb0] ;  /* 0x000eb00001a87983 */ /* 0x000f280000300800 */
[----:B------:R-:W4:Y:S04]  /*33030*/  LDL.LU R169, [R1+0xeb4] ;  /* 0x000eb40001a97983 */ /* 0x000f280000300800 */
[----:B------:R-:W4:Y:S04]  /*33040*/  LDL.LU R170, [R1+0xeb8] ;  /* 0x000eb80001aa7983 */ /* 0x000f280000300800 */
[----:B------:R-:W4:Y:S08]  /*33050*/  LDL.LU R171, [R1+0xebc] ;  /* 0x000ebc0001ab7983 */ /* 0x000f300000300800 */
[----:B------:R-:W-:Y:S04]  /*33060*/  STL.64 [R1+0x2f50], R66 ;  /* 0x002f504201007387 */ /* 0x000fe80000100a00 */
[----:B------:R-:W-:Y:S01]  /*33070*/  STL.64 [R1+0x2f48], R64 ;  /* 0x002f484001007387 */ /* 0x000fe20000100a00 */
[----:B--2---:R-:W-:Y:S08]  /*33080*/  HMMA.1688.F32.TF32 R92, R96, R162, R92 ;  /* 0x000000a2605c723c */ /* 0x004ff0000008105c */
[C---:B-1----:R-:W-:Y:S08]  /*33090*/  HMMA.1688.F32.TF32 R48, R68.reuse, R14, R132 ;  /* 0x0000000e4430723c */ /* 0x042ff00000081084 */
[C---:B---3--:R-:W-:Y:S08]  /*330a0*/  HMMA.1688.F32.TF32 R228, R68.reuse, R6, R144 ;  /* 0x0000000644e4723c */ /* 0x048ff00000081090 */
[C---:B----4-:R-:W-:Y:S08]  /*330b0*/  HMMA.1688.F32.TF32 R232, R68.reuse, R10, R152 ;  /* 0x0000000a44e8723c */ /* 0x050ff00000081098 */
[C---:B------:R-:W-:Y:S11]  /*330c0*/  HMMA.1688.F32.TF32 R52, R68.reuse, R18, R140 ;  /* 0x000000124434723c */ /* 0x040ff6000008108c */
[----:B------:R-:W-:Y:S04]  /*330d0*/  @!UPT UIADD3 URZ, URZ, URZ, URZ ;  /* 0x0000003f3f3ff290 */ /* 0x000fe8000fffe03f */
[----:B------:R-:W-:Y:S04]  /*330e0*/  STL.64 [R1+0x2f60], R234 ;  /* 0x002f60ea01007387 */ /* 0x000fe80000100a00 */
[----:B------:R-:W-:Y:S04]  /*330f0*/  STL.64 [R1+0x2f58], R232 ;  /* 0x002f58e801007387 */ /* 0x000fe80000100a00 */
        /* <DEDUP_REMOVED lines=10> */
[----:B------:R1:W-:Y:S10]  /*331a0*/  STL.64 [R1+0x2a8], R58 ;  /* 0x0002a83a01007387 */ /* 0x0003f40000100a00 */
[----:B------:R-:W-:Y:S01]  /*331b0*/  STL.64 [R1+0x3e0], R52 ;  /* 0x0003e03401007387 */ /* 0x000fe20000100a00 */
[C---:B-1----:R-:W-:Y:S03]  /*331c0*/  HMMA.1688.F32.TF32 R56, R68.reuse, R86, R124 ;  /* 0x000000564438723c */ /* 0x042fe6000008107c */
[----:B------:R1:W-:Y:S04]  /*331d0*/  STL.64 [R1+0x3e8], R54 ;  /* 0x0003e83601007387 */ /* 0x0003e80000100a00 */
[----:B------:R-:W-:Y:S04]  /*331e0*/  STL.64 [R1+0x440], R48 ;  /* 0x0004403001007387 */ /* 0x000fe80000100a00 */
[----:B------:R2:W-:Y:S01]  /*331f0*/  STL.64 [R1+0x448], R50 ;  /* 0x0004483201007387 */ /* 0x0005e20000100a00 */
[C---:B-1----:R-:W-:Y:S08]  /*33200*/  HMMA.1688.F32.TF32 R52, R68.reuse, R82, R116 ;  /* 0x000000524434723c */ /* 0x042ff00000081074 */
[C---:B--2---:R-:W-:Y:S03]  /*33210*/  HMMA.1688.F32.TF32 R48, R68.reuse, R42, R120 ;  /* 0x0000002a4430723c */ /* 0x044fe60000081078 */
[----:B------:R-:W-:Y:S04]  /*33220*/  STL.64 [R1+0x480], R56 ;  /* 0x0004803801007387 */ /* 0x000fe80000100a00 */
[----:B------:R1:W-:Y:S08]  /*33230*/  STL.64 [R1+0x488], R58 ;  /* 0x0004883a01007387 */ /* 0x0003f00000100a00 */
[----:B------:R-:W-:Y:S01]  /*33240*/  STL.64 [R1+0x4e0], R52 ;  /* 0x0004e03401007387 */ /* 0x000fe20000100a00 */
[C---:B-1----:R-:W-:Y:S03]  /*33250*/  HMMA.1688.F32.TF32 R56, R68.reuse, R38, R112 ;  /* 0x000000264438723c */ /* 0x042fe60000081070 */
[----:B------:R1:W-:Y:S04]  /*33260*/  STL.64 [R1+0x4e8], R54 ;  /* 0x0004e83601007387 */ /* 0x0003e80000100a00 */
[----:B------:R-:W-:Y:S04]  /*33270*/  STL.64 [R1+0xac0], R48 ;  /* 0x000ac03001007387 */ /* 0x000fe80000100a00 */
[----:B------:R2:W-:Y:S01]  /*33280*/  STL.64 [R1+0xac8], R50 ;  /* 0x000ac83201007387 */ /* 0x0005e20000100a00 */
[----:B-1----:R-:W-:Y:S08]  /*33290*/  HMMA.1688.F32.TF32 R52, R68, R34, R108 ;  /* 0x000000224434723c */ /* 0x002ff0000008106c */
[----:B------:R-:W-:Y:S08]  /*332a0*/  HMMA.1688.F32.TF32 R224, R96, R10, R168 ;  /* 0x0000000a60e0723c */ /* 0x000ff000000810a8 */
[----:B--2---:R-:W-:Y:S01]  /*332b0*/  HMMA.1688.F32.TF32 R48, R68, R30, R100 ;  /* 0x0000001e4430723c */ /* 0x004fe20000081064 */
[----:B------:R-:W-:Y:S01]  /*332c0*/  STL.64 [R1+0xab0], R56 ;  /* 0x000ab03801007387 */ /* 0x000fe20000100a00 */
[----:B------:R-:W-:Y:S01]  /*332d0*/  IMAD.MOV.U32 R112, RZ, RZ, R180 ;  /* 0x000000ffff707224 */ /* 0x000fe200078e00b4 */
[----:B------:R-:W-:Y:S01]  /*332e0*/  MOV R114, R182 ;  /* 0x000000b600727202 */ /* 0x000fe20000000f00 */
[----:B------:R-:W-:Y:S01]  /*332f0*/  IMAD.MOV.U32 R113, RZ, RZ, R181 ;  /* 0x000000ffff717224 */ /* 0x000fe200078e00b5 */
[----:B------:R-:W-:Y:S03]  /*33300*/  LDS R108, [R3+0x4580] ;  /* 0x00458000036c7984 */ /* 0x000fe60000000800 */
[C---:B------:R-:W-:Y:S01]  /*33310*/  HMMA.1688.F32.TF32 R68, R96.reuse, R46, R76 ;  /* 0x0000002e6044723c */ /* 0x040fe2000008104c */
[----:B------:R-:W-:Y:S01]  /*33320*/  IMAD.MOV.U32 R115, RZ, RZ, R183 ;  /* 0x000000ffff737224 */ /* 0x000fe200078e00b7 */
[----:B------:R-:W-:Y:S04]  /*33330*/  LDS R110, [R3+0x6580] ;  /* 0x00658000036e7984 */ /* 0x000fe80000000800 */
[----:B------:R-:W-:Y:S02]  /*33340*/  LDS R109, [R240+0x4580] ;  /* 0x00458000f06d7984 */ /* 0x000fe40000000800 */
[C---:B------:R-:W-:Y:S02]  /*33350*/  HMMA.1688.F32.TF32 R76, R96.reuse, R74, R104 ;  /* 0x0000004a604c723c */ /* 0x040fe40000081068 */
[----:B------:R-:W-:Y:S04]  /*33360*/  STL.64 [R1+0xab8], R58 ;  /* 0x000ab83a01007387 */ /* 0x000fe80000100a00 */
[----:B------:R-:W-:Y:S04]  /*33370*/  STL.64 [R1+0xaa0], R52 ;  /* 0x000aa03401007387 */ /* 0x000fe80000100a00 */
[----:B------:R-:W-:Y:S04]  /*33380*/  STL.64 [R1+0xaa8], R54 ;  /* 0x000aa83601007387 */ /* 0x000fe80000100a00 */
        /* <DEDUP_REMOVED lines=108> */
[----:B------:R-:W-:Y:S04]  /*33a50*/  STL.64 [R1+0x2fb0], R226 ;  /* 0x002fb0e201007387 */ /* 0x000fe80000100a00 */
[----:B------:R-:W-:Y:S04]  /*33a60*/  STL.64 [R1+0x2fa8], R224 ;  /* 0x002fa8e001007387 */ /* 0x000fe80000100a00 */
[----:B------:R-:W1:Y:S02]  /*33a70*/  LDS R111, [R240+0x6580] ;  /* 0x00658000f06f7984 */ /* 0x000e640000000800 */
[C---:B-1----:R-:W-:Y:S08]  /*33a80*/  HMMA.1688.F32.TF32 R48, R96.reuse, R14, R196 ;  /* 0x0000000e6030723c */ /* 0x042ff000000810c4 */
[C---:B--2---:R-:W-:Y:S08]  /*33a90*/  HMMA.1688.F32.TF32 R52, R96.reuse, R18, R192 ;  /* 0x000000126034723c */ /* 0x044ff000000810c0 */
[C---:B------:R-:W-:Y:S11]  /*33aa0*/  HMMA.1688.F32.TF32 R56, R96.reuse, R26, R248 ;  /* 0x0000001a6038723c */ /* 0x040ff600000810f8 */
[----:B------:R-:W-:Y:S04]  /*33ab0*/  @!UPT UIADD3 URZ, URZ, URZ, URZ ;  /* 0x0000003f3f3ff290 */ /* 0x000fe8000fffe03f */
[----:B------:R-:W-:Y:S04]  /*33ac0*/  STL.64 [R1+0x40], R52 ;  /* 0x0000403401007387 */ /* 0x000fe80000100a00 */
[----:B------:R3:W-:Y:S04]  /*33ad0*/  STL.64 [R1+0x48], R54 ;  /* 0x0000483601007387 */ /* 0x0007e80000100a00 */
[----:B------:R-:W-:Y:S04]  /*33ae0*/  STL.64 [R1+0x180], R48 ;  /* 0x0001803001007387 */ /* 0x000fe80000100a00 */
[----:B------:R1:W-:Y:S01]  /*33af0*/  STL.64 [R1+0x188], R50 ;  /* 0x0001883201007387 */ /* 0x0003e20000100a00 */
[C---:B---3--:R-:W-:Y:S08]  /*33b00*/  HMMA.1688.F32.TF32 R52, R96.reuse, R22, R216 ;  /* 0x000000166034723c */ /* 0x048ff000000810d8 */
[C---:B-1----:R-:W-:Y:S01]  /*33b10*/  HMMA.1688.F32.TF32 R48, R96.reuse, R90, R212 ;  /* 0x0000005a6030723c */ /* 0x042fe200000810d4 */
        /* <DEDUP_REMOVED lines=8> */
[C---:B----4-:R-:W-:Y:S03]  /*33ba0*/  HMMA.1688.F32.TF32 R48, R96.reuse, R42, R208 ;  /* 0x0000002a6030723c */ /* 0x050fe600000810d0 */
[----:B------:R-:W-:Y:S04]  /*33bb0*/  STL.64 [R1+0x3f0], R56 ;  /* 0x0003f03801007387 */ /* 0x000fe80000100a00 */
[----:B------:R1:W-:Y:S08]  /*33bc0*/  STL.64 [R1+0x3f8], R58 ;  /* 0x0003f83a01007387 */ /* 0x0003f00000100a00 */
[----:B------:R-:W-:Y:S01]  /*33bd0*/  STL.64 [R1+0x450], R52 ;  /* 0x0004503401007387 */ /* 0x000fe20000100a00 */
[C---:B-1----:R-:W-:Y:S03]  /*33be0*/  HMMA.1688.F32.TF32 R56, R96.reuse, R38, R200 ;  /* 0x000000266038723c */ /* 0x042fe600000810c8 */
[----:B------:R1:W-:Y:S04]  /*33bf0*/  STL.64 [R1+0x458], R54 ;  /* 0x0004583601007387 */ /* 0x0003e80000100a00 */
[----:B------:R-:W-:Y:S04]  /*33c00*/  STL.64 [R1+0x980], R48 ;  /* 0x0009803001007387 */ /* 0x000fe80000100a00 */
[----:B------:R2:W-:Y:S01]  /*33c10*/  STL.64 [R1+0x988], R50 ;  /* 0x0009883201007387 */ /* 0x0005e20000100a00 */
[C---:B-1----:R-:W-:Y:S03]  /*33c20*/  HMMA.1688.F32.TF32 R52, R96.reuse, R34, R124 ;  /* 0x000000226034723c */ /* 0x042fe6000008107c */
[----:B------:R-:W-:Y:S04]  /*33c30*/  LDS R124, [R3+0x4600] ;  /* 0x00460000037c7984 */ /* 0x000fe80000000800 */
[----:B------:R-:W-:Y:S01]  /*33c40*/  LDS R126, [R3+0x6600] ;  /* 0x00660000037e7984 */ /* 0x000fe20000000800 */
[----:B--2---:R-:W-:Y:S03]  /*33c50*/  HMMA.1688.F32.TF32 R48, R96, R30, R180 ;  /* 0x0000001e6030723c */ /* 0x004fe600000810b4 */
[----:B------:R-:W-:Y:S04]  /*33c60*/  STL.64 [R1+0x970], R56 ;  /* 0x0009703801007387 */ /* 0x000fe80000100a00 */
[----:B------:R1:W-:Y:S01]  /*33c70*/  STL.64 [R1+0x978], R58 ;  /* 0x0009783a01007387 */ /* 0x0003e20000100a00 */
[C---:B------:R-:W-:Y:S03]  /*33c80*/  HMMA.1688.F32.TF32 R212, R108.reuse, R6, R144 ;  /* 0x000000066cd4723c */ /* 0x040fe60000081090 */
[----:B------:R-:W-:Y:S04]  /*33c90*/  LDS R125, [R240+0x4600] ;  /* 0x00460000f07d7984 */ /* 0x000fe80000000800 */
[----:B------:R-:W-:Y:S01]  /*33ca0*/  STL.64 [R1+0x960], R52 ;  /* 0x0009603401007387 */ /* 0x000fe20000100a00 */
[C---:B-1----:R-:W-:Y:S03]  /*33cb0*/  HMMA.1688.F32.TF32 R56, R108.reuse, R18, R140 ;  /* 0x000000126c38723c */ /* 0x042fe6000008108c */
[----:B------:R1:W-:Y:S04]  /*33cc0*/  STL.64 [R1+0x968], R54 ;  /* 0x0009683601007387 */ /* 0x0003e80000100a00 */
[----:B------:R-:W2:Y:S04]  /*33cd0*/  LDS R127, [R240+0x6600] ;  /* 0x00660000f07f7984 */ /* 0x000ea80000000800 */
[----:B------:R-:W-:Y:S01]  /*33ce0*/  STL.64 [R1+0x850], R48 ;  /* 0x0008503001007387 */ /* 0x000fe20000100a00 */
[C---:B-1----:R-:W-:Y:S03]  /*33cf0*/  HMMA.1688.F32.TF32 R52, R108.reuse, R14, R132 ;  /* 0x0000000e6c34723c */ /* 0x042fe60000081084 */
[----:B------:R1:W-:Y:S05]  /*33d00*/  STL.64 [R1+0x858], R50 ;  /* 0x0008583201007387 */ /* 0x0003ea0000100a00 */
[C---:B-1----:R-:W-:Y:S03]  /*33d10*/  HMMA.1688.F32.TF32 R48, R108.reuse, R26, R164 ;  /* 0x0000001a6c30723c */ /* 0x042fe600000810a4 */
[----:B------:R-:W-:Y:S04]  /*33d20*/  STL.64 [R1+0x30], R56 ;  /* 0x0000303801007387 */ /* 0x000fe80000100a00 */
[----:B------:R1:W-:Y:S08]  /*33d30*/  STL.64 [R1+0x38], R58 ;  /* 0x0000383a01007387 */ /* 0x0003f00000100a00 */
        /* <DEDUP_REMOVED lines=8> */
[----:B------:R1:W-:Y:S04]  /*33dc0*/  STL.64 [R1+0x288], R58 ;  /* 0x0002883a01007387 */ /* 0x0003e80000100a00 */
[----:B------:R-:W-:Y:S04]  /*33dd0*/  STL.64 [R1+0x320], R52 ;  /* 0x0003203401007387 */ /* 0x000fe80000100a00 */
[----:B------:R3:W-:Y:S01]  /*33de0*/  STL.64 [R1+0x328], R54 ;  /* 0x0003283601007387 */ /* 0x0007e20000100a00 */
[----:B-1----:R-:W-:Y:S01]  /*33df0*/  HMMA.1688.F32.TF32 R56, R108, R82, R120 ;  /* 0x000000526c38723c */ /* 0x002fe20000081078 */
[----:B------:R-:W-:Y:S01]  /*33e00*/  IMAD.MOV.U32 R164, RZ, RZ, R176 ;  /* 0x000000ffffa47224 */ /* 0x000fe200078e00b0 */
[----:B------:R-:W-:Y:S01]  /*33e10*/  MOV R166, R178 ;  /* 0x000000b200a67202 */ /* 0x000fe20000000f00 */
[----:B------:R-:W-:-:S02]  /*33e20*/  IMAD.MOV.U32 R165, RZ, RZ, R177 ;  /* 0x000000ffffa57224 */ /* 0x000fc400078e00b1 */
[----:B------:R-:W-:Y:S01]  /*33e30*/  IMAD.MOV.U32 R167, RZ, RZ, R179 ;  /* 0x000000ffffa77224 */ /* 0x000fe200078e00b3 */
[----:B------:R-:W-:Y:S02]  /*33e40*/  STL.64 [R1+0x360], R48 ;  /* 0x0003603001007387 */ /* 0x000fe40000100a00 */
[----:B---3--:R-:W-:Y:S02]  /*33e50*/  HMMA.1688.F32.TF32 R52, R108, R42, R112 ;  /* 0x0000002a6c34723c */ /* 0x008fe40000081070 */
[----:B------:R1:W-:Y:S06]  /*33e60*/  STL.64 [R1+0x368], R50 ;  /* 0x0003683201007387 */ /* 0x0003ec0000100a00 */
[----:B------:R-:W-:Y:S08]  /*33e70*/  HMMA.1688.F32.TF32 R220, R96, R6, R220 ;  /* 0x0000000660dc723c */ /* 0x000ff000000810dc */
[C---:B------:R-:W-:Y:S01]  /*33e80*/  HMMA.1688.F32.TF32 R216, R108.reuse, R10, R152 ;  /* 0x0000000a6cd8723c */ /* 0x040fe20000081098 */
[----:B------:R-:W-:Y:S01]  /*33e90*/  IMAD.MOV.U32 R129, RZ, RZ, R2 ;  /* 0x000000ffff817224 */ /* 0x000fe200078e0002 */
[----:B------:R-:W-:Y:S01]  /*33ea0*/  MOV R131, R0 ;  /* 0x0000000000837202 */ /* 0x000fe20000000f00 */
[----:B------:R-:W-:Y:S01]  /*33eb0*/  IMAD.MOV.U32 R130, RZ, RZ, R242 ;  /* 0x000000ffff827224 */ /* 0x000fe200078e00f2 */
[----:B------:R-:W-:Y:S04]  /*33ec0*/  LDS R120, [R3+0x4680] ;  /* 0x0046800003787984 */ /* 0x000fe80000000800 */
[C---:B-1----:R-:W-:Y:S01]  /*33ed0*/  HMMA.1688.F32.TF32 R48, R108.reuse, R38, R168 ;  /* 0x000000266c30723c */ /* 0x042fe200000810a8 */
[----:B------:R-:W-:Y:S04]  /*33ee0*/  STL.64 [R1+0x3d0], R56 ;  /* 0x0003d03801007387 */ /* 0x000fe80000100a00 */
[----:B------:R-:W-:Y:S04]  /*33ef0*/  STL.64 [R1+0x3d8], R58 ;  /* 0x0003d83a01007387 */ /* 0x000fe80000100a00 */
[----:B------:R-:W2:Y:S04]  /*33f00*/  LDL.LU R136, [R1+0x690] ;  /* 0x0006900001887983 */ /* 0x000ea80000300800 */
[----:B------:R-:W-:Y:S04]  /*33f10*/  STL.64 [R1+0x7b0], R52 ;  /* 0x0007b03401007387 */ /* 0x000fe80000100a00 */
[----:B------:R1:W-:Y:S04]  /*33f20*/  STL.64 [R1+0x7b8], R54 ;  /* 0x0007b83601007387 */ /* 0x0003e80000100a00 */
[----:B------:R-:W-:Y:S04]  /*33f30*/  LDS R122, [R3+0x6680] ;  /* 0x00668000037a7984 */ /* 0x000fe80000000800 */
[----:B------:R-:W-:Y:S04]  /*33f40*/  STL.64 [R1+0x680], R48 ;  /* 0x0006803001007387 */ /* 0x000fe80000100a00 */
[----:B------:R4:W-:Y:S04]  /*33f50*/  STL.64 [R1+0x688], R50 ;  /* 0x0006883201007387 */ /* 0x0009e80000100a00 */
[----:B------:R-:W2:Y:S04]  /*33f60*/  LDL.LU R137, [R1+0x694] ;  /* 0x0006940001897983 */ /* 0x000ea80000300800 */
[----:B------:R-:W2:Y:S04]  /*33f70*/  LDL.LU R138, [R1+0x698] ;  /* 0x00069800018a7983 */ /* 0x000ea80000300800 */
[----:B------:R-:W2:Y:S04]  /*33f80*/  LDL.LU R139, [R1+0x69c] ;  /* 0x00069c00018b7983 */ /* 0x000ea80000300800 */
[----:B------:R-:W4:Y:S04]  /*33f90*/  LDL.LU R176, [R1+0x3034] ;  /* 0x0030340001b07983 */ /* 0x000f280000300800 */
[----:B------:R-:W4:Y:S04]  /*33fa0*/  LDL.LU R177, [R1+0x3030] ;  /* 0x0030300001b17983 */ /* 0x000f280000300800 */
[----:B------:R-:W4:Y:S04]  /*33fb0*/  LDL.LU R178, [R1+0x302c] ;  /* 0x00302c0001b27983 */ /* 0x000f280000300800 */
[----:B------:R-:W4:Y:S01]  /*33fc0*/  LDL.LU R179, [R1+0x3028] ;  /* 0x0030280001b37983 */ /* 0x000f220000300800 */
[C---:B------:R-:W-:Y:S03]  /*33fd0*/  HMMA.1688.F32.TF32 R96, R108.reuse, R46, R148 ;  /* 0x0000002e6c60723c */ /* 0x040fe60000081094 */
        /* <DEDUP_REMOVED lines=56> */
[----:B------:R-:W-:Y:S04]  /*34360*/  LDS R121, [R240+0x4680] ;  /* 0x00468000f0797984 */ /* 0x000fe80000000800 */
[----:B------:R-:W1:Y:S02]  /*34370*/  LDS R123, [R240+0x6680] ;  /* 0x00668000f07b7984 */ /* 0x000e640000000800 */
[C---:B-1----:R-:W-:Y:S02]  /*34380*/  HMMA.1688.F32.TF32 R52, R108.reuse, R34, R168 ;  /* 0x000000226c34723c */ /* 0x042fe400000810a8 */
[----:B------:R-:W3:Y:S06]  /*34390*/  LDL.LU R168, [R1+0x14c0] ;  /* 0x0014c00001a87983 */ /* 0x000eec0000300800 */
[----:B----4-:R-:W-:Y:S11]  /*343a0*/  HMMA.1688.F32.TF32 R48, R108, R30, R176 ;  /* 0x0000001e6c30723c */ /* 0x010ff600000810b0 */
[----:B------:R-:W-:Y:S04]  /*343b0*/  @!UPT UIADD3 URZ, URZ, URZ, URZ ;  /* 0x0000003f3f3ff290 */ /* 0x000fe8000fffe03f */
[----:B------:R-:W-:Y:S04]  /*343c0*/  STL.64 [R1+0x760], R52 ;  /* 0x0007603401007387 */ /* 0x000fe80000100a00 */
[----:B------:R2:W-:Y:S04]  /*343d0*/  STL.64 [R1+0x768], R54 ;  /* 0x0007683601007387 */ /* 0x0005e80000100a00 */
[----:B------:R-:W-:Y:S04]  /*343e0*/  STL.64 [R1+0x750], R48 ;  /* 0x0007503001007387 */ /* 0x000fe80000100a00 */
[----:B------:R1:W-:Y:S01]  /*343f0*/  STL.64 [R1+0x758], R50 ;  /* 0x0007583201007387 */ /* 0x0003e20000100a00 */
[C---:B--2---:R-:W-:Y:S08]  /*34400*/  HMMA.1688.F32.TF32 R52, R124.reuse, R18, R156 ;  /* 0x000000127c34723c */ /* 0x044ff0000008109c */
[C---:B-1----:R-:W-:Y:S08]  /*34410*/  HMMA.1688.F32.TF32 R48, R124.reuse, R14, R200 ;  /* 0x0000000e7c30723c */ /* 0x042ff000000810c8 */
[C---:B------:R-:W-:Y:S01]  /*34420*/  HMMA.1688.F32.TF32 R56, R124.reuse, R26, R148 ;  /* 0x0000001a7c38723c */ /* 0x040fe20000081094 */
[----:B------:R-:W-:Y:S04]  /*34430*/  LDS R148, [R3+0x4700] ;  /* 0x0047000003947984 */ /* 0x000fe80000000800 */
[----:B------:R-:W-:Y:S04]  /*34440*/  LDS R150, [R3+0x6700] ;  /* 0x0067000003967984 */ /* 0x000fe80000000800 */
[----:B------:R-:W-:Y:S04]  /*34450*/  STL.64 [R1+0x20], R52 ;  /* 0x0000203401007387 */ /* 0x000fe80000100a00 */
[----:B------:R1:W-:Y:S04]  /*34460*/  STL.64 [R1+0x28], R54 ;  /* 0x0000283601007387 */ /* 0x0003e80000100a00 */
[----:B------:R-:W-:Y:S04]  /*34470*/  STL.64 [R1+0x160], R48 ;  /* 0x0001603001007387 */ /* 0x000fe80000100a00 */
[----:B------:R2:W-:Y:S01]  /*34480*/  STL.64 [R1+0x168], R50 ;  /* 0x0001683201007387 */ /* 0x0005e20000100a00 */
[C---:B-1----:R-:W-:Y:S03]  /*34490*/  HMMA.1688.F32.TF32 R52, R124.reuse, R22, R152 ;  /* 0x000000167c34723c */ /* 0x042fe60000081098 */
[----:B------:R-:W-:Y:S04]  /*344a0*/  LDS R149, [R240+0x4700] ;  /* 0x00470000f0957984 */ /* 0x000fe80000000800 */
[----:B------:R-:W1:Y:S01]  /*344b0*/  LDS R151, [R240+0x6700] ;  /* 0x00670000f0977984 */ /* 0x000e620000000800 */
[----:B--2---:R-:W-:Y:S03]  /*344c0*/  HMMA.1688.F32.TF32 R48, R124, R90, R144 ;  /* 0x0000005a7c30723c */ /* 0x004fe60000081090 */
[----:B------:R-:W-:Y:S04]  /*344d0*/  STL.64 [R1+0x1e0], R56 ;  /* 0x0001e03801007387 */ /* 0x000fe80000100a00 */
[----:B------:R2:W-:Y:S01]  /*344e0*/  STL.64 [R1+0x1e8], R58 ;  /* 0x0001e83a01007387 */ /* 0x0005e20000100a00 */
[----:B------:R-:W-:Y:S03]  /*344f0*/  HMMA.1688.F32.TF32 R100, R108, R74, R100 ;  /* 0x0000004a6c64723c */ /* 0x000fe60000081064 */
[----:B------:R-:W-:Y:S04]  /*34500*/  LDS R144, [R3+0x4780] ;  /* 0x0047800003907984 */ /* 0x000fe80000000800 */
[----:B------:R-:W-:Y:S04]  /*34510*/  LDS R146, [R3+0x6780] ;  /* 0x0067800003927984 */ /* 0x000fe80000000800 */
[----:B------:R-:W-:Y:S04]  /*34520*/  STL.64 [R1+0x270], R52 ;  /* 0x0002703401007387 */ /* 0x000fe80000100a00 */
[----:B------:R4:W-:Y:S01]  /*34530*/  STL.64 [R1+0x278], R54 ;  /* 0x0002783601007387 */ /* 0x0009e20000100a00 */
[C---:B--2---:R-:W-:Y:S03]  /*34540*/  HMMA.1688.F32.TF32 R56, R124.reuse, R86, R140 ;  /* 0x000000567c38723c */ /* 0x044fe6000008108c */
[----:B------:R2:W-:Y:S04]  /*34550*/  STL [R1+0x310], R48 ;  /* 0x0003103001007387 */ /* 0x0005e80000100800 */
[----:B------:R-:W-:Y:S01]  /*34560*/  LDS R145, [R240+0x4780] ;  /* 0x00478000f0917984 */ /* 0x000fe20000000800 */
[----:B------:R-:W-:Y:S01]  /*34570*/  IMAD.MOV.U32 R170, RZ, RZ, R2 ;  /* 0x000000ffffaa7224 */ /* 0x000fe200078e0002 */
[----:B----4-:R-:W-:Y:S01]  /*34580*/  HMMA.1688.F32.TF32 R52, R124, R82, R132 ;  /* 0x000000527c34723c */ /* 0x010fe20000081084 */
[----:B------:R-:W-:Y:S01]  /*34590*/  IMAD.MOV.U32 R2, RZ, RZ, R50 ;  /* 0x000000ffff027224 */ /* 0x000fe200078e0032 */
[----:B------:R-:W4:Y:S01]  /*345a0*/  LDS R147, [R240+0x6780] ;  /* 0x00678000f0937984 */ /* 0x000f220000000800 */
[----:B------:R-:W-:Y:S01]  /*345b0*/  IMAD.MOV.U32 R169, RZ, RZ, R242 ;  /* 0x000000ffffa97224 */ /* 0x000fe200078e00f2 */
[----:B------:R-:W-:Y:S01]  /*345c0*/  MOV R242, R49 ;  /* 0x0000003100f27202 */ /* 0x000fe20000000f00 */
[----:B------:R-:W-:-:S02]  /*345d0*/  IMAD.MOV.U32 R171, RZ, RZ, R0 ;  /* 0x000000ffffab7224 */ /* 0x000fc400078e0000 */
[----:B------:R-:W-:Y:S02]  /*345e0*/  IMAD.MOV.U32 R0, RZ, RZ, R51 ;  /* 0x000000ffff007224 */ /* 0x000fe400078e0033 */
[C---:B--2---:R-:W-:Y:S03]  /*345f0*/  HMMA.1688.F32.TF32 R48, R124.reuse, R42, R164 ;  /* 0x0000002a7c30723c */ /* 0x044fe600000810a4 */
[----:B------:R-:W-:Y:S04]  /*34600*/  STL [R1+0x2e78], R0 ;  /* 0x002e780001007387 */ /* 0x000fe80000100800 */
[----:B------:R-:W-:Y:S04]  /*34610*/  STL [R1+0x2e74], R2 ;  /* 0x002e740201007387 */ /* 0x000fe80000100800 */
[----:B------:R-:W-:Y:S04]  /*34620*/  STL [R1+0x2e70], R242 ;  /* 0x002e70f201007387 */ /* 0x000fe80000100800 */
[----:B------:R-:W-:Y:S04]  /*34630*/  STL.64 [R1+0x350], R56 ;  /* 0x0003503801007387 */ /* 0x000fe80000100a00 */
[----:B------:R2:W-:Y:S04]  /*34640*/  STL.64 [R1+0x358], R58 ;  /* 0x0003583a01007387 */ /* 0x0005e80000100a00 */
[----:B------:R-:W-:Y:S04]  /*34650*/  STL.64 [R1+0x3c0], R52 ;  /* 0x0003c03401007387 */ /* 0x000fe80000100a00 */
[----:B------:R1:W-:Y:S01]  /*34660*/  STL.64 [R1+0x3c8], R54 ;  /* 0x0003c83601007387 */ /* 0x0003e20000100a00 */
[C---:B--2---:R-:W-:Y:S03]  /*34670*/  HMMA.1688.F32.TF32 R56, R124.reuse, R38, R136 ;  /* 0x000000267c38723c */ /* 0x044fe60000081088 */
[----:B------:R-:W-:Y:S04]  /*34680*/  STL.64 [R1+0x660], R48 ;  /* 0x0006603001007387 */ /* 0x000fe80000100a00 */
[----:B------:R2:W-:Y:S01]  /*34690*/  STL.64 [R1+0x668], R50 ;  /* 0x0006683201007387 */ /* 0x0005e20000100a00 */
[C---:B-1----:R-:W-:Y:S08]  /*346a0*/  HMMA.1688.F32.TF32 R52, R124.reuse, R34, R128 ;  /* 0x000000227c34723c */ /* 0x042ff00000081080 */
[----:B--2---:R-:W-:Y:S07]  /*346b0*/  HMMA.1688.F32.TF32 R48, R124, R30, R172 ;  /* 0x0000001e7c30723c */ /* 0x004fee00000810ac */
[----:B------:R-:W-:Y:S01]  /*346c0*/  STL.64 [R1+0x650], R56 ;  /* 0x0006503801007387 */ /* 0x000fe20000100a00 */
[----:B------:R-:W-:Y:S03]  /*346d0*/  HMMA.1688.F32.TF32 R104, R108, R162, R104 ;  /* 0x000000a26c68723c */ /* 0x000fe60000081068 */
[----:B------:R-:W-:Y:S04]  /*346e0*/  STL.64 [R1+0x658], R58 ;  /* 0x0006583a01007387 */ /* 0x000fe80000100a00 */
[----:B------:R-:W-:Y:S01]  /*346f0*/  STL.64 [R1+0x640], R52 ;  /* 0x0006403401007387 */ /* 0x000fe20000100a00 */
[C---:B------:R-:W-:Y:S03]  /*34700*/  HMMA.1688.F32.TF32 R108, R124.reuse, R46, R248 ;  /* 0x0000002e7c6c723c */ /* 0x040fe600000810f8 */
[----:B------:R-:W-:Y:S04]  /*34710*/  STL.64 [R1+0x648], R54 ;  /* 0x0006483601007387 */ /* 0x000fe80000100a00 */
[----:B------:R1:W-:Y:S01]  /*34720*/  STL.64 [R1+0x580], R48 ;  /* 0x0005803001007387 */ /* 0x0003e20000100a00 */
[C---:B------:R-:W-:Y:S03]  /*34730*/  HMMA.1688.F32.TF32 R112, R124.reuse, R74, R112 ;  /* 0x0000004a7c70723c */ /* 0x040fe60000081070 */
[----:B------:R2:W-:Y:S05]  /*34740*/  STL.64 [R1+0x588], R50 ;  /* 0x0005883201007387 */ /* 0x0005ea0000100a00 */
[C---:B------:R-:W-:Y:S08]  /*34750*/  HMMA.1688.F32.TF32 R116, R124.reuse, R162, R116 ;  /* 0x000000a27c74723c */ /* 0x040ff00000081074 */
[C---:B------:R-:W-:Y:S08]  /*34760*/  HMMA.1688.F32.TF32 R208, R124.reuse, R10, R208 ;  /* 0x0000000a7cd0723c */ /* 0x040ff000000810d0 */
[----:B------:R-:W-:Y:S08]  /*34770*/  HMMA.1688.F32.TF32 R204, R124, R6, R204 ;  /* 0x000000067ccc723c */ /* 0x000ff000000810cc */
[C---:B---3--:R-:W-:Y:S01]  /*34780*/  HMMA.1688.F32.TF32 R124, R120.reuse, R46, R168 ;  /* 0x0000002e787c723c */ /* 0x048fe200000810a8 */
        /* <DEDUP_REMOVED lines=24> */
[----:B-1----:R-:W3:Y:S04]  /*34910*/  LDL.LU R48, [R1+0x1500] ;  /* 0x0015000001307983 */ /* 0x002ee80000300800 */
[----:B------:R-:W3:Y:S04]  /*34920*/  LDL.LU R49, [R1+0x1504] ;  /* 0x0015040001317983 */ /* 0x000ee80000300800 */
[----:B--2---:R-:W3:Y:S04]  /*34930*/  LDL.LU R50, [R1+0x1508] ;  /* 0x0015080001327983 */ /* 0x004ee80000300800 */
[----:B------:R-:W3:Y:S04]  /*34940*/  LDL.LU R51, [R1+0x150c] ;  /* 0x00150c0001337983 */ /* 0x000ee80000300800 */
        /* <DEDUP_REMOVED lines=68> */
[C---:B--2---:R-:W-:Y:S08]  /*34d90*/  HMMA.1688.F32.TF32 R60, R120.reuse, R90, R60 ;  /* 0x0000005a783c723c */ /* 0x044ff0000008103c */
[C---:B---3--:R-:W-:Y:S08]  /*34da0*/  HMMA.1688.F32.TF32 R64, R120.reuse, R22, R64 ;  /* 0x000000167840723c */ /* 0x048ff00000081040 */
[C---:B----4-:R-:W-:Y:S08]  /*34db0*/  HMMA.1688.F32.TF32 R76, R120.reuse, R14, R228 ;  /* 0x0000000e784c723c */ /* 0x050ff000000810e4 */
[C---:B------:R-:W-:Y:S01]  /*34dc0*/  HMMA.1688.F32.TF32 R92, R120.reuse, R18, R68 ;  /* 0x00000012785c723c */ /* 0x040fe20000081044 */
[----:B------:R-:W-:Y:S01]  /*34dd0*/  IMAD.MOV.U32 R0, RZ, RZ, R61 ;  /* 0x000000ffff007224 */ /* 0x000fe200078e003d */
[----:B------:R-:W-:Y:S01]  /*34de0*/  MOV R2, R62 ;  /* 0x0000003e00027202 */ /* 0x000fe20000000f00 */
[----:B------:R-:W-:Y:S11]  /*34df0*/  IMAD.MOV.U32 R242, RZ, RZ, R63 ;  /* 0x000000fffff27224 */ /* 0x000ff600078e003f */
[----:B------:R-:W-:Y:S09]  /*34e00*/  @!UPT UIADD3 URZ, URZ, URZ, URZ ;  /* 0x0000003f3f3ff290 */ /* 0x000ff2000fffe03f */
[----:B------:R-:W-:Y:S04]  /*34e10*/  STL.64 [R1+0x10], R92 ;  /* 0x0000105c01007387 */ /* 0x000fe80000100a00 */
[----:B------:R-:W-:Y:S04]  /*34e20*/  STL.64 [R1+0x18], R94 ;  /* 0x0000185e01007387 */ /* 0x000fe80000100a00 */
[----:B------:R-:W-:Y:S04]  /*34e30*/  STL.64 [R1+0xc0], R76 ;  /* 0x0000c04c01007387 */ /* 0x000fe80000100a00 */
[----:B------:R-:W-:Y:S01]  /*34e40*/  STL.64 [R1+0xc8], R78 ;  /* 0x0000c84e01007387 */ /* 0x000fe20000100a00 */
[C---:B------:R-:W-:Y:S11]  /*34e50*/  HMMA.1688.F32.TF32 R68, R120.reuse, R26, R232 ;  /* 0x0000001a7844723c */ /* 0x040ff600000810e8 */
[----:B------:R-:W-:Y:S11]  /*34e60*/  @!UPT UIADD3 URZ, URZ, URZ, URZ ;  /* 0x0000003f3f3ff290 */ /* 0x000ff6000fffe03f */
[----:B------:R-:W-:Y:S01]  /*34e70*/  @!UPT UIADD3 URZ, URZ, URZ, URZ ;  /* 0x0000003f3f3ff290 */ /* 0x000fe2000fffe03f */
[----:B------:R-:W-:Y:S04]  /*34e80*/  STL.64 [R1+0x1d0], R68 ;  /* 0x0001d04401007387 */ /* 0x000fe80000100a00 */
[----:B------:R-:W-:Y:S04]  /*34e90*/  STL.64 [R1+0x1d8], R70 ;  /* 0x0001d84601007387 */ /* 0x000fe80000100a00 */
[----:B------:R-:W-:Y:S04]  /*34ea0*/  STL.64 [R1+0x250], R64 ;  /* 0x0002504001007387 */ /* 0x000fe80000100a00 */
[----:B------:R-:W-:Y:S04]  /*34eb0*/  STL.64 [R1+0x258], R66 ;  /* 0x0002584201007387 */ /* 0x000fe80000100a00 */
[----:B------:R1:W-:Y:S02]  /*34ec0*/  STL [R1+0x300], R60 ;  /* 0x0003003c01007387 */ /* 0x0003e40000100800 */
[C---:B-1----:R-:W-:Y:S08]  /*34ed0*/  HMMA.1688.F32.TF32 R60, R120.reuse, R86, R56 ;  /* 0x00000056783c723c */ /* 0x042ff00000081038 */
[C---:B------:R-:W-:Y:S01]  /*34ee0*/  HMMA.1688.F32.TF32 R56, R120.reuse, R82, R188 ;  /* 0x000000527838723c */ /* 0x040fe200000810bc */
[----:B------:R-:W-:Y:S04]  /*34ef0*/  STL [R1+0x2e84], R0 ;  /* 0x002e840001007387 */ /* 0x000fe80000100800 */
[----:B------:R-:W-:Y:S03]  /*34f00*/  STL [R1+0x2e80], R2 ;  /* 0x002e800201007387 */ /* 0x000fe60000100800 */
[C---:B------:R-:W-:Y:S01]  /*34f10*/  HMMA.1688.F32.TF32 R64, R120.reuse, R42, R236 ;  /* 0x0000002a7840723c */ /* 0x040fe200000810ec */
[----:B------:R-:W-:Y:S06]  /*34f20*/  STL [R1+0x2e7c], R242 ;  /* 0x002e7cf201007387 */ /* 0x000fec0000100800 */
[----:B------:R-:W-:Y:S04]  /*34f30*/  STL.64 [R1+0x340], R60 ;  /* 0x0003403c01007387 */ /* 0x000fe80000100a00 */
[----:B------:R1:W-:Y:S04]  /*34f40*/  STL.64 [R1+0x348], R62 ;  /* 0x0003483e01007387 */ /* 0x0003e80000100a00 */
[----:B------:R-:W-:Y:S04]  /*34f50*/  STL.64 [R1+0x3b0], R56 ;  /* 0x0003b03801007387 */ /* 0x000fe80000100a00 */
[----:B------:R2:W-:Y:S01]  /*34f60*/  STL.64 [R1+0x3b8], R58 ;  /* 0x0003b83a01007387 */ /* 0x0005e20000100a00 */
[C---:B-1----:R-:W-:Y:S08]  /*34f70*/  HMMA.1688.F32.TF32 R60, R120.reuse, R38, R244 ;  /* 0x00000026783c723c */ /* 0x042ff000000810f4 */
[C---:B--2---:R-:W-:Y:S08]  /*34f80*/  HMMA.1688.F32.TF32 R56, R120.reuse, R34, R52 ;  /* 0x000000227838723c */ /* 0x044ff00000081034 */
[C---:B------:R-:W-:Y:S08]  /*34f90*/  HMMA.1688.F32.TF32 R52, R120.reuse, R30, R184 ;  /* 0x0000001e7834723c */ /* 0x040ff000000810b8 */
[C---:B------:R-:W-:Y:S08]  /*34fa0*/  HMMA.1688.F32.TF32 R128, R120.reuse, R74, R128 ;  /* 0x0000004a7880723c */ /* 0x040ff00000081080 */
[C---:B------:R-:W-:Y:S08]  /*34fb0*/  HMMA.1688.F32.TF32 R132, R120.reuse, R162, R132 ;  /* 0x000000a27884723c */ /* 0x040ff00000081084 */
[C---:B------:R-:W-:Y:S08]  /*34fc0*/  HMMA.1688.F32.TF32 R200, R120.reuse, R10, R200 ;  /* 0x0000000a78c8723c */ /* 0x040ff000000810c8 */
[----:B------:R-:W-:Y:S08]  /*34fd0*/  HMMA.1688.F32.TF32 R196, R120, R6, R196 ;  /* 0x0000000678c4723c */ /* 0x000ff000000810c4 */
        /* <DEDUP_REMOVED lines=9> */
[----:B------:R2:W-:Y:S01]  /*35070*/  STL.64 [R1+0x798], R54 ;  /* 0x0007983601007387 */ /* 0x0005e20000100a00 */
[C---:B-1----:R-:W-:Y:S03]  /*35080*/  HMMA.1688.F32.TF32 R56, R148.reuse, R14, R152 ;  /* 0x0000000e9438723c */ /* 0x042fe60000081098 */
[----:B------:R-:W-:Y:S04]  /*35090*/  STL.64 [R1], R48 ;  /* 0x0000003001007387 */ /* 0x000fe80000100a00 */
[----:B------:R1:W-:Y:S01]  /*350a0*/  STL.64 [R1+0x8], R50 ;  /* 0x0000083201007387 */ /* 0x0003e20000100a00 */
[C---:B--2---:R-:W-:Y:S08]  /*350b0*/  HMMA.1688.F32.TF32 R52, R148.reuse, R26, R164 ;  /* 0x0000001a9434723c */ /* 0x044ff000000810a4 */
[C---:B-1----:R-:W-:Y:S07]  /*350c0*/  HMMA.1688.F32.TF32 R48, R148.reuse, R22, R168 ;  /* 0x000000169430723c */ /* 0x042fee00000810a8 */
[----:B------:R-:W-:Y:S01]  /*350d0*/  STL.64 [R1+0xb0], R56 ;  /* 0x0000b03801007387 */ /* 0x000fe20000100a00 */
[----:B------:R-:W-:Y:S03]  /*350e0*/  HMMA.1688.F32.TF32 R188, R148, R6, R248 ;  /* 0x0000000694bc723c */ /* 0x000fe600000810f8 */
[----:B------:R-:W-:Y:S04]  /*350f0*/  STL.64 [R1+0xb8], R58 ;  /* 0x0000b83a01007387 */ /* 0x000fe80000100a00 */
[----:B------:R1:W-:Y:S01]  /*35100*/  STL.64 [R1+0x1b0], R52 ;  /* 0x0001b03401007387 */ /* 0x0003e20000100a00 */
[----:B------:R-:W-:-:S03]  /*35110*/  IMAD.MOV.U32 R248, RZ, RZ, R44 ;  /* 0x000000fffff87224 */ /* 0x000fc600078e002c */
[----:B------:R2:W-:Y:S01]  /*35120*/  STL.64 [R1+0x1b8], R54 ;  /* 0x0001b83601007387 */ /* 0x0005e20000100a00 */
[----:B------:R-:W-:-:S03]  /*35130*/  IMAD.MOV.U32 R249, RZ, RZ, R45 ;  /* 0x000000fffff97224 */ /* 0x000fc600078e002d */
[----:B------:R-:W3:Y:S01]  /*35140*/  LDL.LU R44, [R1+0x3018] ;  /* 0x00301800012c7983 */ /* 0x000ee20000300800 */
[----:B------:R-:W-:-:S03]  /*35150*/  MOV R250, R72 ;  /* 0x0000004800fa7202 */ /* 0x000fc60000000f00 */
[----:B------:R4:W-:Y:S01]  /*35160*/  STL.64 [R1+0x240], R48 ;  /* 0x0002403001007387 */ /* 0x0009e20000100a00 */
[----:B------:R-:W-:-:S03]  /*35170*/  IMAD.MOV.U32 R251, RZ, RZ, R73 ;  /* 0x000000fffffb7224 */ /* 0x000fc600078e0049 */
[----:B------:R1:W-:Y:S01]  /*35180*/  STL.64 [R1+0x248], R50 ;  /* 0x0002483201007387 */ /* 0x0003e20000100a00 */
[----:B------:R-:W-:-:S03]  /*35190*/  IMAD.MOV.U32 R184, RZ, RZ, R9 ;  /* 0x000000ffffb87224 */ /* 0x000fc600078e0009 */
[----:B------:R-:W3:Y:S01]  /*351a0*/  LDL.LU R45, [R1+0x3014] ;  /* 0x00301400012d7983 */ /* 0x000ee20000300800 */
[----:B------:R-:W-:-:S03]  /*351b0*/  IMAD.MOV.U32 R185, RZ, RZ, R8 ;  /* 0x000000ffffb97224 */ /* 0x000fc600078e0008 */
[----:B------:R-:W3:Y:S01]  /*351c0*/  LDL.LU R72, [R1+0x3010] ;  /* 0x0030100001487983 */ /* 0x000ee20000300800 */
[----:B------:R-:W-:-:S03]  /*351d0*/  MOV R186, R5 ;  /* 0x0000000500ba7202 */ /* 0x000fc60000000f00 */
[----:B------:R-:W3:Y:S01]  /*351e0*/  LDL.LU R73, [R1+0x300c] ;  /* 0x00300c0001497983 */ /* 0x000ee20000300800 */
[----:B------:R-:W-:-:S03]  /*351f0*/  IMAD.MOV.U32 R187, RZ, RZ, R4 ;  /* 0x000000ffffbb7224 */ /* 0x000fc600078e0004 */
[----:B------:R-:W3:Y:S01]  /*35200*/  LDL.LU R9, [R1+0x3008] ;  /* 0x0030080001097983 */ /* 0x000ee20000300800 */
[----:B-1----:R-:W-:-:S03]  /*35210*/  IMAD.MOV.U32 R52, RZ, RZ, R160 ;  /* 0x000000ffff347224 */ /* 0x002fc600078e00a0 */
[----:B------:R-:W3:Y:S01]  /*35220*/  LDL.LU R8, [R1+0x3004] ;  /* 0x0030040001087983 */ /* 0x000ee20000300800 */
[----:B------:R-:W-:-:S03]  /*35230*/  IMAD.MOV.U32 R53, RZ, RZ, R161 ;  /* 0x000000ffff357224 */ /* 0x000fc600078e00a1 */
[----:B------:R-:W3:Y:S01]  /*35240*/  LDL.LU R5, [R1+0x3000] ;  /* 0x0030000001057983 */ /* 0x000ee20000300800 */
[----:B--2---:R-:W-:-:S03]  /*35250*/  MOV R54, R241 ;  /* 0x000000f100367202 */ /* 0x004fc60000000f00 */
[----:B------:R-:W2:Y:S01]  /*35260*/  LDL.LU R4, [R1+0x2ffc] ;  /* 0x002ffc0001047983 */ /* 0x000ea20000300800 */
[----:B------:R-:W-:-:S03]  /*35270*/  IMAD.MOV.U32 R55, RZ, RZ, R243 ;  /* 0x000000ffff377224 */ /* 0x000fc600078e00f3 */
        /* <DEDUP_REMOVED lines=24> */
[----:B----4-:R-:W4:Y:S04]  /*35400*/  LDL.LU R48, [R1+0x14d0] ;  /* 0x0014d00001307983 */ /* 0x010f280000300800 */
        /* <DEDUP_REMOVED lines=11> */
[----:B--2---:R-:W-:Y:S01]  /*354c0*/  IMAD.MOV.U32 R231, RZ, RZ, R160 ;  /* 0x000000ffffe77224 */ /* 0x004fe200078e00a0 */
[----:B---3--:R-:W-:Y:S01]  /*354d0*/  MOV R230, R161 ;  /* 0x000000a100e67202 */ /* 0x008fe20000000f00 */
[----:B------:R-:W-:-:S02]  /*354e0*/  IMAD.MOV.U32 R229, RZ, RZ, R241 ;  /* 0x000000ffffe57224 */ /* 0x000fc400078e00f1 */
[----:B------:R-:W-:Y:S02]  /*354f0*/  IMAD.MOV.U32 R228, RZ, RZ, R243 ;  /* 0x000000ffffe47224 */ /* 0x000fe400078e00f3 */
[----:B------:R-:W2:Y:S04]  /*35500*/  LDL.LU R243, [R1+0x2fe8] ;  /* 0x002fe80001f37983 */ /* 0x000ea80000300800 */
        /* <DEDUP_REMOVED lines=15> */
[----:B------:R-:W-:Y:S01]  /*35600*/  IMAD.MOV.U32 R64, RZ, RZ, R4 ;  /* 0x000000ffff407224 */ /* 0x000fe200078e0004 */
[----:B------:R-:W-:Y:S01]  /*35610*/  MOV R66, R8 ;  /* 0x0000000800427202 */ /* 0x000fe20000000f00 */
[----:B------:R-:W-:-:S02]  /*35620*/  IMAD.MOV.U32 R65, RZ, RZ, R5 ;  /* 0x000000ffff417224 */ /* 0x000fc400078e0005 */
[----:B------:R-:W-:Y:S02]  /*35630*/  IMAD.MOV.U32 R67, RZ, RZ, R9 ;  /* 0x000000ffff437224 */ /* 0x000fe400078e0009 */
[----:B--2---:R-:W-:Y:S01]  /*35640*/  IMAD.MOV.U32 R79, RZ, RZ, R243 ;  /* 0x000000ffff4f7224 */ /* 0x004fe200078e00f3 */
[----:B---3--:R-:W-:Y:S01]  /*35650*/  MOV R78, R241 ;  /* 0x000000f1004e7202 */ /* 0x008fe20000000f00 */
[----:B----4-:R-:W-:Y:S02]  /*35660*/  IMAD.MOV.U32 R77, RZ, RZ, R161 ;  /* 0x000000ffff4d7224 */ /* 0x010fe400078e00a1 */
[----:B------:R-:W-:Y:S02]  /*35670*/  IMAD.MOV.U32 R76, RZ, RZ, R160 ;  /* 0x000000ffff4c7224 */ /* 0x000fe400078e00a0 */
[----:B------:R-:W2:Y:S04]  /*35680*/  LDL.LU R160, [R1+0x2fd8] ;  /* 0x002fd80001a07983 */ /* 0x000ea80000300800 */
[----:B------:R-:W3:Y:S04]  /*35690*/  LDL.LU R161, [R1+0x2fd4] ;  /* 0x002fd40001a17983 */ /* 0x000ee80000300800 */
[----:B------:R-:W4:Y:S04]  /*356a0*/  LDL.LU R241, [R1+0x2fd0] ;  /* 0x002fd00001f17983 */ /* 0x000f280000300800 */
        /* <DEDUP_REMOVED lines=12> */
[----:B------:R-:W3:Y:S01]  /*35770*/  LDL.LU R155, [R1+0x145c] ;  /* 0x00145c00019b7983 */ /* 0x000ee20000300800 */
[C---:B------:R-:W-:Y:S08]  /*35780*/  HMMA.1688.F32.TF32 R224, R148.reuse, R90, R224 ;  /* 0x0000005a94e0723c */ /* 0x040ff000000810e0 */
[C---:B------:R-:W-:Y:S08]  /*35790*/  HMMA.1688.F32.TF32 R92, R148.reuse, R86, R92 ;  /* 0x00000056945c723c */ /* 0x040ff0000008105c */
[C---:B------:R-:W-:Y:S08]  /*357a0*/  HMMA.1688.F32.TF32 R76, R148.reuse, R82, R76 ;  /* 0x00000052944c723c */ /* 0x040ff0000008104c */
[----:B------:R-:W-:Y:S01]  /*357b0*/  HMMA.1688.F32.TF32 R68, R148, R42, R68 ;  /* 0x0000002a9444723c */ /* 0x000fe20000081044 */
[----:B------:R-:W-:-:S02]  /*357c0*/  IMAD.MOV.U32 R242, RZ, RZ, R225 ;  /* 0x000000fffff27224 */ /* 0x000fc400078e00e1 */
[----:B------:R-:W-:-:S05]  /*357d0*/  IMAD.MOV.U32 R2, RZ, RZ, R224 ;  /* 0x000000ffff027224 */ /* 0x000fca00078e00e0 */
[C---:B------:R-:W-:Y:S08]  /*357e0*/  HMMA.1688.F32.TF32 R228, R148.reuse, R38, R228 ;  /* 0x0000002694e4723c */ /* 0x040ff000000810e4 */
[C---:B------:R-:W-:Y:S08]  /*357f0*/  HMMA.1688.F32.TF32 R232, R148.reuse, R34, R232 ;  /* 0x0000002294e8723c */ /* 0x040ff000000810e8 */
[C---:B------:R-:W-:Y:S08]  /*35800*/  HMMA.1688.F32.TF32 R140, R148.reuse, R74, R140 ;  /* 0x0000004a948c723c */ /* 0x040ff0000008108c */
[C---:B------:R-:W-:Y:S08]  /*35810*/  HMMA.1688.F32.TF32 R136, R148.reuse, R162, R136 ;  /* 0x000000a29488723c */ /* 0x040ff00000081088 */
[C---:B------:R-:W-:Y:S08]  /*35820*/  HMMA.1688.F32.TF32 R192, R148.reuse, R10, R192 ;  /* 0x0000000a94c0723c */ /* 0x040ff000000810c0 */
[----:B------:R-:W-:Y:S01]  /*35830*/  HMMA.1688.F32.TF32 R148, R148, R30, R64 ;  /* 0x0000001e9494723c */ /* 0x000fe20000081040 */
[----:B------:R-:W-:Y:S01]  /*35840*/  MOV R246, R45 ;  /* 0x0000002d00f67202 */ /* 0x000fe20000000f00 */
[----:B------:R-:W-:-:S02]  /*35850*/  IMAD.MOV.U32 R247, RZ, RZ, R44 ;  /* 0x000000fffff77224 */ /* 0x000fc400078e002c */
[----:B------:R-:W-:Y:S02]  /*35860*/  IMAD.MOV.U32 R244, RZ, RZ, R73 ;  /* 0x000000fffff47224 */ /* 0x000fe400078e0049 */
[----:B------:R-:W-:Y:S02]  /*35870*/  IMAD.MOV.U32 R245, RZ, RZ, R72 ;  /* 0x000000fffff57224 */ /* 0x000fe400078e0048 */
[C---:B------:R-:W-:Y:S01]  /*35880*/  HMMA.1688.F32.TF32 R72, R144.reuse, R74, R156 ;  /* 0x0000004a9048723c */ /* 0x040fe2000008109c */
[----:B--2---:R-:W-:Y:S02]  /*35890*/  IMAD.MOV.U32 R56, RZ, RZ, R243 ;  /* 0x000000ffff387224 */ /* 0x004fe400078e00f3 */
[----:B------:R-:W2:Y:S04]  /*358a0*/  LDL.LU R243, [R1+0x2fb8] ;  /* 0x002fb80001f37983 */ /* 0x000ea80000300800 */
[----:B------:R1:W-:Y:S04]  /*358b0*/  STL.64 [R1+0x2f8], R226 ;  /* 0x0002f8e201007387 */ /* 0x0003e80000100a00 */
[----:B-1----:R-:W2:Y:S04]  /*358c0*/  LDL.LU.64 R226, [R1+0x2fb0] ;  /* 0x002fb00001e27983 */ /* 0x002ea80000300a00 */
[----:B------:R-:W2:Y:S04]  /*358d0*/  LDL.LU.64 R224, [R1+0x2fa8] ;  /* 0x002fa80001e07983 */ /* 0x000ea80000300a00 */
[----:B------:R-:W-:Y:S04]  /*358e0*/  STL [R1+0x2e8c], R242 ;  /* 0x002e8cf201007387 */ /* 0x000fe80000100800 */
[----:B------:R-:W-:Y:S04]  /*358f0*/  STL [R1+0x2e88], R2 ;  /* 0x002e880201007387 */ /* 0x000fe80000100800 */
        /* <DEDUP_REMOVED lines=13> */
[----:B------:R1:W-:Y:S01]  /*359d0*/  STL.64 [R1+0x7d8], R230 ;  /* 0x0007d8e601007387 */ /* 0x0003e20000100a00 */
[----:B---3--:R-:W-:Y:S03]  /*359e0*/  HMMA.1688.F32.TF32 R44, R144, R46, R60 ;  /* 0x0000002e902c723c */ /* 0x008fe6000008103c */
[----:B-1----:R-:W3:Y:S04]  /*359f0*/  LDL.LU.64 R230, [R1+0x2f70] ;  /* 0x002f700001e67983 */ /* 0x002ee80000300a00 */
[----:B------:R-:W3:Y:S04]  /*35a00*/  LDL.LU.64 R228, [R1+0x2f68] ;  /* 0x002f680001e47983 */ /* 0x000ee80000300a00 */
[----:B------:R-:W-:Y:S04]  /*35a10*/  STL.64 [R1+0x800], R232 ;  /* 0x000800e801007387 */ /* 0x000fe80000100a00 */
[----:B------:R1:W-:Y:S01]  /*35a20*/  STL.64 [R1+0x808], R234 ;  /* 0x000808ea01007387 */ /* 0x0003e20000100a00 */
[----:B------:R-:W-:Y:S01]  /*35a30*/  MOV R58, R161 ;  /* 0x000000a1003a7202 */ /* 0x000fe20000000f00 */
[----:B------:R-:W-:-:S02]  /*35a40*/  IMAD.MOV.U32 R59, RZ, RZ, R160 ;  /* 0x000000ffff3b7224 */ /* 0x000fc400078e00a0 */
[----:B-1----:R-:W3:Y:S04]  /*35a50*/  LDL.LU.64 R234, [R1+0x2f60] ;  /* 0x002f600001ea7983 */ /* 0x002ee80000300a00 */
[----:B------:R-:W3:Y:S04]  /*35a60*/  LDL.LU.64 R232, [R1+0x2f58] ;  /* 0x002f580001e87983 */ /* 0x000ee80000300a00 */
[----:B------:R-:W3:Y:S04]  /*35a70*/  LDL.LU.64 R66, [R1+0x2f50] ;  /* 0x002f500001427983 */ /* 0x000ee80000300a00 */
[----:B------:R-:W3:Y:S04]  /*35a80*/  LDL.LU.64 R64, [R1+0x2f48] ;  /* 0x002f480001407983 */ /* 0x000ee80000300a00 */
[----:B------:R1:W-:Y:S04]  /*35a90*/  STL.64 [R1+0x7f0], R148 ;  /* 0x0007f09401007387 */ /* 0x0003e80000100a00 */
[----:B------:R1:W-:Y:S01]  /*35aa0*/  STL.64 [R1+0x7f8], R150 ;  /* 0x0007f89601007387 */ /* 0x0003e20000100a00 */
[----:B------:R-:W-:Y:S03]  /*35ab0*/  HMMA.1688.F32.TF32 R160, R144, R162, R48 ;  /* 0x000000a290a0723c */ /* 0x000fe60000081030 */
[----:B------:R-:W3:Y:S04]  /*35ac0*/  LDL.LU.64 R62, [R1+0x2f40] ;  /* 0x002f4000013e7983 */ /* 0x000ee80000300a00 */
[----:B------:R-:W3:Y:S04]  /*35ad0*/  LDL.LU.64 R60, [R1+0x2f38] ;  /* 0x002f3800013c7983 */ /* 0x000ee80000300a00 */
[----:B------:R-:W3:Y:S04]  /*35ae0*/  LDL.LU.64 R158, [R1+0x2f30] ;  /* 0x002f3000019e7983 */ /* 0x000ee80000300a00 */
[----:B------:R-:W3:Y:S04]  /*35af0*/  LDL.LU.64 R156, [R1+0x2f28] ;  /* 0x002f2800019c7983 */ /* 0x000ee80000300a00 */
[----:B------:R-:W3:Y:S01]  /*35b00*/  LDL R48, [R1+0x216c] ;  /* 0x00216c0001307983 */ /* 0x000ee20000100800 */
[----:B-1----:R-:W-:Y:S01]  /*35b10*/  MOV R148, R9 ;  /* 0x0000000900947202 */ /* 0x002fe20000000f00 */
[----:B------:R-:W-:-:S02]  /*35b20*/  IMAD.MOV.U32 R149, RZ, RZ, R8 ;  /* 0x000000ffff957224 */ /* 0x000fc400078e0008 */
[----:B------:R-:W-:Y:S01]  /*35b30*/  HMMA.1688.F32.TF32 R8, R144, R10, R152 ;  /* 0x0000000a9008723c */ /* 0x000fe20000081098 */
[----:B------:R-:W-:Y:S01]  /*35b40*/  IMAD.MOV.U32 R150, RZ, RZ, R5 ;  /* 0x000000ffff967224 */ /* 0x000fe200078e0005 */
[----:B------:R-:W3:Y:S01]  /*35b50*/  LDL.LU.64 R154, [R1+0x2f20] ;  /* 0x002f2000019a7983 */ /* 0x000ee20000300a00 */
[----:B------:R-:W-:-:S03]  /*35b60*/  IMAD.MOV.U32 R151, RZ, RZ, R4 ;  /* 0x000000ffff977224 */ /* 0x000fc600078e0004 */
[----:B------:R-:W3:Y:S02]  /*35b70*/  LDL.LU.64 R152, [R1+0x2f18] ;  /* 0x002f180001987983 */ /* 0x000ee40000300a00 */
[C---:B------:R-:W-:Y:S02]  /*35b80*/  HMMA.1688.F32.TF32 R4, R144.reuse, R6, R164 ;  /* 0x000000069004723c */ /* 0x040fe400000810a4 */
[----:B------:R-:W3:Y:S01]  /*35b90*/  LDL.LU.64 R164, [R1+0x2f10] ;  /* 0x002f100001a47983 */ /* 0x000ee20000300a00 */
[----:B------:R-:W-:Y:S01]  /*35ba0*/  MOV R170, R13 ;  /* 0x0000000d00aa7202 */ /* 0x000fe20000000f00 */
[----:B------:R-:W-:Y:S02]  /*35bb0*/  IMAD.MOV.U32 R171, RZ, RZ, R12 ;  /* 0x000000ffffab7224 */ /* 0x000fe400078e000c */
[----:B------:R-:W-:Y:S01]  /*35bc0*/  IMAD.MOV.U32 R168, RZ, RZ, R17 ;  /* 0x000000ffffa87224 */ /* 0x000fe200078e0011 */
[----:B------:R-:W-:Y:S01]  /*35bd0*/  LDS R166, [R3+0xa400] ;  /* 0x00a4000003a67984 */ /* 0x000fe20000000800 */
[----:B------:R-:W-:Y:S01]  /*35be0*/  HMMA.1688.F32.TF32 R12, R144, R14, R172 ;  /* 0x0000000e900c723c */ /* 0x000fe200000810ac */
[----:B------:R-:W-:-:S02]  /*35bf0*/  IMAD.MOV.U32 R169, RZ, RZ, R16 ;  /* 0x000000ffffa97224 */ /* 0x000fc400078e0010 */
[----:B----4-:R-:W-:Y:S01]  /*35c00*/  IMAD.MOV.U32 R57, RZ, RZ, R241 ;  /* 0x000000ffff397224 */ /* 0x010fe200078e00f1 */
[----:B------:R-:W-:Y:S04]  /*35c10*/  LDS R167, [R240+0xa400] ;  /* 0x00a40000f0a77984 */ /* 0x000fe80000000800 */
[C---:B------:R-:W-:Y:S01]  /*35c20*/  HMMA.1688.F32.TF32 R172, R144.reuse, R26, R176 ;  /* 0x0000001a90ac723c */ /* 0x040fe200000810b0 */
[----:B------:R-:W-:Y:S04]  /*35c30*/  LDS R176, [R3+0x8280] ;  /* 0x0082800003b07984 */ /* 0x000fe80000000800 */
[----:B------:R-:W-:Y:S03]  /*35c40*/  LDS R178, [R3+0xa280] ;  /* 0x00a2800003b27984 */ /* 0x000fe60000000800 */
[C---:B------:R-:W-:Y:S01]  /*35c50*/  HMMA.1688.F32.TF32 R16, R144.reuse, R18, R148 ;  /* 0x000000129010723c */ /* 0x040fe20000081094 */
[----:B------:R-:W-:Y:S04]  /*35c60*/  LDS R177, [R240+0x8280] ;  /* 0x00828000f0b17984 */ /* 0x000fe80000000800 */
[----:B------:R-:W-:Y:S03]  /*35c70*/  LDS R179, [R240+0xa280] ;  /* 0x00a28000f0b37984 */ /* 0x000fe60000000800 */
[C---:B------:R-:W-:Y:S01]  /*35c80*/  HMMA.1688.F32.TF32 R148, R144.reuse, R22, R180 ;  /* 0x000000169094723c */ /* 0x040fe200000810b4 */
[----:B------:R-:W-:Y:S04]  /*35c90*/  LDS R180, [R3+0x8200] ;  /* 0x0082000003b47984 */ /* 0x000fe80000000800 */
[----:B------:R-:W-:Y:S04]  /*35ca0*/  LDS R182, [R3+0xa200] ;  /* 0x00a2000003b67984 */ /* 0x000fe80000000800 */
[----:B------:R-:W-:Y:S04]  /*35cb0*/  STL.64 [R1+0xa0], R172 ;  /* 0x0000a0ac01007387 */ /* 0x000fe80000100a00 */
[----:B------:R1:W-:Y:S01]  /*35cc0*/  STL.64 [R1+0xa8], R174 ;  /* 0x0000a8ae01007387 */ /* 0x0003e20000100a00 */
[C---:B------:R-:W-:Y:S03]  /*35cd0*/  HMMA.1688.F32.TF32 R52, R144.reuse, R42, R52 ;  /* 0x0000002a9034723c */ /* 0x040fe60000081034 */
[----:B------:R-:W-:Y:S04]  /*35ce0*/  LDS R42, [R3+0xa080] ;  /* 0x00a08000032a7984 */ /* 0x000fe80000000800 */
[----:B------:R-:W-:Y:S03]  /*35cf0*/  LDS R43, [R240+0xa080] ;  /* 0x00a08000f02b7984 */ /* 0x000fe60000000800 */
[----:B------:R-:W-:Y:S01]  /*35d00*/  MOV R242, R149 ;  /* 0x0000009500f27202 */ /* 0x000fe20000000f00 */
[----:B-1----:R-:W-:Y:S01]  /*35d10*/  HMMA.1688.F32.TF32 R172, R144, R90, R56 ;  /* 0x0000005a90ac723c */ /* 0x002fe20000081038 */
[----:B------:R-:W-:Y:S01]  /*35d20*/  IMAD.MOV.U32 R2, RZ, RZ, R150 ;  /* 0x000000ffff027224 */ /* 0x000fe200078e0096 */
[----:B------:R1:W-:Y:S01]  /*35d30*/  STL [R1+0x1a0], R148 ;  /* 0x0001a09401007387 */ /* 0x0003e20000100800 */
[----:B------:R-:W-:-:S03]  /*35d40*/  IMAD.MOV.U32 R0, RZ, RZ, R151 ;  /* 0x000000ffff007224 */ /* 0x000fc600078e0097 */
[----:B------:R-:W-:Y:S02]  /*35d50*/  LDS R181, [R240+0x8200] ;  /* 0x00820000f0b57984 */ /* 0x000fe40000000800 */
[C---:B------:R-:W-:Y:S02]  /*35d60*/  HMMA.1688.F32.TF32 R56, R144.reuse, R82, R244 ;  /* 0x000000529038723c */ /* 0x040fe400000810f4 */
[----:B------:R-:W-:Y:S04]  /*35d70*/  LDS R82, [R3+0xa100] ;  /* 0x00a1000003527984 */ /* 0x000fe80000000800 */
[----:B------:R-:W-:Y:S02]  /*35d80*/  LDS R83, [R240+0xa100] ;  /* 0x00a10000f0537984 */ /* 0x000fe40000000800 */
[----:B-1----:R-:W-:Y:S02]  /*35d90*/  HMMA.1688.F32.TF32 R148, R144, R86, R236 ;  /* 0x000000569094723c */ /* 0x002fe400000810ec */
[----:B------:R-:W-:Y:S04]  /*35da0*/  LDS R183, [R240+0xa200] ;  /* 0x00a20000f0b77984 */ /* 0x000fe80000000800 */
[----:B------:R-:W-:Y:S04]  /*35db0*/  LDS R90, [R3+0xa700] ;  /* 0x00a70000035a7984 */ /* 0x000fe80000000800 */
[----:B------:R-:W-:Y:S04]  /*35dc0*/  STL.64 [R1+0x210], R172 ;  /* 0x000210ac01007387 */ /* 0x000fe80000100a00 */
[----:B------:R-:W-:Y:S01]  /*35dd0*/  STL.64 [R1+0x218], R174 ;  /* 0x000218ae01007387 */ /* 0x000fe20000100a00 */
[----:B------:R-:W-:-:S02]  /*35de0*/  IMAD.MOV.U32 R246, RZ, RZ, R37 ;  /* 0x000000fffff67224 */ /* 0x000fc400078e0025 */
[----:B------:R-:W-:Y:S01]  /*35df0*/  IMAD.MOV.U32 R247, RZ, RZ, R36 ;  /* 0x000000fffff77224 */ /* 0x000fe200078e0024 */
[----:B------:R-:W-:Y:S01]  /*35e00*/  LDS R37, [R240+0x8000] ;  /* 0x00800000f0257984 */ /* 0x000fe20000000800 */
[----:B------:R-:W-:-:S03]  /*35e10*/  MOV R244, R41 ;  /* 0x0000002900f47202 */ /* 0x000fc60000000f00 */
[----:B------:R-:W-:Y:S04]  /*35e20*/  LDS R36, [R3+0x8000] ;  /* 0x0080000003247984 */ /* 0x000fe80000000800 */
[----:B------:R-:W-:Y:S04]  /*35e30*/  STL.64 [R1+0x260], R148 ;  /* 0x0002609401007387 */ /* 0x000fe80000100a00 */
[----:B------:R1:W-:Y:S04]  /*35e40*/  STL.64 [R1+0x268], R150 ;  /* 0x0002689601007387 */ /* 0x0003e80000100a00 */
[----:B------:R-:W-:Y:S04]  /*35e50*/  STL.64 [R1+0x2e0], R56 ;  /* 0x0002e03801007387 */ /* 0x000fe80000100a00 */
[----:B------:R4:W-:Y:S01]  /*35e60*/  STL.64 [R1+0x2e8], R58 ;  /* 0x0002e83a01007387 */ /* 0x0009e20000100a00 */
[----:B-1----:R-:W-:Y:S03]  /*35e70*/  HMMA.1688.F32.TF32 R148, R144, R38, R184 ;  /* 0x000000269094723c */ /* 0x002fe600000810b8 */
[----:B------:R-:W-:Y:S01]  /*35e80*/  STL.64 [R1+0x730], R52 ;  /* 0x0007303401007387 */ /* 0x000fe20000100a00 */
[----:B------:R-:W-:-:S03]  /*35e90*/  IMAD.MOV.U32 R245, RZ, RZ, R40 ;  /* 0x000000fffff57224 */ /* 0x000fc600078e0028 */
[----:B------:R-:W-:Y:S01]  /*35ea0*/  LDS R41, [R240+0x8080] ;  /* 0x00808000f0297984 */ /* 0x000fe20000000800 */
[C---:B----4-:R-:W-:Y:S03]  /*35eb0*/  HMMA.1688.F32.TF32 R56, R144.reuse, R34, R248 ;  /* 0x000000229038723c */ /* 0x050fe600000810f8 */
[----:B------:R1:W-:Y:S04]  /*35ec0*/  STL.64 [R1+0x738], R54 ;  /* 0x0007383601007387 */ /* 0x0003e80000100a00 */
[----:B------:R-:W-:Y:S04]  /*35ed0*/  LDS R38, [R3+0xa000] ;  /* 0x00a0000003267984 */ /* 0x000fe80000000800 */
[----:B------:R-:W-:Y:S01]  /*35ee0*/  LDS R39, [R240+0xa000] ;  /* 0x00a00000f0277984 */ /* 0x000fe20000000800 */
[----:B-1----:R-:W-:Y:S03]  /*35ef0*/  HMMA.1688.F32.TF32 R52, R144, R30, R168 ;  /* 0x0000001e9034723c */ /* 0x002fe600000810a8 */
[----:B------:R-:W-:Y:S04]  /*35f00*/  LDS R40, [R3+0x8080] ;  /* 0x0080800003287984 */ /* 0x000fe80000000800 */
[----:B------:R-:W-:Y:S04]  /*35f10*/  STL.64 [R1+0x5f0], R148 ;  /* 0x0005f09401007387 */ /* 0x000fe80000100a00 */
[----:B------:R-:W-:Y:S04]  /*35f20*/  STL.64 [R1+0x5f8], R150 ;  /* 0x0005f89601007387 */ /* 0x000fe80000100a00 */
[----:B------:R1:W-:Y:S04]  /*35f30*/  STL.64 [R1+0x510], R56 ;  /* 0x0005103801007387 */ /* 0x0003e80000100a00 */
[----:B------:R-:W-:Y:S01]  /*35f40*/  STL.64 [R1+0x518], R58 ;  /* 0x0005183a01007387 */ /* 0x000fe20000100a00 */
[----:B------:R-:W-:Y:S01]  /*35f50*/  MOV R236, R33 ;  /* 0x0000002100ec7202 */ /* 0x000fe20000000f00 */
[----:B------:R-:W-:-:S02]  /*35f60*/  IMAD.MOV.U32 R237, RZ, RZ, R32 ;  /* 0x000000ffffed7224 */ /* 0x000fc400078e0020 */
[----:B------:R-:W-:Y:S01]  /*35f70*/  LDS R32, [R3+0x8180] ;  /* 0x0081800003207984 */ /* 0x000fe20000000800 */
[----:B-1----:R-:W-:Y:S01]  /*35f80*/  MOV R56, R25 ;  /* 0x0000001900387202 */ /* 0x002fe20000000f00 */
[----:B------:R-:W-:Y:S02]  /*35f90*/  IMAD.MOV.U32 R57, RZ, RZ, R24 ;  /* 0x000000ffff397224 */ /* 0x000fe400078e0018 */
[----:B------:R-:W-:Y:S04]  /*35fa0*/  STL.64 [R1+0x4b0], R52 ;  /* 0x0004b03401007387 */ /* 0x000fe80000100a00 */
[----:B------:R1:W-:Y:S04]  /*35fb0*/  STL.64 [R1+0x4b8], R54 ;  /* 0x0004b83601007387 */ /* 0x0003e80000100a00 */
[----:B------:R-:W-:Y:S04]  /*35fc0*/  LDS R34, [R3+0xa180] ;  /* 0x00a1800003227984 */ /* 0x000fe80000000800 */
[----:B------:R-:W-:Y:S01]  /*35fd0*/  LDS R33, [R240+0x8180] ;  /* 0x00818000f0217984 */ /* 0x000fe20000000800 */
[----:B-1----:R-:W-:-:S03]  /*35fe0*/  IMAD.MOV.U32 R54, RZ, RZ, R81 ;  /* 0x000000ffff367224 */ /* 0x002fc600078e0051 */
[----:B------:R-:W-:Y:S01]  /*35ff0*/  LDS R35, [R240+0xa180] ;  /* 0x00a18000f0237984 */ /* 0x000fe20000000800 */
[----:B------:R-:W-:-:S03]  /*36000*/  IMAD.MOV.U32 R55, RZ, RZ, R80 ;  /* 0x000000ffff377224 */ /* 0x000fc600078e0050 */
[----:B------:R-:W-:Y:S04]  /*36010*/  LDS R80, [R3+0x8100] ;  /* 0x0081000003507984 */ /* 0x000fe80000000800 */
[----:B------:R-:W-:Y:S01]  /*36020*/  LDS R81, [R240+0x8100] ;  /* 0x00810000f0517984 */ /* 0x000fe20000000800 */
[----:B------:R-:W-:Y:S02]  /*36030*/  IMAD.MOV.U32 R58, RZ, RZ, R21 ;  /* 0x000000ffff3a7224 */ /* 0x000fe400078e0015 */
[----:B------:R-:W-:Y:S01]  /*36040*/  IMAD.MOV.U32 R59, RZ, RZ, R20 ;  /* 0x000000ffff3b7224 */ /* 0x000fe200078e0014 */
[----:B------:R-:W-:Y:S04]  /*36050*/  LDS R172, [R3+0x8300] ;  /* 0x0083000003ac7984 */ /* 0x000fe80000000800 */
[----:B------:R-:W-:Y:S04]  /*36060*/  LDS R174, [R3+0xa300] ;  /* 0x00a3000003ae7984 */ /* 0x000fe80000000800 */
[----:B------:R-:W-:Y:S04]  /*36070*/  LDS R173, [R240+0x8300] ;  /* 0x00830000f0ad7984 */ /* 0x000fe80000000800 */
[----:B------:R-:W-:Y:S01]  /*36080*/  LDS R175, [R240+0xa300] ;  /* 0x00a30000f0af7984 */ /* 0x000fe20000000800 */
[----:B------:R-:W-:-:S02]  /*36090*/  IMAD.MOV.U32 R238, RZ, RZ, R29 ;  /* 0x000000ffffee7224 */ /* 0x000fc400078e001d */
[----:B------:R-:W-:Y:S01]  /*360a0*/  IMAD.MOV.U32 R239, RZ, RZ, R28 ;  /* 0x000000ffffef7224 */ /* 0x000fe200078e001c */
[----:B------:R-:W-:Y:S01]  /*360b0*/  MOV R52, R85 ;  /* 0x0000005500347202 */ /* 0x000fe20000000f00 */
[----:B------:R-:W-:Y:S01]  /*360c0*/  IMAD.MOV.U32 R53, RZ, RZ, R84 ;  /* 0x000000ffff357224 */ /* 0x000fe200078e0054 */
[----:B------:R-:W-:Y:S01]  /*360d0*/  LDS R91, [R240+0xa700] ;  /* 0x00a70000f05b7984 */ /* 0x000fe20000000800 */
[----:B------:R-:W-:Y:S02]  /*360e0*/  IMAD.MOV.U32 R186, RZ, RZ, R89 ;  /* 0x000000ffffba7224 */ /* 0x000fe400078e0059 */
[----:B------:R-:W-:Y:S01]  /*360f0*/  IMAD.MOV.U32 R187, RZ, RZ, R88 ;  /* 0x000000ffffbb7224 */ /* 0x000fe200078e0058 */
[----:B--2---:R-:W-:Y:S04]  /*36100*/  STL [R1+0x217c], R243 ;  /* 0x00217cf301007387 */ /* 0x004fe80000100800 */
        /* <DEDUP_REMOVED lines=16> */
[----:B---3--:R-:W-:Y:S01]  /*36210*/  IMAD R241, R243, 0x10000, R48 ;  /* 0x00010000f3f17824 */ /* 0x008fe200078e0230 */
[----:B------:R-:W-:Y:S01]  /*36220*/  MOV R248, R159 ;  /* 0x0000009f00f87202 */ /* 0x000fe20000000f00 */
[----:B------:R-:W-:Y:S01]  /*36230*/  IMAD.MOV.U32 R249, RZ, RZ, R158 ;  /* 0x000000fffff97224 */ /* 0x000fe200078e009e */
[----:B------:R-:W-:Y:S04]  /*36240*/  LDS R159, [R240+0xa480] ;  /* 0x00a48000f09f7984 */ /* 0x000fe80000000800 */
[----:B------:R-:W1:Y:S04]  /*36250*/  LDSM.16.M88.4 R24, [R241+0x80000] ;  /* 0x08000000f118783b */ /* 0x000e680000000200 */
[----:B------:R-:W2:Y:S01]  /*36260*/  LDSM.16.M88.4 R20, [R241+0x81000] ;  /* 0x08100000f114783b */ /* 0x000ea20000000200 */
[----:B------:R-:W-:Y:S01]  /*36270*/  MOV R184, R165 ;  /* 0x000000a500b87202 */ /* 0x000fe20000000f00 */
[----:B------:R-:W-:Y:S01]  /*36280*/  IMAD.MOV.U32 R185, RZ, RZ, R164 ;  /* 0x000000ffffb97224 */ /* 0x000fe200078e00a4 */
[----:B------:R-:W-:Y:S01]  /*36290*/  MOV R48, R155 ;  /* 0x0000009b00307202 */ /* 0x000fe20000000f00 */
[----:B------:R-:W-:Y:S01]  /*362a0*/  IMAD.MOV.U32 R49, RZ, RZ, R154 ;  /* 0x000000ffff317224 */ /* 0x000fe200078e009a */
[----:B------:R-:W-:Y:S01]  /*362b0*/  LDS R164, [R3+0x8400] ;  /* 0x0084000003a47984 */ /* 0x000fe20000000800 */
[----:B------:R-:W-:-:S02]  /*362c0*/  IMAD.MOV.U32 R50, RZ, RZ, R153 ;  /* 0x000000ffff327224 */ /* 0x000fc400078e0099 */
[----:B------:R-:W-:Y:S01]  /*362d0*/  IMAD.MOV.U32 R51, RZ, RZ, R152 ;  /* 0x000000ffff337224 */ /* 0x000fe200078e0098 */
[----:B------:R-:W-:Y:S01]  /*362e0*/  LDS R165, [R240+0x8400] ;  /* 0x00840000f0a57984 */ /* 0x000fe20000000800 */
[----:B------:R-:W-:Y:S02]  /*362f0*/  IMAD.MOV.U32 R250, RZ, RZ, R157 ;  /* 0x000000fffffa7224 */ /* 0x000fe400078e009d */
[----:B------:R-:W-:Y:S01]  /*36300*/  IMAD.MOV.U32 R251, RZ, RZ, R156 ;  /* 0x000000fffffb7224 */ /* 0x000fe200078e009c */
[----:B------:R-:W-:Y:S04]  /*36310*/  LDS R158, [R3+0xa480] ;  /* 0x00a48000039e7984 */ /* 0x000fe80000000800 */
[----:B------:R-:W-:Y:S04]  /*36320*/  LDS R156, [R3+0x8480] ;  /* 0x00848000039c7984 */ /* 0x000fe80000000800 */
[----:B------:R-:W-:Y:S04]  /*36330*/  LDS R157, [R240+0x8480] ;  /* 0x00848000f09d7984 */ /* 0x000fe80000000800 */
[----:B------:R-:W-:Y:S04]  /*36340*/  LDS R152, [R3+0x8500] ;  /* 0x0085000003987984 */ /* 0x000fe80000000800 */
[----:B------:R-:W-:Y:S04]  /*36350*/  LDS R154, [R3+0xa500] ;  /* 0x00a50000039a7984 */ /* 0x000fe80000000800 */
[----:B------:R-:W-:Y:S01]  /*36360*/  LDS R153, [R240+0x8500] ;  /* 0x00850000f0997984 */ /* 0x000fe20000000800 */
[-C--:B-1----:R-:W-:Y:S03]  /*36370*/  HMMA.1688.F32.TF32 R56, R36, R24.reuse, R56 ;  /* 0x000000182438723c */ /* 0x082fe60000081038 */
        /* <DEDUP_REMOVED lines=9> */
[----:B------:R-:W-:Y:S05]  /*36410*/  STL [R1+0x2d80], R26 ;  /* 0x002d801a01007387 */ /* 0x000fea0000100800 */
[-C--:B------:R-:W-:Y:S01]  /*36420*/  HMMA.1688.F32.TF32 R184, R180, R24.reuse, R184 ;  /* 0x00000018b4b8723c */ /* 0x080fe200000810b8 */
[----:B------:R-:W-:Y:S04]  /*36430*/  STL [R1+0x2d7c], R27 ;  /* 0x002d7c1b01007387 */ /* 0x000fe80000100800 */
[----:B--2---:R-:W-:Y:S03]  /*36440*/  STL [R1+0x2d88], R22 ;  /* 0x002d881601007387 */ /* 0x004fe60000100800 */
[-C--:B------:R-:W-:Y:S01]  /*36450*/  HMMA.1688.F32.TF32 R48, R176, R24.reuse, R48 ;  /* 0x00000018b030723c */ /* 0x080fe20000081030 */
[----:B------:R-:W-:Y:S04]  /*36460*/  STL [R1+0x2d84], R23 ;  /* 0x002d841701007387 */ /* 0x000fe80000100800 */
[----:B------:R-:W-:Y:S03]  /*36470*/  STL.64 [R1+0x770], R56 ;  /* 0x0007703801007387 */ /* 0x000fe60000100a00 */
[-C--:B------:R-:W-:Y:S01]  /*36480*/  HMMA.1688.F32.TF32 R248, R172, R24.reuse, R248 ;  /* 0x00000018acf8723c */ /* 0x080fe200000810f8 */
[----:B------:R1:W-:Y:S04]  /*36490*/  STL.64 [R1+0x778], R58 ;  /* 0x0007783a01007387 */ /* 0x0003e80000100a00 */
[----:B------:R-:W2:Y:S04]  /*364a0*/  LDS R155, [R240+0xa500] ;  /* 0x00a50000f09b7984 */ /* 0x000ea80000000800 */
[----:B-1----:R-:W3:Y:S04]  /*364b0*/  LDL.LU.64 R58, [R1+0x2f08] ;  /* 0x002f0800013a7983 */ /* 0x002ee80000300a00 */
[----:B------:R-:W3:Y:S04]  /*364c0*/  LDL.LU.64 R56, [R1+0x2f00] ;  /* 0x002f000001387983 */ /* 0x000ee80000300a00 */
[----:B------:R-:W-:Y:S04]  /*364d0*/  STL.64 [R1+0x900], R236 ;  /* 0x000900ec01007387 */ /* 0x000fe80000100a00 */
[----:B------:R1:W-:Y:S04]  /*364e0*/  STL.64 [R1+0x908], R238 ;  /* 0x000908ee01007387 */ /* 0x0003e80000100a00 */
[----:B-1----:R-:W4:Y:S04]  /*364f0*/  LDL.LU.64 R238, [R1+0x2ef8] ;  /* 0x002ef80001ee7983 */ /* 0x002f280000300a00 */
[----:B------:R-:W4:Y:S04]  /*36500*/  LDL.LU.64 R236, [R1+0x2ef0] ;  /* 0x002ef00001ec7983 */ /* 0x000f280000300a00 */
[----:B------:R-:W-:Y:S04]  /*36510*/  STL.64 [R1+0xa40], R244 ;  /* 0x000a40f401007387 */ /* 0x000fe80000100a00 */
[----:B------:R1:W-:Y:S04]  /*36520*/  STL.64 [R1+0xa48], R246 ;  /* 0x000a48f601007387 */ /* 0x0003e80000100a00 */
[----:B-1----:R-:W3:Y:S04]  /*36530*/  LDL.LU.64 R246, [R1+0x2ee8] ;  /* 0x002ee80001f67983 */ /* 0x002ee80000300a00 */
[----:B------:R-:W3:Y:S04]  /*36540*/  LDL.LU.64 R244, [R1+0x2ee0] ;  /* 0x002ee00001f47983 */ /* 0x000ee80000300a00 */
        /* <DEDUP_REMOVED lines=15> */
[----:B------:R-:W3:Y:S01]  /*36640*/  LDL.LU.64 R248, [R1+0x2ea0] ;  /* 0x002ea00001f87983 */ /* 0x000ee20000300a00 */
[-C--:B--2---:R-:W-:Y:S08]  /*36650*/  HMMA.1688.F32.TF32 R68, R152, R24.reuse, R68 ;  /* 0x000000189844723c */ /* 0x084ff00000081044 */
[-C--:B---3--:R-:W-:Y:S11]  /*36660*/  HMMA.1688.F32.TF32 R248, R168, R24.reuse, R248 ;  /* 0x00000018a8f8723c */ /* 0x088ff600000810f8 */
[----:B------:R-:W-:Y:S11]  /*36670*/  @!UPT UIADD3 URZ, URZ, URZ, URZ ;  /* 0x0000003f3f3ff290 */ /* 0x000ff6000fffe03f */
[----:B------:R-:W-:Y:S01]  /*36680*/  @!UPT UIADD3 URZ, URZ, URZ, URZ ;  /* 0x0000003f3f3ff290 */ /* 0x000fe2000fffe03f */
[----:B------:R-:W-:Y:S04]  /*36690*/  STL.64 [R1+0x1050], R248 ;  /* 0x001050f801007387 */ /* 0x000fe80000100a00 */
[----:B------:R1:W-:Y:S02]  /*366a0*/  STL.64 [R1+0x1058], R250 ;  /* 0x001058fa01007387 */ /* 0x0003e40000100a00 */
[-C--:B-1----:R-:W-:Y:S08]  /*366b0*/  HMMA.1688.F32.TF32 R248, R164, R24.reuse, R48 ;  /* 0x00000018a4f8723c */ /* 0x082ff00000081030 */
[-C--:B------:R-:W-:Y:S08]  /*366c0*/  HMMA.1688.F32.TF32 R48, R156, R24.reuse, R56 ;  /* 0x000000189c30723c */ /* 0x080ff00000081038 */
[-C--:B------:R-:W-:Y:S07]  /*366d0*/  HMMA.1688.F32.TF32 R56, R148, R24.reuse, R96 ;  /* 0x000000189438723c */ /* 0x080fee0000081060 */
[----:B------:R-:W-:Y:S04]  /*366e0*/  STL.64 [R1+0x10d0], R248 ;  /* 0x0010d0f801007387 */ /* 0x000fe80000100a00 */
[----:B------:R-:W-:Y:S04]  /*366f0*/  STL.64 [R1+0x10d8], R250 ;  /* 0x0010d8fa01007387 */ /* 0x000fe80000100a00 */
[----:B------:R-:W-:Y:S04]  /*36700*/  STL.64 [R1+0x11d0], R48 ;  /* 0x0011d03001007387 */ /* 0x000fe80000100a00 */
[----:B------:R1:W-:Y:S02]  /*36710*/  STL.64 [R1+0x11d8], R50 ;  /* 0x0011d83201007387 */ /* 0x0003e40000100a00 */
[----:B-1----:R-:W-:Y:S02]  /*36720*/  HMMA.1688.F32.TF32 R48, R144, R24, R108 ;  /* 0x000000189030723c */ /* 0x002fe4000008106c */
[----:B------:R-:W-:Y:S04]  /*36730*/  STL.64 [R1+0x1260], R68 ;  /* 0x0012604401007387 */ /* 0x000fe80000100a00 */
[----:B------:R-:W-:Y:S04]  /*36740*/  STL.64 [R1+0x1268], R70 ;  /* 0x0012684601007387 */ /* 0x000fe80000100a00 */
[----:B------:R-:W2:Y:S04]  /*36750*/  LDL.LU R96, [R1+0x5e0] ;  /* 0x0005e00001607983 */ /* 0x000ea80000300800 */
[----:B------:R-:W-:Y:S04]  /*36760*/  STL.64 [R1+0x1330], R56 ;  /* 0x0013303801007387 */ /* 0x000fe80000100a00 */
[----:B------:R-:W-:Y:S05]  /*36770*/  STL.64 [R1+0x1338], R58 ;  /* 0x0013383a01007387 */ /* 0x000fea0000100a00 */
[----:B------:R1:W-:Y:S04]  /*36780*/  STL.64 [R1+0x1380], R48 ;  /* 0x0013803001007387 */ /* 0x0003e80000100a00 */
[----:B------:R3:W-:Y:S04]  /*36790*/  STL.64 [R1+0x1388], R50 ;  /* 0x0013883201007387 */ /* 0x0007e80000100a00 */
[----:B------:R-:W2:Y:S04]  /*367a0*/  LDL.LU R97, [R1+0x5e4] ;  /* 0x0005e40001617983 */ /* 0x000ea80000300800 */
[----:B------:R-:W2:Y:S04]  /*367b0*/  LDL.LU R98, [R1+0x5e8] ;  /* 0x0005e80001627983 */ /* 0x000ea80000300800 */
[----:B------:R-:W2:Y:S04]  /*367c0*/  LDL.LU R99, [R1+0x5ec] ;  /* 0x0005ec0001637983 */ /* 0x000ea80000300800 */
[----:B------:R-:W2:Y:S04]  /*367d0*/  LDL.LU R108, [R1+0x810] ;  /* 0x00081000016c7983 */ /* 0x000ea80000300800 */
[----:B------:R-:W2:Y:S04]  /*367e0*/  LDL.LU R109, [R1+0x814] ;  /* 0x00081400016d7983 */ /* 0x000ea80000300800 */
[----:B------:R-:W2:Y:S04]  /*367f0*/  LDL.LU R110, [R1+0x818] ;  /* 0x00081800016e7983 */ /* 0x000ea80000300800 */
[----:B------:R-:W2:Y:S04]  /*36800*/  LDL.LU R111, [R1+0x81c] ;  /* 0x00081c00016f7983 */ /* 0x000ea80000300800 */
[----:B-1----:R-:W2:Y:S04]  /*36810*/  LDL.LU R48, [R1+0x150] ;  /* 0x0001500001307983 */ /* 0x002ea80000300800 */
[----:B------:R-:W2:Y:S04]  /*36820*/  LDL.LU R49, [R1+0x154] ;  /* 0x0001540001317983 */ /* 0x000ea80000300800 */
[----:B---3--:R-:W3:Y:S04]  /*36830*/  LDL.LU R50, [R1+0x158] ;  /* 0x0001580001327983 */ /* 0x008ee80000300800 */
[----:B------:R-:W3:Y:S04]  /*36840*/  LDL.LU R51, [R1+0x15c] ;  /* 0x00015c0001337983 */ /* 0x000ee80000300800 */
[----:B------:R-:W2:Y:S01]  /*36850*/  LDL.LU R68, [R1+0xf0] ;  /* 0x0000f00001447983 */ /* 0x000ea20000300800 */
[----:B------:R-:W-:-:S03]  /*36860*/  MOV R57, R252 ;  /* 0x000000fc00397202 */ /* 0x000fc60000000f00 */
[----:B------:R-:W2:Y:S04]  /*36870*/  LDL.LU R69, [R1+0xf4] ;  /* 0x0000f40001457983 */ /* 0x000ea80000300800 */
[----:B------:R-:W2:Y:S04]  /*36880*/  LDL.LU R70, [R1+0xf8] ;  /* 0x0000f80001467983 */ /* 0x000ea80000300800 */
[----:B------:R-:W2:Y:S04]  /*36890*/  LDL.LU R71, [R1+0xfc] ;  /* 0x0000fc0001477983 */ /* 0x000ea80000300800 */
[----:B------:R-:W2:Y:S04]  /*368a0*/  LDL.LU R56, [R1+0x70] ;  /* 0x0000700001387983 */ /* 0x000ea80000300800 */
[----:B------:R-:W2:Y:S01]  /*368b0*/  LDL.LU R252, [R1+0x2e98] ;  /* 0x002e980001fc7983 */ /* 0x000ea20000300800 */
[----:B------:R-:W-:Y:S03]  /*368c0*/  HMMA.1688.F32.TF32 R248, R28, R24, R124 ;  /* 0x000000181cf8723c */ /* 0x000fe6000008107c */
[----:B------:R-:W3:Y:S04]  /*368d0*/  LDL.LU R58, [R1+0x78] ;  /* 0x00007800013a7983 */ /* 0x000ee80000300800 */
[----:B------:R-:W3:Y:S04]  /*368e0*/  LDL.LU R59, [R1+0x7c] ;  /* 0x00007c00013b7983 */ /* 0x000ee80000300800 */
[----:B------:R-:W3:Y:S11]  /*368f0*/  LDL.LU R124, [R1+0x9b0] ;  /* 0x0009b000017c7983 */ /* 0x000ef60000300800 */
[----:B------:R-:W-:Y:S01]  /*36900*/  @!UPT UIADD3 URZ, URZ, URZ, URZ ;  /* 0x0000003f3f3ff290 */ /* 0x000fe2000fffe03f */
[----:B------:R-:W-:Y:S04]  /*36910*/  STL.64 [R1+0x13d0], R248 ;  /* 0x0013d0f801007387 */ /* 0x000fe80000100a00 */
[----:B------:R1:W-:Y:S04]  /*36920*/  STL.64 [R1+0x13d8], R250 ;  /* 0x0013d8fa01007387 */ /* 0x0003e80000100a00 */
[----:B------:R-:W3:Y:S01]  /*36930*/  LDL.LU R125, [R1+0x9b4] ;  /* 0x0009b400017d7983 */ /* 0x000ee20000300800 */
[----:B--2---:R-:W-:-:S03]  /*36940*/  IMAD.MOV.U32 R126, RZ, RZ, R252 ;  /* 0x000000ffff7e7224 */ /* 0x004fc600078e00fc */
[----:B------:R-:W2:Y:S01]  /*36950*/  LDL.LU R252, [R1+0x2e94] ;  /* 0x002e940001fc7983 */ /* 0x000ea20000300800 */
[-C--:B-1----:R-:W-:Y:S03]  /*36960*/  HMMA.1688.F32.TF32 R248, R88, R24.reuse, R120 ;  /* 0x0000001858f8723c */ /* 0x082fe60000081078 */
[----:B------:R-:W3:Y:S04]  /*36970*/  LDL.LU R127, [R1+0x9bc] ;  /* 0x0009bc00017f7983 */ /* 0x000ee80000300800 */
[----:B------:R-:W3:Y:S01]  /*36980*/  LDL.LU R120, [R1+0xb50] ;  /* 0x000b500001787983 */ /* 0x000ee20000300800 */
[----:B------:R-:W-:Y:S11]  /*36990*/  HMMA.1688.F32.TF32 R24, R84, R24, R44 ;  /* 0x000000185418723c */ /* 0x000ff6000008102c */
[----:B------:R-:W-:Y:S04]  /*369a0*/  @!UPT UIADD3 URZ, URZ, URZ, URZ ;  /* 0x0000003f3f3ff290 */ /* 0x000fe8000fffe03f */
[----:B------:R1:W-:Y:S04]  /*369b0*/  STL.64 [R1+0x1460], R248 ;  /* 0x001460f801007387 */ /* 0x0003e80000100a00 */
[----:B------:R1:W-:Y:S04]  /*369c0*/  STL.64 [R1+0x1468], R250 ;  /* 0x001468fa01007387 */ /* 0x0003e80000100a00 */
[----:B------:R-:W3:Y:S04]  /*369d0*/  LDL.LU R121, [R1+0xb54] ;  /* 0x000b540001797983 */ /* 0x000ee80000300800 */
[----:B------:R-:W3:Y:S01]  /*369e0*/  LDL.LU R122, [R1+0xb58] ;  /* 0x000b5800017a7983 */ /* 0x000ee20000300800 */
[----:B--2---:R-:W-:-:S03]  /*369f0*/  IMAD.MOV.U32 R123, RZ, RZ, R252 ;  /* 0x000000ffff7b7224 */ /* 0x004fc600078e00fc */
[----:B------:R-:W2:Y:S04]  /*36a00*/  LDL.LU R252, [R1+0x2e90] ;  /* 0x002e900001fc7983 */ /* 0x000ea80000300800 */
[----:B------:R-:W2:Y:S04]  /*36a10*/  LDL.LU R44, [R1+0xc10] ;  /* 0x000c1000012c7983 */ /* 0x000ea80000300800 */
[----:B------:R-:W-:Y:S04]  /*36a20*/  STL.64 [R1+0x1470], R24 ;  /* 0x0014701801007387 */ /* 0x000fe80000100a00 */
[----:B------:R1:W-:Y:S04]  /*36a30*/  STL.64 [R1+0x1478], R26 ;  /* 0x0014781a01007387 */ /* 0x0003e80000100a00 */
[----:B------:R-:W2:Y:S04]  /*36a40*/  LDL.LU R45, [R1+0xc14] ;  /* 0x000c1400012d7983 */ /* 0x000ea80000300800 */
[----:B------:R-:W2:Y:S04]  /*36a50*/  LDL.LU R46, [R1+0xc18] ;  /* 0x000c1800012e7983 */ /* 0x000ea80000300800 */
[----:B------:R-:W2:Y:S04]  /*36a60*/  LDL.LU R47, [R1+0xc1c] ;  /* 0x000c1c00012f7983 */ /* 0x000ea80000300800 */
[----:B-1----:R-:W4:Y:S04]  /*36a70*/  LDL.LU R248, [R1+0xcb0] ;  /* 0x000cb00001f87983 */ /* 0x002f280000300800 */
[----:B------:R-:W4:Y:S04]  /*36a80*/  LDL.LU R249, [R1+0xcb4] ;  /* 0x000cb40001f97983 */ /* 0x000f280000300800 */
[----:B------:R-:W4:Y:S01]  /*36a90*/  LDL.LU R250, [R1+0xcb8] ;  /* 0x000cb80001fa7983 */ /* 0x000f220000300800 */
[-C--:B------:R-:W-:Y:S08]  /*36aa0*/  HMMA.1688.F32.TF32 R108, R32, R20.reuse, R108 ;  /* 0x00000014206c723c */ /* 0x080ff0000008106c */
[-C--:B---3--:R-:W-:Y:S08]  /*36ab0*/  HMMA.1688.F32.TF32 R56, R168, R20.reuse, R56 ;  /* 0x00000014a838723c */ /* 0x088ff00000081038 */
[-C--:B------:R-:W-:Y:S08]  /*36ac0*/  HMMA.1688.F32.TF32 R60, R156, R20.reuse, R60 ;  /* 0x000000149c3c723c */ /* 0x080ff0000008103c */
[-C--:B--2---:R-:W-:Y:S11]  /*36ad0*/  HMMA.1688.F32.TF32 R44, R36, R20.reuse, R44 ;  /* 0x00000014242c723c */ /* 0x084ff6000008102c */
[----:B------:R-:W-:Y:S11]  /*36ae0*/  @!UPT UIADD3 URZ, URZ, URZ, URZ ;  /* 0x0000003f3f3ff290 */ /* 0x000ff6000fffe03f */
[----:B------:R-:W-:Y:S02]  /*36af0*/  @!UPT UIADD3 URZ, URZ, URZ, URZ ;  /* 0x0000003f3f3ff290 */ /* 0x000fe4000fffe03f */
[----:B------:R-:W-:Y:S01]  /*36b00*/  MOV R22, R44 ;  /* 0x0000002c00167202 */ /* 0x000fe20000000f00 */
[----:B------:R-:W-:Y:S02]  /*36b10*/  IMAD.MOV.U32 R23, RZ, RZ, R45 ;  /* 0x000000ffff177224 */ /* 0x000fe400078e002d */
[----:B------:R-:W-:Y:S02]  /*36b20*/  IMAD.MOV.U32 R26, RZ, RZ, R46 ;  /* 0x000000ffff1a7224 */ /* 0x000fe400078e002e */
[----:B------:R-:W-:Y:S02]  /*36b30*/  IMAD.MOV.U32 R27, RZ, RZ, R47 ;  /* 0x000000ffff1b7224 */ /* 0x000fe400078e002f */
[-C--:B------:R-:W-:Y:S03]  /*36b40*/  HMMA.1688.F32.TF32 R44, R40, R20.reuse, R120 ;  /* 0x00000014282c723c */ /* 0x080fe60000081078 */
[----:B------:R-:W-:Y:S04]  /*36b50*/  STL [R1+0x2d98], R27 ;  /* 0x002d981b01007387 */ /* 0x000fe80000100800 */
[----:B------:R1:W-:Y:S02]  /*36b60*/  STL [R1+0x2d94], R26 ;  /* 0x002d941a01007387 */ /* 0x0003e40000100800 */
[-C--:B-1----:R-:W-:Y:S01]  /*36b70*/  HMMA.1688.F32.TF32 R24, R80, R20.reuse, R124 ;  /* 0x000000145018723c */ /* 0x082fe2000008107c */
[----:B------:R-:W-:Y:S01]  /*36b80*/  IMAD.MOV.U32 R251, RZ, RZ, R252 ;  /* 0x000000fffffb7224 */ /* 0x000fe200078e00fc */
[----:B------:R-:W-:Y:S11]  /*36b90*/  STL [R1+0x2d90], R22 ;  /* 0x002d901601007387 */ /* 0x000ff60000100800 */
[----:B------:R-:W-:Y:S02]  /*36ba0*/  @!UPT UIADD3 URZ, URZ, URZ, URZ ;  /* 0x0000003f3f3ff290 */ /* 0x000fe4000fffe03f */
[----:B------:R-:W-:Y:S01]  /*36bb0*/  MOV R252, R47 ;  /* 0x0000002f00fc7202 */ /* 0x000fe20000000f00 */
[----:B------:R-:W-:Y:S04]  /*36bc0*/  STL [R1+0x2d8c], R23 ;  /* 0x002d8c1701007387 */ /* 0x000fe80000100800 */
[----:B------:R-:W-:Y:S04]  /*36bd0*/  STL.64 [R1+0x430], R44 ;  /* 0x0004302c01007387 */ /* 0x000fe80000100a00 */
[----:B------:R1:W-:Y:S04]  /*36be0*/  STL [R1+0x438], R46 ;  /* 0x0004382e01007387 */ /* 0x0003e80000100800 */
[----:B------:R-:W-:Y:S04]  /*36bf0*/  STL [R1+0x2d38], R252 ;  /* 0x002d38fc01007387 */ /* 0x000fe80000100800 */
[----:B------:R-:W-:Y:S01]  /*36c00*/  STL.64 [R1+0x950], R24 ;  /* 0x0009501801007387 */ /* 0x000fe20000100a00 */
[-C--:B-1----:R-:W-:Y:S03]  /*36c10*/  HMMA.1688.F32.TF32 R44, R180, R20.reuse, R96 ;  /* 0x00000014b42c723c */ /* 0x082fe60000081060 */
[----:B------:R1:W-:Y:S05]  /*36c20*/  STL.64 [R1+0x958], R26 ;  /* 0x0009581a01007387 */ /* 0x0003ea0000100a00 */
[-C--:B-1----:R-:W-:Y:S01]  /*36c30*/  HMMA.1688.F32.TF32 R24, R176, R20.reuse, R48 ;  /* 0x00000014b018723c */ /* 0x082fe20000081030 */
[----:B------:R-:W1:Y:S04]  /*36c40*/  LDSM.16.M88.4 R48, [R241+0x82000] ;  /* 0x08200000f130783b */ /* 0x000e680000000200 */
[----:B------:R-:W-:Y:S04]  /*36c50*/  STL.64 [R1+0xa90], R108 ;  /* 0x000a906c01007387 */ /* 0x000fe80000100a00 */
[----:B------:R-:W-:Y:S06]  /*36c60*/  STL.64 [R1+0xa98], R110 ;  /* 0x000a986e01007387 */ /* 0x000fec0000100a00 */
[----:B------:R-:W-:Y:S04]  /*36c70*/  STL.64 [R1+0xbc0], R44 ;  /* 0x000bc02c01007387 */ /* 0x000fe80000100a00 */
[----:B------:R-:W-:Y:S04]  /*36c80*/  STL.64 [R1+0xbc8], R46 ;  /* 0x000bc82e01007387 */ /* 0x000fe80000100a00 */
[----:B------:R-:W2:Y:S04]  /*36c90*/  LDSM.16.M88.4 R44, [R241+0x83000] ;  /* 0x08300000f12c783b */ /* 0x000ea80000000200 */
[----:B-1----:R-:W-:Y:S04]  /*36ca0*/  STL [R1+0x2da0], R50 ;  /* 0x002da03201007387 */ /* 0x002fe80000100800 */
[----:B------:R-:W-:Y:S04]  /*36cb0*/  STL.64 [R1+0xd10], R24 ;  /* 0x000d101801007387 */ /* 0x000fe80000100a00 */
[----:B------:R1:W-:Y:S02]  /*36cc0*/  STL.64 [R1+0xd18], R26 ;  /* 0x000d181a01007387 */ /* 0x0003e40000100a00 */
[-C--:B-1----:R-:W-:Y:S02]  /*36cd0*/  HMMA.1688.F32.TF32 R24, R172, R20.reuse, R68 ;  /* 0x00000014ac18723c */ /* 0x082fe40000081044 */
[----:B------:R-:W-:Y:S04]  /*36ce0*/  STL [R1+0x2d9c], R51 ;  /* 0x002d9c3301007387 */ /* 0x000fe80000100800 */
[----:B--2---:R-:W-:Y:S11]  /*36cf0*/  STL [R1+0x2da8], R46 ;  /* 0x002da82e01007387 */ /* 0x004ff60000100800 */
[----:B------:R-:W-:Y:S06]  /*36d00*/  @!UPT UIADD3 URZ, URZ, URZ, URZ ;  /* 0x0000003f3f3ff290 */ /* 0x000fec000fffe03f */
[----:B------:R-:W-:Y:S04]  /*36d10*/  STL.64 [R1+0xe30], R24 ;  /* 0x000e301801007387 */ /* 0x000fe80000100a00 */
[----:B------:R1:W-:Y:S04]  /*36d20*/  STL.64 [R1+0xe38], R26 ;  /* 0x000e381a01007387 */ /* 0x0003e80000100a00 */
[----:B------:R-:W-:Y:S04]  /*36d30*/  STL [R1+0x2da4], R47 ;  /* 0x002da42f01007387 */ /* 0x000fe80000100800 */
[----:B------:R-:W-:Y:S01]  /*36d40*/  STL.64 [R1+0xf60], R56 ;  /* 0x000f603801007387 */ /* 0x000fe20000100a00 */
[-C--:B-1----:R-:W-:Y:S03]  /*36d50*/  HMMA.1688.F32.TF32 R24, R164, R20.reuse, R184 ;  /* 0x00000014a418723c */ /* 0x082fe600000810b8 */
[----:B------:R1:W-:Y:S05]  /*36d60*/  STL.64 [R1+0xf68], R58 ;  /* 0x000f683a01007387 */ /* 0x0003ea0000100a00 */
[-C--:B-1----:R-:W-:Y:S11]  /*36d70*/  HMMA.1688.F32.TF32 R56, R152, R20.reuse, R76 ;  /* 0x000000149838723c */ /* 0x082ff6000008104c */
[----:B------:R-:W-:Y:S04]  /*36d80*/  @!UPT UIADD3 URZ, URZ, URZ, URZ ;  /* 0x0000003f3f3ff290 */ /* 0x000fe8000fffe03f */
[----:B------:R-:W-:Y:S04]  /*36d90*/  STL.64 [R1+0x1060], R24 ;  /* 0x0010601801007387 */ /* 0x000fe80000100a00 */
[----:B------:R1:W-:Y:S04]  /*36da0*/  STL.64 [R1+0x1068], R26 ;  /* 0x0010681a01007387 */ /* 0x0003e80000100a00 */
[----:B------:R-:W-:Y:S04]  /*36db0*/  STL.64 [R1+0x10f0], R60 ;  /* 0x0010f03c01007387 */ /* 0x000fe80000100a00 */
[----:B------:R2:W-:Y:S01]  /*36dc0*/  STL.64 [R1+0x10f8], R62 ;  /* 0x0010f83e01007387 */ /* 0x0005e20000100a00 */
[-C--:B-1----:R-:W-:Y:S03]  /*36dd0*/  HMMA.1688.F32.TF32 R24, R148, R20.reuse, R100 ;  /* 0x000000149418723c */ /* 0x082fe60000081064 */
[----:B------:R-:W-:Y:S04]  /*36de0*/  STL.64 [R1+0x11e0], R56 ;  /* 0x0011e03801007387 */ /* 0x000fe80000100a00 */
[----:B------:R1:W-:Y:S01]  /*36df0*/  STL.64 [R1+0x11e8], R58 ;  /* 0x0011e83a01007387 */ /* 0x0003e20000100a00 */
[-C--:B--2---:R-:W-:Y:S08]  /*36e00*/  HMMA.1688.F32.TF32 R60, R144, R20.reuse, R112 ;  /* 0x00000014903c723c */ /* 0x084ff00000081070 */
[-C--:B-1----:R-:W-:Y:S07]  /*36e10*/  HMMA.1688.F32.TF32 R56, R28, R20.reuse, R128 ;  /* 0x000000141c38723c */ /* 0x082fee0000081080 */
[----:B------:R-:W-:Y:S04]  /*36e20*/  STL.64 [R1+0x1270], R24 ;  /* 0x0012701801007387 */ /* 0x000fe80000100a00 */
[----:B------:R1:W-:Y:S04]  /*36e30*/  STL.64 [R1+0x1278], R26 ;  /* 0x0012781a01007387 */ /* 0x0003e80000100a00 */
[----:B------:R-:W-:Y:S04]  /*36e40*/  STL.64 [R1+0x1340], R60 ;  /* 0x0013403c01007387 */ /* 0x000fe80000100a00 */
[----:B------:R-:W-:Y:S01]  /*36e50*/  STL.64 [R1+0x1348], R62 ;  /* 0x0013483e01007387 */ /* 0x000fe20000100a00 */
[-C--:B-1----:R-:W-:Y:S03]  /*36e60*/  HMMA.1688.F32.TF32 R24, R88, R20.reuse, R140 ;  /* 0x000000145818723c */ /* 0x082fe6000008108c */
[----:B------:R-:W-:Y:S04]  /*36e70*/  STL.64 [R1+0x13c0], R56 ;  /* 0x0013c03801007387 */ /* 0x000fe80000100a00 */
[----:B------:R4:W-:Y:S01]  /*36e80*/  STL.64 [R1+0x13c8], R58 ;  /* 0x0013c83a01007387 */ /* 0x0009e20000100a00 */
[----:B------:R-:W-:Y:S08]  /*36e90*/  HMMA.1688.F32.TF32 R20, R84, R20, R72 ;  /* 0x000000145414723c */ /* 0x000ff00000081048 */
[----:B----4-:R-:W-:Y:S07]  /*36ea0*/  HMMA.1688.F32.TF32 R56, R36, R48, R248 ;  /* 0x000000302438723c */ /* 0x010fee00000810f8 */
[----:B------:R-:W-:Y:S04]  /*36eb0*/  STL.64 [R1+0x1440], R24 ;  /* 0x0014401801007387 */ /* 0x000fe80000100a00 */
[----:B------:R1:W-:Y:S04]  /*36ec0*/  STL.64 [R1+0x1448], R26 ;  /* 0x0014481a01007387 */ /* 0x0003e80000100a00 */
[----:B------:R-:W-:Y:S04]  /*36ed0*/  STL.64 [R1+0x1450], R20 ;  /* 0x0014501401007387 */ /* 0x000fe80000100a00 */
[----:B------:R2:W-:Y:S05]  /*36ee0*/  STL.64 [R1+0x1458], R22 ;  /* 0x0014581601007387 */ /* 0x0005ea0000100a00 */
[----:B-1----:R-:W-:-:S02]  /*36ef0*/  IMAD.MOV.U32 R27, RZ, RZ, R56 ;  /* 0x000000ffff1b7224 */ /* 0x002fc400078e0038 */
[----:B------:R-:W-:Y:S01]  /*36f00*/  IMAD.MOV.U32 R26, RZ, RZ, R57 ;  /* 0x000000ffff1a7224 */ /* 0x000fe200078e0039 */
[----:B------:R-:W3:Y:S01]  /*36f10*/  LDL.LU R56, [R1+0x630] ;  /* 0x0006300001387983 */ /* 0x000ee20000300800 */
[----:B--2---:R-:W-:-:S03]  /*36f20*/  IMAD.MOV.U32 R22, RZ, RZ, R58 ;  /* 0x000000ffff167224 */ /* 0x004fc600078e003a */
[----:B------:R-:W3:Y:S01]  /*36f30*/  LDL.LU R57, [R1+0x634] ;  /* 0x0006340001397983 */ /* 0x000ee20000300800 */
[----:B------:R-:W-:-:S03]  /*36f40*/  MOV R23, R59 ;  /* 0x0000003b00177202 */ /* 0x000fc60000000f00 */
[----:B------:R-:W3:Y:S04]  /*36f50*/  LDL.LU R58, [R1+0x638] ;  /* 0x00063800013a7983 */ /* 0x000ee80000300800 */
[----:B------:R-:W3:Y:S04]  /*36f60*/  LDL.LU R59, [R1+0x63c] ;  /* 0x00063c00013b7983 */ /* 0x000ee80000300800 */
        /* <DEDUP_REMOVED lines=44> */
[----:B------:R-:W-:Y:S04]  /*37230*/  STL [R1+0x2db8], R23 ;  /* 0x002db81701007387 */ /* 0x000fe80000100800 */
[----:B------:R2:W-:Y:S04]  /*37240*/  STL [R1+0x2db4], R22 ;  /* 0x002db41601007387 */ /* 0x0005e80000100800 */
[----:B------:R-:W-:Y:S04]  /*37250*/  STL [R1+0x2db0], R26 ;  /* 0x002db01a01007387 */ /* 0x000fe80000100800 */
[----:B------:R3:W-:Y:S01]  /*37260*/  STL [R1+0x2dac], R27 ;  /* 0x002dac1b01007387 */ /* 0x0007e20000100800 */
[-C--:B--2---:R-:W-:Y:S03]  /*37270*/  HMMA.1688.F32.TF32 R20, R80, R48.reuse, R248 ;  /* 0x000000305014723c */ /* 0x084fe600000810f8 */
[----:B------:R-:W2:Y:S05]  /*37280*/  LDL.LU R248, [R1+0x200] ;  /* 0x0002000001f87983 */ /* 0x000eaa0000300800 */
[-C--:B---3--:R-:W-:Y:S11]  /*37290*/  HMMA.1688.F32.TF32 R24, R40, R48.reuse, R112 ;  /* 0x000000302818723c */ /* 0x088ff60000081070 */
[----:B------:R-:W-:Y:S11]  /*372a0*/  @!UPT UIADD3 URZ, URZ, URZ, URZ ;  /* 0x0000003f3f3ff290 */ /* 0x000ff6000fffe03f */
[----:B------:R-:W-:Y:S01]  /*372b0*/  @!UPT UIADD3 URZ, URZ, URZ, URZ ;  /* 0x0000003f3f3ff290 */ /* 0x000fe2000fffe03f */
[----:B------:R-:W-:Y:S04]  /*372c0*/  STL.64 [R1+0x390], R24 ;  /* 0x0003901801007387 */ /* 0x000fe80000100a00 */
[----:B------:R4:W-:Y:S04]  /*372d0*/  STL.64 [R1+0x398], R26 ;  /* 0x0003981a01007387 */ /* 0x0009e80000100a00 */
[----:B------:R-:W-:Y:S04]  /*372e0*/  STL.64 [R1+0x8a0], R20 ;  /* 0x0008a01401007387 */ /* 0x000fe80000100a00 */
[----:B------:R1:W-:Y:S04]  /*372f0*/  STL.64 [R1+0x8a8], R22 ;  /* 0x0008a81601007387 */ /* 0x0003e80000100a00 */
[----:B------:R-:W2:Y:S04]  /*37300*/  LDL.LU R249, [R1+0x204] ;  /* 0x0002040001f97983 */ /* 0x000ea80000300800 */
[----:B------:R-:W2:Y:S04]  /*37310*/  LDL.LU R250, [R1+0x208] ;  /* 0x0002080001fa7983 */ /* 0x000ea80000300800 */
[----:B------:R-:W2:Y:S01]  /*37320*/  LDL.LU R251, [R1+0x20c] ;  /* 0x00020c0001fb7983 */ /* 0x000ea20000300800 */
[-C--:B----4-:R-:W-:Y:S08]  /*37330*/  HMMA.1688.F32.TF32 R24, R32, R48.reuse, R100 ;  /* 0x000000302018723c */ /* 0x090ff00000081064 */
[-C--:B-1----:R-:W-:Y:S08]  /*37340*/  HMMA.1688.F32.TF32 R20, R180, R48.reuse, R76 ;  /* 0x00000030b414723c */ /* 0x082ff0000008104c */
[-C--:B------:R-:W-:Y:S07]  /*37350*/  HMMA.1688.F32.TF32 R60, R176, R48.reuse, R60 ;  /* 0x00000030b03c723c */ /* 0x080fee000008103c */
[----:B------:R-:W-:Y:S04]  /*37360*/  STL.64 [R1+0x9c0], R24 ;  /* 0x0009c01801007387 */ /* 0x000fe80000100a00 */
[----:B------:R1:W-:Y:S04]  /*37370*/  STL.64 [R1+0x9c8], R26 ;  /* 0x0009c81a01007387 */ /* 0x0003e80000100a00 */
[----:B------:R-:W-:Y:S04]  /*37380*/  STL.64 [R1+0xaf0], R20 ;  /* 0x000af01401007387 */ /* 0x000fe80000100a00 */
[----:B------:R3:W-:Y:S01]  /*37390*/  STL.64 [R1+0xaf8], R22 ;  /* 0x000af81601007387 */ /* 0x0007e20000100a00 */
[-C--:B-1----:R-:W-:Y:S08]  /*373a0*/  HMMA.1688.F32.TF32 R24, R172, R48.reuse, R184 ;  /* 0x00000030ac18723c */ /* 0x082ff000000810b8 */
[-C--:B---3--:R-:W-:Y:S01]  /*373b0*/  HMMA.1688.F32.TF32 R20, R168, R48.reuse, R120 ;  /* 0x00000030a814723c */ /* 0x088fe20000081078 */
[----:B------:R-:W-:Y:S04]  /*373c0*/  STL.64 [R1+0xbd0], R60 ;  /* 0x000bd03c01007387 */ /* 0x000fe80000100a00 */
[----:B------:R-:W-:Y:S03]  /*373d0*/  STL.64 [R1+0xbd8], R62 ;  /* 0x000bd83e01007387 */ /* 0x000fe60000100a00 */
        /* <DEDUP_REMOVED lines=8> */
[----:B------:R1:W-:Y:S10]  /*37460*/  STL.64 [R1+0xf78], R54 ;  /* 0x000f783601007387 */ /* 0x0003f40000100a00 */
[----:B------:R-:W-:Y:S01]  /*37470*/  STL.64 [R1+0x1070], R24 ;  /* 0x0010701801007387 */ /* 0x000fe20000100a00 */
[-C--:B-1----:R-:W-:Y:S03]  /*37480*/  HMMA.1688.F32.TF32 R52, R148, R48.reuse, R104 ;  /* 0x000000309434723c */ /* 0x082fe60000081068 */
[----:B------:R1:W-:Y:S04]  /*37490*/  STL.64 [R1+0x1078], R26 ;  /* 0x0010781a01007387 */ /* 0x0003e80000100a00 */
[----:B------:R-:W-:Y:S04]  /*374a0*/  STL.64 [R1+0x1110], R20 ;  /* 0x0011101401007387 */ /* 0x000fe80000100a00 */
[----:B------:R3:W-:Y:S01]  /*374b0*/  STL.64 [R1+0x1118], R22 ;  /* 0x0011181601007387 */ /* 0x0007e20000100a00 */
[-C--:B-1----:R-:W-:Y:S08]  /*374c0*/  HMMA.1688.F32.TF32 R24, R144, R48.reuse, R116 ;  /* 0x000000309018723c */ /* 0x082ff00000081074 */
[----:B---3--:R-:W-:Y:S03]  /*374d0*/  HMMA.1688.F32.TF32 R20, R28, R48, R132 ;  /* 0x000000301c14723c */ /* 0x008fe60000081084 */
[----:B------:R-:W-:Y:S04]  /*374e0*/  STL.64 [R1+0x11f0], R52 ;  /* 0x0011f03401007387 */ /* 0x000fe80000100a00 */
[----:B------:R-:W-:Y:S08]  /*374f0*/  STL.64 [R1+0x11f8], R54 ;  /* 0x0011f83601007387 */ /* 0x000ff00000100a00 */
[----:B------:R-:W-:Y:S04]  /*37500*/  STL.64 [R1+0x1280], R24 ;  /* 0x0012801801007387 */ /* 0x000fe80000100a00 */
[----:B------:R-:W-:Y:S04]  /*37510*/  STL.64 [R1+0x1288], R26 ;  /* 0x0012881a01007387 */ /* 0x000fe80000100a00 */
[----:B------:R-:W-:Y:S04]  /*37520*/  STL.64 [R1+0x1370], R20 ;  /* 0x0013701401007387 */ /* 0x000fe80000100a00 */
[----:B------:R1:W-:Y:S02]  /*37530*/  STL.64 [R1+0x1378], R22 ;  /* 0x0013781601007387 */ /* 0x0003e40000100a00 */
[----:B-1----:R-:W-:Y:S08]  /*37540*/  HMMA.1688.F32.TF32 R20, R36, R44, R124 ;  /* 0x0000002c2414723c */ /* 0x002ff0000008107c */
[-C--:B------:R-:W-:Y:S08]  /*37550*/  HMMA.1688.F32.TF32 R52, R88, R48.reuse, R136 ;  /* 0x000000305834723c */ /* 0x080ff00000081088 */
[----:B------:R-:W-:Y:S08]  /*37560*/  HMMA.1688.F32.TF32 R24, R84, R48, R160 ;  /* 0x000000305418723c */ /* 0x000ff000000810a0 */
[----:B------:R-:W-:Y:S01]  /*37570*/  IMAD.MOV.U32 R46, RZ, RZ, R20 ;  /* 0x000000ffff2e7224 */ /* 0x000fe200078e0014 */
[----:B------:R-:W-:Y:S01]  /*37580*/  MOV R51, R23 ;  /* 0x0000001700337202 */ /* 0x000fe20000000f00 */
[----:B------:R-:W-:-:S02]  /*37590*/  IMAD.MOV.U32 R47, RZ, RZ, R21 ;  /* 0x000000ffff2f7224 */ /* 0x000fc400078e0015 */
[----:B------:R-:W-:Y:S02]  /*375a0*/  IMAD.MOV.U32 R50, RZ, RZ, R22 ;  /* 0x000000ffff327224 */ /* 0x000fe400078e0016 */
[-C--:B------:R-:W-:Y:S01]  /*375b0*/  HMMA.1688.F32.TF32 R20, R40, R44.reuse, R108 ;  /* 0x0000002c2814723c */ /* 0x080fe2000008106c */
[----:B------:R-:W-:Y:S04]  /*375c0*/  STL.64 [R1+0x13b0], R52 ;  /* 0x0013b03401007387 */ /* 0x000fe80000100a00 */
[----:B------:R1:W-:Y:S04]  /*375d0*/  STL.64 [R1+0x13b8], R54 ;  /* 0x0013b83601007387 */ /* 0x0003e80000100a00 */
[----:B------:R-:W-:Y:S04]  /*375e0*/  STL.64 [R1+0x13e0], R24 ;  /* 0x0013e01801007387 */ /* 0x000fe80000100a00 */
[----:B------:R3:W-:Y:S01]  /*375f0*/  STL.64 [R1+0x13e8], R26 ;  /* 0x0013e81a01007387 */ /* 0x0007e20000100a00 */
[-C--:B-1----:R-:W-:Y:S09]  /*37600*/  HMMA.1688.F32.TF32 R52, R80, R44.reuse, R96 ;  /* 0x0000002c5034723c */ /* 0x082ff20000081060 */
[----:B------:R-:W-:Y:S01]  /*37610*/  STL.64 [R1+0x2c0], R20 ;  /* 0x0002c01401007387 */ /* 0x000fe20000100a00 */
[-C--:B---3--:R-:W-:Y:S03]  /*37620*/  HMMA.1688.F32.TF32 R24, R32, R44.reuse, R68 ;  /* 0x0000002c2018723c */ /* 0x088fe60000081044 */
[----:B------:R1:W-:Y:S05]  /*37630*/  STL.64 [R1+0x2c8], R22 ;  /* 0x0002c81601007387 */ /* 0x0003ea0000100a00 */
[-C--:B-1----:R-:W-:Y:S05]  /*37640*/  HMMA.1688.F32.TF32 R20, R180, R44.reuse, R56 ;  /* 0x0000002cb414723c */ /* 0x082fea0000081038 */
[----:B------:R-:W-:Y:S04]  /*37650*/  STL.64 [R1+0x2d0], R52 ;  /* 0x0002d03401007387 */ /* 0x000fe80000100a00 */
[----:B------:R-:W-:Y:S04]  /*37660*/  STL.64 [R1+0x2d8], R54 ;  /* 0x0002d83601007387 */ /* 0x000fe80000100a00 */
[----:B------:R-:W3:Y:S04]  /*37670*/  LDL.LU R60, [R1+0x120] ;  /* 0x00012000013c7983 */ /* 0x000ee80000300800 */
[----:B------:R-:W-:Y:S04]  /*37680*/  STL.64 [R1+0x8f0], R24 ;  /* 0x0008f01801007387 */ /* 0x000fe80000100a00 */
[----:B------:R-:W-:Y:S04]  /*37690*/  STL.64 [R1+0x8f8], R26 ;  /* 0x0008f81a01007387 */ /* 0x000fe80000100a00 */
[----:B------:R-:W1:Y:S04]  /*376a0*/  LDSM.16.M88.4 R52, [R241+0x85000] ;  /* 0x08500000f134783b */ /* 0x000e680000000200 */
        /* <DEDUP_REMOVED lines=9> */
[----:B------:R-:W1:Y:S01]  /*37740*/  LDSM.16.M88.4 R56, [R241+0x84000] ;  /* 0x08400000f138783b */ /* 0x000e620000000200 */
[-C--:B--2---:R-:W-:Y:S03]  /*37750*/  HMMA.1688.F32.TF32 R20, R176, R44.reuse, R248 ;  /* 0x0000002cb014723c */ /* 0x084fe600000810f8 */
[----:B------:R-:W2:Y:S11]  /*37760*/  LDL.LU R248, [R1+0x550] ;  /* 0x0005500001f87983 */ /* 0x000eb60000300800 */
[----:B------:R-:W-:Y:S09]  /*37770*/  @!UPT UIADD3 URZ, URZ, URZ, URZ ;  /* 0x0000003f3f3ff290 */ /* 0x000ff2000fffe03f */
[----:B------:R-:W-:Y:S04]  /*37780*/  STL.64 [R1+0xb00], R20 ;  /* 0x000b001401007387 */ /* 0x000fe80000100a00 */
        /* <DEDUP_REMOVED lines=24> */
[----:B-1----:R-:W-:Y:S01]  /*37910*/  STL [R1+0x2d40], R54 ;  /* 0x002d403601007387 */ /* 0x002fe20000100800 */
[-C--:B------:R-:W-:Y:S11]  /*37920*/  HMMA.1688.F32.TF32 R8, R84, R44.reuse, R8 ;  /* 0x0000002c5408723c */ /* 0x080ff60000081008 */
[----:B------:R-:W-:Y:S11]  /*37930*/  @!UPT UIADD3 URZ, URZ, URZ, URZ ;  /* 0x0000003f3f3ff290 */ /* 0x000ff6000fffe03f */
[----:B------:R-:W-:Y:S02]  /*37940*/  @!UPT UIADD3 URZ, URZ, URZ, URZ ;  /* 0x0000003f3f3ff290 */ /* 0x000fe4000fffe03f */
[----:B------:R-:W-:Y:S02]  /*37950*/  IMAD.MOV.U32 R49, RZ, RZ, R8 ;  /* 0x000000ffff317224 */ /* 0x000fe400078e0008 */
[----:B------:R-:W-:Y:S01]  /*37960*/  IMAD.MOV.U32 R48, RZ, RZ, R9 ;  /* 0x000000ffff307224 */ /* 0x000fe200078e0009 */
[-C--:B---3--:R-:W-:Y:S08]  /*37970*/  HMMA.1688.F32.TF32 R20, R172, R44.reuse, R60 ;  /* 0x0000002cac14723c */ /* 0x088ff0000008103c */
[-C--:B----4-:R-:W-:Y:S11]  /*37980*/  HMMA.1688.F32.TF32 R24, R168, R44.reuse, R184 ;  /* 0x0000002ca818723c */ /* 0x090ff600000810b8 */
[----:B------:R-:W-:Y:S04]  /*37990*/  @!UPT UIADD3 URZ, URZ, URZ, URZ ;  /* 0x0000003f3f3ff290 */ /* 0x000fe8000fffe03f */
[----:B------:R-:W-:Y:S04]  /*379a0*/  STL.64 [R1+0xbe0], R20 ;  /* 0x000be01401007387 */ /* 0x000fe80000100a00 */
[----:B------:R1:W-:Y:S02]  /*379b0*/  STL.64 [R1+0xbe8], R22 ;  /* 0x000be81601007387 */ /* 0x0003e40000100a00 */
[-C--:B-1----:R-:W-:Y:S02]  /*379c0*/  HMMA.1688.F32.TF32 R20, R164, R44.reuse, R244 ;  /* 0x0000002ca414723c */ /* 0x082fe400000810f4 */
[----:B------:R-:W-:Y:S04]  /*379d0*/  STL [R1+0x2d3c], R55 ;  /* 0x002d3c3701007387 */ /* 0x000fe80000100800 */
[----:B------:R-:W-:Y:S02]  /*379e0*/  STL.64 [R1+0xd60], R24 ;  /* 0x000d601801007387 */ /* 0x000fe40000100a00 */
[-C--:B------:R-:W-:Y:S02]  /*379f0*/  HMMA.1688.F32.TF32 R60, R156, R44.reuse, R232 ;  /* 0x0000002c9c3c723c */ /* 0x080fe400000810e8 */
[----:B------:R1:W-:Y:S06]  /*37a00*/  STL.64 [R1+0xd68], R26 ;  /* 0x000d681a01007387 */ /* 0x0003ec0000100a00 */
[-C--:B-1----:R-:W-:Y:S07]  /*37a10*/  HMMA.1688.F32.TF32 R24, R152, R44.reuse, R224 ;  /* 0x0000002c9818723c */ /* 0x082fee00000810e0 */
[----:B------:R-:W-:Y:S04]  /*37a20*/  STL.64 [R1+0xe60], R20 ;  /* 0x000e601401007387 */ /* 0x000fe80000100a00 */
[----:B------:R1:W-:Y:S02]  /*37a30*/  STL.64 [R1+0xe68], R22 ;  /* 0x000e681601007387 */ /* 0x0003e40000100a00 */
[-C--:B-1----:R-:W-:Y:S02]  /*37a40*/  HMMA.1688.F32.TF32 R20, R148, R44.reuse, R216 ;  /* 0x0000002c9414723c */ /* 0x082fe400000810d8 */
[----:B------:R-:W-:Y:S04]  /*37a50*/  STL.64 [R1+0xf80], R60 ;  /* 0x000f803c01007387 */ /* 0x000fe80000100a00 */
[----:B------:R1:W-:Y:S04]  /*37a60*/  STL.64 [R1+0xf88], R62 ;  /* 0x000f883e01007387 */ /* 0x0003e80000100a00 */
[----:B------:R-:W-:Y:S04]  /*37a70*/  STL.64 [R1+0x1080], R24 ;  /* 0x0010801801007387 */ /* 0x000fe80000100a00 */
[----:B------:R3:W-:Y:S01]  /*37a80*/  STL.64 [R1+0x1088], R26 ;  /* 0x0010881a01007387 */ /* 0x0007e20000100a00 */
[-C--:B-1----:R-:W-:Y:S08]  /*37a90*/  HMMA.1688.F32.TF32 R60, R144, R44.reuse, R208 ;  /* 0x0000002c903c723c */ /* 0x082ff000000810d0 */
[----:B------:R-:W-:Y:S01]  /*37aa0*/  STL.64 [R1+0x1150], R20 ;  /* 0x0011501401007387 */ /* 0x000fe20000100a00 */
[-C--:B---3--:R-:W-:Y:S03]  /*37ab0*/  HMMA.1688.F32.TF32 R24, R28, R44.reuse, R200 ;  /* 0x0000002c1c18723c */ /* 0x088fe600000810c8 */
[----:B------:R1:W-:Y:S05]  /*37ac0*/  STL.64 [R1+0x1158], R22 ;  /* 0x0011581601007387 */ /* 0x0003ea0000100a00 */
[----:B-1----:R-:W-:Y:S07]  /*37ad0*/  HMMA.1688.F32.TF32 R20, R88, R44, R192 ;  /* 0x0000002c5814723c */ /* 0x002fee00000810c0 */
[----:B------:R-:W-:Y:S01]  /*37ae0*/  IMAD.MOV.U32 R45, RZ, RZ, R10 ;  /* 0x000000ffff2d7224 */ /* 0x000fe200078e000a */
[----:B------:R-:W-:-:S02]  /*37af0*/  MOV R44, R11 ;  /* 0x0000000b002c7202 */ /* 0x000fc40000000f00 */
[-C--:B--2---:R-:W-:Y:S01]  /*37b00*/  HMMA.1688.F32.TF32 R8, R36, R56.reuse, R120 ;  /* 0x000000382408723c */ /* 0x084fe20000081078 */
[----:B------:R-:W-:Y:S04]  /*37b10*/  STL.64 [R1+0x1200], R60 ;  /* 0x0012003c01007387 */ /* 0x000fe80000100a00 */
[----:B------:R1:W-:Y:S04]  /*37b20*/  STL.64 [R1+0x1208], R62 ;  /* 0x0012083e01007387 */ /* 0x0003e80000100a00 */
[----:B------:R-:W-:Y:S04]  /*37b30*/  STL.64 [R1+0x12f0], R24 ;  /* 0x0012f01801007387 */ /* 0x000fe80000100a00 */
[----:B------:R2:W-:Y:S04]  /*37b40*/  STL.64 [R1+0x12f8], R26 ;  /* 0x0012f81a01007387 */ /* 0x0005e80000100a00 */
[----:B------:R-:W-:Y:S01]  /*37b50*/  STL.64 [R1+0x1360], R20 ;  /* 0x0013601401007387 */ /* 0x000fe20000100a00 */
[----:B-1----:R-:W-:Y:S03]  /*37b60*/  HMMA.1688.F32.TF32 R60, R40, R56, R124 ;  /* 0x00000038283c723c */ /* 0x002fe6000008107c */
[----:B------:R1:W-:Y:S03]  /*37b70*/  STL.64 [R1+0x1368], R22 ;  /* 0x0013681601007387 */ /* 0x0003e60000100a00 */
[----:B--2---:R-:W-:Y:S01]  /*37b80*/  IMAD.MOV.U32 R26, RZ, RZ, R10 ;  /* 0x000000ffff1a7224 */ /* 0x004fe200078e000a */
[----:B------:R-:W-:Y:S01]  /*37b90*/  MOV R27, R11 ;  /* 0x0000000b001b7202 */ /* 0x000fe20000000f00 */
[----:B-1----:R-:W-:-:S02]  /*37ba0*/  IMAD.MOV.U32 R23, RZ, RZ, R8 ;  /* 0x000000ffff177224 */ /* 0x002fc400078e0008 */
[----:B------:R-:W-:Y:S02]  /*37bb0*/  IMAD.MOV.U32 R22, RZ, RZ, R9 ;  /* 0x000000ffff167224 */ /* 0x000fe400078e0009 */
[-C--:B------:R-:W-:Y:S01]  /*37bc0*/  HMMA.1688.F32.TF32 R8, R80, R56.reuse, R108 ;  /* 0x000000385008723c */ /* 0x080fe2000008106c */
[----:B------:R-:W-:Y:S04]  /*37bd0*/  STL [R1+0x2bdc], R44 ;  /* 0x002bdc2c01007387 */ /* 0x000fe80000100800 */
[----:B------:R-:W-:Y:S03]  /*37be0*/  STL [R1+0x2bd8], R48 ;  /* 0x002bd83001007387 */ /* 0x000fe60000100800 */
[-C--:B------:R-:W-:Y:S01]  /*37bf0*/  HMMA.1688.F32.TF32 R64, R32, R56.reuse, R96 ;  /* 0x000000382040723c */ /* 0x080fe20000081060 */
[----:B------:R-:W-:Y:S04]  /*37c00*/  STL [R1+0x2bd4], R49 ;  /* 0x002bd43101007387 */ /* 0x000fe80000100800 */
[----:B------:R-:W-:Y:S04]  /*37c10*/  STL [R1+0x2bd0], R45 ;  /* 0x002bd02d01007387 */ /* 0x000fe80000100800 */
[----:B------:R-:W-:Y:S04]  /*37c20*/  STL.64 [R1+0x200], R60 ;  /* 0x0002003c01007387 */ /* 0x000fe80000100a00 */
[----:B------:R1:W-:Y:S04]  /*37c30*/  STL.64 [R1+0x208], R62 ;  /* 0x0002083e01007387 */ /* 0x0003e80000100a00 */
[----:B------:R-:W-:Y:S04]  /*37c40*/  STL.64 [R1+0x230], R8 ;  /* 0x0002300801007387 */ /* 0x000fe80000100a00 */
[----:B------:R2:W-:Y:S01]  /*37c50*/  STL.64 [R1+0x238], R10 ;  /* 0x0002380a01007387 */ /* 0x0005e20000100a00 */
[-C--:B-1----:R-:W-:Y:S08]  /*37c60*/  HMMA.1688.F32.TF32 R60, R180, R56.reuse, R68 ;  /* 0x00000038b43c723c */ /* 0x082ff00000081044 */
[-C--:B--2---:R-:W-:Y:S01]  /*37c70*/  HMMA.1688.F32.TF32 R8, R176, R56.reuse, R248 ;  /* 0x00000038b008723c */ /* 0x084fe200000810f8 */
[----:B------:R-:W-:Y:S04]  /*37c80*/  STL.64 [R1+0x7e0], R64 ;  /* 0x0007e04001007387 */ /* 0x000fe80000100a00 */
[----:B------:R-:W-:Y:S04]  /*37c90*/  STL.64 [R1+0x7e8], R66 ;  /* 0x0007e84201007387 */ /* 0x000fe80000100a00 */
[----:B------:R-:W2:Y:S06]  /*37ca0*/  LDL.LU R76, [R1+0xe0] ;  /* 0x0000e000014c7983 */ /* 0x000eac0000300800 */
[----:B------:R1:W-:Y:S04]  /*37cb0*/  STL.64 [R1+0x930], R60 ;  /* 0x0009303c01007387 */ /* 0x0003e80000100a00 */
[----:B------:R3:W-:Y:S04]  /*37cc0*/  STL.64 [R1+0x938], R62 ;  /* 0x0009383e01007387 */ /* 0x0007e80000100a00 */
        /* <DEDUP_REMOVED lines=41> */
[-C--:B----4-:R-:W-:Y:S08]  /*37f60*/  HMMA.1688.F32.TF32 R8, R164, R56.reuse, R236 ;  /* 0x00000038a408723c */ /* 0x090ff000000810ec */
[-C--:B------:R-:W-:Y:S08]  /*37f70*/  HMMA.1688.F32.TF32 R4, R84, R56.reuse, R4 ;  /* 0x000000385404723c */ /* 0x080ff00000081004 */
[-C--:B--2---:R-:W-:Y:S08]  /*37f80*/  HMMA.1688.F32.TF32 R64, R168, R56.reuse, R76 ;  /* 0x00000038a840723c */ /* 0x084ff0000008104c */
[-C--:B------:R-:W-:Y:S11]  /*37f90*/  HMMA.1688.F32.TF32 R72, R172, R56.reuse, R100 ;  /* 0x00000038ac48723c */ /* 0x080ff60000081064 */
[----:B------:R-:W-:Y:S11]  /*37fa0*/  @!UPT UIADD3 URZ, URZ, URZ, URZ ;  /* 0x0000003f3f3ff290 */ /* 0x000ff6000fffe03f */
[----:B------:R-:W-:Y:S01]  /*37fb0*/  @!UPT UIADD3 URZ, URZ, URZ, URZ ;  /* 0x0000003f3f3ff290 */ /* 0x000fe2000fffe03f */
        /* <DEDUP_REMOVED lines=17> */
[----:B-1----:R-:W-:Y:S07]  /*380d0*/  HMMA.1688.F32.TF32 R8, R88, R56, R188 ;  /* 0x000000385808723c */ /* 0x002fee00000810bc */
        /* <DEDUP_REMOVED lines=9> */
[-C--:B---3--:R-:W-:Y:S08]  /*38170*/  HMMA.1688.F32.TF32 R8, R36, R52.reuse, R60 ;  /* 0x000000342408723c */ /* 0x088ff0000008103c */
[----:B-1----:R-:W-:Y:S11]  /*38180*/  HMMA.1688.F32.TF32 R4, R40, R52, R184 ;  /* 0x000000342804723c */ /* 0x002ff600000810b8 */
[----:B------:R-:W-:Y:S04]  /*38190*/  @!UPT UIADD3 URZ, URZ, URZ, URZ ;  /* 0x0000003f3f3ff290 */ /* 0x000fe8000fffe03f */
[----:B------:R-:W-:Y:S04]  /*381a0*/  STL.64 [R1+0x120], R8 ;  /* 0x0001200801007387 */ /* 0x000fe80000100a00 */
[----:B------:R1:W-:Y:S04]  /*381b0*/  STL.64 [R1+0x128], R10 ;  /* 0x0001280a01007387 */ /* 0x0003e80000100a00 */
[----:B------:R2:W-:Y:S01]  /*381c0*/  STL [R1+0x150], R4 ;  /* 0x0001500401007387 */ /* 0x0005e20000100800 */
[----:B------:R-:W-:Y:S02]  /*381d0*/  IMAD.MOV.U32 R54, RZ, RZ, R5 ;  /* 0x000000ffff367224 */ /* 0x000fe400078e0005 */
[----:B------:R-:W-:-:S02]  /*381e0*/  IMAD.MOV.U32 R55, RZ, RZ, R6 ;  /* 0x000000ffff377224 */ /* 0x000fc400078e0006 */
[----:B------:R-:W-:Y:S01]  /*381f0*/  IMAD.MOV.U32 R252, RZ, RZ, R7 ;  /* 0x000000fffffc7224 */ /* 0x000fe200078e0007 */
[-C--:B-1----:R-:W-:Y:S08]  /*38200*/  HMMA.1688.F32.TF32 R8, R32, R52.reuse, R124 ;  /* 0x000000342008723c */ /* 0x082ff0000008107c */
[-C--:B--2---:R-:W-:Y:S01]  /*38210*/  HMMA.1688.F32.TF32 R4, R80, R52.reuse, R120 ;  /* 0x000000345004723c */ /* 0x084fe20000081078 */
[----:B------:R-:W-:Y:S04]  /*38220*/  STL [R1+0x2d4c], R252 ;  /* 0x002d4cfc01007387 */ /* 0x000fe80000100800 */
[----:B------:R-:W-:Y:S04]  /*38230*/  STL [R1+0x2d48], R55 ;  /* 0x002d483701007387 */ /* 0x000fe80000100800 */
[----:B------:R-:W-:Y:S11]  /*38240*/  STL [R1+0x2d44], R54 ;  /* 0x002d443601007387 */ /* 0x000ff60000100800 */
[----:B------:R-:W-:Y:S03]  /*38250*/  @!UPT UIADD3 URZ, URZ, URZ, URZ ;  /* 0x0000003f3f3ff290 */ /* 0x000fe6000fffe03f */
[----:B------:R-:W-:Y:S04]  /*38260*/  STL.64 [R1+0x140], R4 ;  /* 0x0001400401007387 */ /* 0x000fe80000100a00 */
[----:B------:R1:W-:Y:S04]  /*38270*/  STL.64 [R1+0x148], R6 ;  /* 0x0001480601007387 */ /* 0x0003e80000100a00 */
[----:B------:R-:W-:Y:S04]  /*38280*/  STL.64 [R1+0x130], R8 ;  /* 0x0001300801007387 */ /* 0x000fe80000100a00 */
[----:B------:R-:W-:Y:S04]  /*38290*/  STL.64 [R1+0x138], R10 ;  /* 0x0001380a01007387 */ /* 0x000fe80000100a00 */
[----:B------:R-:W2:Y:S01]  /*382a0*/  LDSM.16.M88.4 R8, [R241+0x86000] ;  /* 0x08600000f108783b */ /* 0x000ea20000000200 */
[-C--:B------:R-:W-:Y:S08]  /*382b0*/  HMMA.1688.F32.TF32 R56, R180, R52.reuse, R108 ;  /* 0x00000034b438723c */ /* 0x080ff0000008106c */
[-C--:B-1----:R-:W-:Y:S11]  /*382c0*/  HMMA.1688.F32.TF32 R4, R176, R52.reuse, R96 ;  /* 0x00000034b004723c */ /* 0x082ff60000081060 */
[----:B------:R-:W-:Y:S04]  /*382d0*/  @!UPT UIADD3 URZ, URZ, URZ, URZ ;  /* 0x0000003f3f3ff290 */ /* 0x000fe8000fffe03f */
[----:B------:R-:W-:Y:S04]  /*382e0*/  STL.64 [R1+0x8b0], R56 ;  /* 0x0008b03801007387 */ /* 0x000fe80000100a00 */
[----:B------:R1:W-:Y:S04]  /*382f0*/  STL.64 [R1+0x8b8], R58 ;  /* 0x0008b83a01007387 */ /* 0x0003e80000100a00 */
[----:B--2---:R-:W-:Y:S04]  /*38300*/  STL [R1+0x2d54], R10 ;  /* 0x002d540a01007387 */ /* 0x004fe80000100800 */
        /* <DEDUP_REMOVED lines=11> */
[----:B------:R-:W2:Y:S11]  /*383c0*/  LDL.LU R68, [R1+0xb0] ;  /* 0x0000b00001447983 */ /* 0x000eb60000300800 */
[----:B------:R-:W-:Y:S06]  /*383d0*/  @!UPT UIADD3 URZ, URZ, URZ, URZ ;  /* 0x0000003f3f3ff290 */ /* 0x000fec000fffe03f */
[----:B------:R-:W-:Y:S04]  /*383e0*/  STL.64 [R1+0xb50], R56 ;  /* 0x000b503801007387 */ /* 0x000fe80000100a00 */
[----:B------:R1:W-:Y:S04]  /*383f0*/  STL.64 [R1+0xb58], R58 ;  /* 0x000b583a01007387 */ /* 0x0003e80000100a00 */
        /* <DEDUP_REMOVED lines=63> */
[----:B------:R-:W4:Y:S04]  /*387f0*/  LDL.LU R104, [R1] ;  /* 0x0000000001687983 */ /* 0x000f280000300800 */
        /* <DEDUP_REMOVED lines=27> */
[-C--:B------:R-:W-:Y:S08]  /*389b0*/  HMMA.1688.F32.TF32 R16, R84, R52.reuse, R16 ;  /* 0x000000345410723c */ /* 0x080ff00000081010 */
[-C--:B--2---:R-:W-:Y:S08]  /*389c0*/  HMMA.1688.F32.TF32 R132, R144, R52.reuse, R132 ;  /* 0x000000349084723c */ /* 0x084ff00000081084 */
[-C--:B---3--:R-:W-:Y:S08]  /*389d0*/  HMMA.1688.F32.TF32 R188, R156, R52.reuse, R244 ;  /* 0x000000349cbc723c */ /* 0x088ff000000810f4 */
[-C--:B----4-:R-:W-:Y:S08]  /*389e0*/  HMMA.1688.F32.TF32 R192, R164, R52.reuse, R232 ;  /* 0x00000034a4c0723c */ /* 0x090ff000000810e8 */
[-C--:B-1----:R-:W-:Y:S11]  /*389f0*/  HMMA.1688.F32.TF32 R56, R152, R52.reuse, R160 ;  /* 0x000000349838723c */ /* 0x082ff600000810a0 */
[----:B------:R-:W-:Y:S04]  /*38a00*/  @!UPT UIADD3 URZ, URZ, URZ, URZ ;  /* 0x0000003f3f3ff290 */ /* 0x000fe8000fffe03f */
[----:B------:R-:W-:Y:S01]  /*38a10*/  STL.64 [R1+0xc20], R192 ;  /* 0x000c20c001007387 */ /* 0x000fe20000100a00 */
[-C--:B------:R-:W-:Y:S03]  /*38a20*/  HMMA.1688.F32.TF32 R136, R148, R52.reuse, R136 ;  /* 0x000000349488723c */ /* 0x080fe60000081088 */
[----:B------:R-:W-:Y:S04]  /*38a30*/  STL.64 [R1+0xc28], R194 ;  /* 0x000c28c201007387 */ /* 0x000fe80000100a00 */
[----:B------:R-:W-:Y:S04]  /*38a40*/  STL.64 [R1+0xcf0], R188 ;  /* 0x000cf0bc01007387 */ /* 0x000fe80000100a00 */
[----:B------:R-:W-:Y:S04]  /*38a50*/  STL.64 [R1+0xcf8], R190 ;  /* 0x000cf8be01007387 */ /* 0x000fe80000100a00 */
[----:B------:R-:W-:Y:S04]  /*38a60*/  STL.64 [R1+0xe80], R56 ;  /* 0x000e803801007387 */ /* 0x000fe80000100a00 */
[----:B------:R1:W-:Y:S01]  /*38a70*/  STL.64 [R1+0xe88], R58 ;  /* 0x000e883a01007387 */ /* 0x0003e20000100a00 */
[-C--:B------:R-:W-:Y:S08]  /*38a80*/  HMMA.1688.F32.TF32 R104, R88, R52.reuse, R104 ;  /* 0x000000345868723c */ /* 0x080ff00000081068 */
[----:B-1----:R-:W-:Y:S01]  /*38a90*/  HMMA.1688.F32.TF32 R56, R28, R52, R116 ;  /* 0x000000341c38723c */ /* 0x002fe20000081074 */
[----:B------:R-:W-:Y:S04]  /*38aa0*/  STL.64 [R1+0xfa0], R136 ;  /* 0x000fa08801007387 */ /* 0x000fe80000100a00 */
[----:B------:R-:W-:Y:S04]  /*38ab0*/  STL.64 [R1+0xfa8], R138 ;  /* 0x000fa88a01007387 */ /* 0x000fe80000100a00 */
[----:B------:R-:W-:Y:S04]  /*38ac0*/  STL.64 [R1+0x10a0], R132 ;  /* 0x0010a08401007387 */ /* 0x000fe80000100a00 */
[----:B------:R-:W-:Y:S10]  /*38ad0*/  STL.64 [R1+0x10a8], R134 ;  /* 0x0010a88601007387 */ /* 0x000ff40000100a00 */
[----:B------:R-:W-:Y:S04]  /*38ae0*/  STL.64 [R1+0x11c0], R56 ;  /* 0x0011c03801007387 */ /* 0x000fe80000100a00 */
[----:B------:R1:W-:Y:S04]  /*38af0*/  STL.64 [R1+0x11c8], R58 ;  /* 0x0011c83a01007387 */ /* 0x0003e80000100a00 */
[----:B------:R-:W-:Y:S01]  /*38b00*/  STL.64 [R1+0x1220], R104 ;  /* 0x0012206801007387 */ /* 0x000fe20000100a00 */
[-C--:B-1----:R-:W-:Y:S03]  /*38b10*/  HMMA.1688.F32.TF32 R56, R36, R8.reuse, R92 ;  /* 0x000000082438723c */ /* 0x082fe6000008105c */
[----:B------:R-:W-:Y:S04]  /*38b20*/  STL.64 [R1+0x1228], R106 ;  /* 0x0012286a01007387 */ /* 0x000fe80000100a00 */
[----:B------:R-:W-:Y:S04]  /*38b30*/  STL.64 [R1+0x12e0], R16 ;  /* 0x0012e01001007387 */ /* 0x000fe80000100a00 */
[----:B------:R1:W-:Y:S01]  /*38b40*/  STL.64 [R1+0x12e8], R18 ;  /* 0x0012e81201007387 */ /* 0x0003e20000100a00 */
[-C--:B------:R-:W-:Y:S08]  /*38b50*/  HMMA.1688.F32.TF32 R52, R80, R8.reuse, R72 ;  /* 0x000000085034723c */ /* 0x080ff00000081048 */
[-C--:B-1----:R-:W-:Y:S04]  /*38b60*/  HMMA.1688.F32.TF32 R16, R40, R8.reuse, R64 ;  /* 0x000000082810723c */ /* 0x082fe80000081040 */
[----:B------:R-:W-:Y:S01]  /*38b70*/  IMAD.MOV.U32 R10, RZ, RZ, R59 ;  /* 0x000000ffff0a7224 */ /* 0x000fe200078e003b */
[----:B------:R-:W-:Y:S01]  /*38b80*/  MOV R6, R57 ;  /* 0x0000003900067202 */ /* 0x000fe20000000f00 */
[----:B------:R-:W-:Y:S01]  /*38b90*/  IMAD.MOV.U32 R7, RZ, RZ, R58 ;  /* 0x000000ffff077224 */ /* 0x000fe200078e003a */
[----:B------:R1:W-:Y:S04]  /*38ba0*/  STL [R1+0xf0], R56 ;  /* 0x0000f03801007387 */ /* 0x0003e80000100800 */
[----:B------:R-:W-:Y:S04]  /*38bb0*/  STL [R1+0x2d68], R10 ;  /* 0x002d680a01007387 */ /* 0x000fe80000100800 */
[----:B------:R-:W-:Y:S01]  /*38bc0*/  STL [R1+0x2d64], R7 ;  /* 0x002d640701007387 */ /* 0x000fe20000100800 */
[-C--:B-1----:R-:W-:Y:S03]  /*38bd0*/  HMMA.1688.F32.TF32 R56, R32, R8.reuse, R140 ;  /* 0x000000082038723c */ /* 0x082fe6000008108c */
        /* <DEDUP_REMOVED lines=15> */
[-C--:B--2---:R-:W-:Y:S03]  /*38cd0*/  HMMA.1688.F32.TF32 R52, R164, R8.reuse, R60 ;  /* 0x00000008a434723c */ /* 0x084fe6000008103c */
[----:B------:R-:W-:Y:S04]  /*38ce0*/  STL.64 [R1+0x9d0], R56 ;  /* 0x0009d03801007387 */ /* 0x000fe80000100a00 */
[----:B------:R1:W-:Y:S08]  /*38cf0*/  STL.64 [R1+0x9d8], R58 ;  /* 0x0009d83a01007387 */ /* 0x0003f00000100a00 */
        /* <DEDUP_REMOVED lines=8> */
[----:B------:R1:W-:Y:S01]  /*38d80*/  STL.64 [R1+0xc38], R58 ;  /* 0x000c383a01007387 */ /* 0x0003e20000100a00 */
[-C--:B------:R-:W-:Y:S07]  /*38d90*/  HMMA.1688.F32.TF32 R12, R84, R8.reuse, R12 ;  /* 0x00000008540c723c */ /* 0x080fee000008100c */
[----:B------:R-:W-:Y:S01]  /*38da0*/  STL.64 [R1+0xd90], R16 ;  /* 0x000d901001007387 */ /* 0x000fe20000100a00 */
[-C--:B-1----:R-:W-:Y:S03]  /*38db0*/  HMMA.1688.F32.TF32 R56, R144, R8.reuse, R108 ;  /* 0x000000089038723c */ /* 0x082fe6000008106c */
[----:B------:R1:W-:Y:S04]  /*38dc0*/  STL.64 [R1+0xd98], R18 ;  /* 0x000d981201007387 */ /* 0x0003e80000100a00 */
[----:B------:R-:W-:Y:S04]  /*38dd0*/  STL.64 [R1+0xea0], R52 ;  /* 0x000ea03401007387 */ /* 0x000fe80000100a00 */
[----:B------:R2:W-:Y:S01]  /*38de0*/  STL.64 [R1+0xea8], R54 ;  /* 0x000ea83601007387 */ /* 0x0005e20000100a00 */
[-C--:B-1----:R-:W-:Y:S08]  /*38df0*/  HMMA.1688.F32.TF32 R16, R28, R8.reuse, R96 ;  /* 0x000000081c10723c */ /* 0x082ff00000081060 */
[----:B--2---:R-:W-:Y:S03]  /*38e00*/  HMMA.1688.F32.TF32 R52, R88, R8, R68 ;  /* 0x000000085834723c */ /* 0x004fe60000081044 */
[----:B------:R-:W-:Y:S04]  /*38e10*/  STL.64 [R1+0xfb0], R56 ;  /* 0x000fb03801007387 */ /* 0x000fe80000100a00 */
[----:B------:R-:W-:Y:S08]  /*38e20*/  STL.64 [R1+0xfb8], R58 ;  /* 0x000fb83a01007387 */ /* 0x000ff00000100a00 */
[----:B------:R-:W-:Y:S04]  /*38e30*/  STL.64 [R1+0x10b0], R16 ;  /* 0x0010b01001007387 */ /* 0x000fe80000100a00 */
[----:B------:R1:W-:Y:S04]  /*38e40*/  STL.64 [R1+0x10b8], R18 ;  /* 0x0010b81201007387 */ /* 0x0003e80000100a00 */
[----:B------:R-:W-:Y:S04]  /*38e50*/  STL.64 [R1+0x11b0], R52 ;  /* 0x0011b03401007387 */ /* 0x000fe80000100a00 */
[----:B------:R2:W-:Y:S04]  /*38e60*/  STL.64 [R1+0x11b8], R54 ;  /* 0x0011b83601007387 */ /* 0x0005e80000100a00 */
[----:B------:R-:W-:Y:S04]  /*38e70*/  STL.64 [R1+0x1210], R12 ;  /* 0x0012100c01007387 */ /* 0x000fe80000100a00 */
[----:B------:R3:W-:Y:S04]  /*38e80*/  STL.64 [R1+0x1218], R14 ;  /* 0x0012180e01007387 */ /* 0x0007e80000100a00 */
        /* <DEDUP_REMOVED lines=28> */
[----:B-1----:R-:W-:Y:S03]  /*39050*/  HMMA.1688.F32.TF32 R16, R36, R4, R248 ;  /* 0x000000042410723c */ /* 0x002fe600000810f8 */
        /* <DEDUP_REMOVED lines=29> */
[----:B------:R-:W-:Y:S01]  /*39230*/  MOV R252, R17 ;  /* 0x0000001100fc7202 */ /* 0x000fe20000000f00 */
[----:B------:R-:W-:-:S02]  /*39240*/  IMAD.MOV.U32 R55, RZ, RZ, R18 ;  /* 0x000000ffff377224 */ /* 0x000fc400078e0012 */
[----:B------:R-:W-:Y:S01]  /*39250*/  IMAD.MOV.U32 R11, RZ, RZ, R16 ;  /* 0x000000ffff0b7224 */ /* 0x000fe200078e0010 */
[----:B------:R-:W-:Y:S04]  /*39260*/  STL [R1+0x2d78], R54 ;  /* 0x002d783601007387 */ /* 0x000fe80000100800 */
[----:B------:R-:W-:Y:S04]  /*39270*/  STL [R1+0x2d74], R55 ;  /* 0x002d743701007387 */ /* 0x000fe80000100800 */
[----:B------:R-:W-:Y:S04]  /*39280*/  STL [R1+0x2d70], R252 ;  /* 0x002d70fc01007387 */ /* 0x000fe80000100800 */
[----:B------:R-:W-:Y:S01]  /*39290*/  STL [R1+0x2d6c], R11 ;  /* 0x002d6c0b01007387 */ /* 0x000fe20000100800 */
[-C--:B---3--:R-:W-:Y:S11]  /*392a0*/  HMMA.1688.F32.TF32 R12, R40, R4.reuse, R96 ;  /* 0x00000004280c723c */ /* 0x088ff60000081060 */
[----:B------:R-:W-:Y:S11]  /*392b0*/  @!UPT UIADD3 URZ, URZ, URZ, URZ ;  /* 0x0000003f3f3ff290 */ /* 0x000ff6000fffe03f */
[----:B------:R-:W-:Y:S01]  /*392c0*/  @!UPT UIADD3 URZ, URZ, URZ, URZ ;  /* 0x0000003f3f3ff290 */ /* 0x000fe2000fffe03f */
[----:B------:R1:W-:Y:S04]  /*392d0*/  STL [R1+0x40], R12 ;  /* 0x0000400c01007387 */ /* 0x0003e80000100800 */
[----:B------:R-:W2:Y:S04]  /*392e0*/  LDL.LU R96, [R1+0xa0] ;  /* 0x0000a00001607983 */ /* 0x000ea80000300800 */
[----:B------:R-:W2:Y:S04]  /*392f0*/  LDL.LU R97, [R1+0xa4] ;  /* 0x0000a40001617983 */ /* 0x000ea80000300800 */
[----:B------:R-:W2:Y:S04]  /*39300*/  LDL.LU R98, [R1+0xa8] ;  /* 0x0000a80001627983 */ /* 0x000ea80000300800 */
[----:B------:R-:W2:Y:S01]  /*39310*/  LDL.LU R99, [R1+0xac] ;  /* 0x0000ac0001637983 */ /* 0x000ea20000300800 */
[-C--:B----4-:R-:W-:Y:S08]  /*39320*/  HMMA.1688.F32.TF32 R248, R80, R4.reuse, R248 ;  /* 0x0000000450f8723c */ /* 0x090ff000000810f8 */
[-C--:B------:R-:W-:Y:S11]  /*39330*/  HMMA.1688.F32.TF32 R76, R32, R4.reuse, R108 ;  /* 0x00000004204c723c */ /* 0x080ff6000008106c */
[----:B------:R-:W-:Y:S04]  /*39340*/  @!UPT UIADD3 URZ, URZ, URZ, URZ ;  /* 0x0000003f3f3ff290 */ /* 0x000fe8000fffe03f */
[----:B------:R-:W-:Y:S01]  /*39350*/  STL.64 [R1+0x2c60], R250 ;  /* 0x002c60fa01007387 */ /* 0x000fe20000100a00 */
[-C--:B------:R-:W-:Y:S03]  /*39360*/  HMMA.1688.F32.TF32 R108, R180, R4.reuse, R68 ;  /* 0x00000004b46c723c */ /* 0x080fe60000081044 */
[----:B------:R-:W-:Y:S04]  /*39370*/  STL.64 [R1+0x2c58], R248 ;  /* 0x002c58f801007387 */ /* 0x000fe80000100a00 */
[----:B------:R-:W-:Y:S04]  /*39380*/  STL.64 [R1+0x2c70], R78 ;  /* 0x002c704e01007387 */ /* 0x000fe80000100a00 */
[----:B------:R-:W-:Y:S04]  /*39390*/  STL.64 [R1+0x2c68], R76 ;  /* 0x002c684c01007387 */ /* 0x000fe80000100a00 */
[----:B------:R-:W3:Y:S04]  /*393a0*/  LDL.LU R68, [R1+0x1040] ;  /* 0x0010400001447983 */ /* 0x000ee80000300800 */
[----:B------:R-:W3:Y:S04]  /*393b0*/  LDL.LU R69, [R1+0x1044] ;  /* 0x0010440001457983 */ /* 0x000ee80000300800 */
[----:B------:R-:W3:Y:S04]  /*393c0*/  LDL.LU R70, [R1+0x1048] ;  /* 0x0010480001467983 */ /* 0x000ee80000300800 */
[----:B------:R-:W3:Y:S01]  /*393d0*/  LDL.LU R71, [R1+0x104c] ;  /* 0x00104c0001477983 */ /* 0x000ee20000300800 */
[-C--:B------:R-:W-:Y:S01]  /*393e0*/  HMMA.1688.F32.TF32 R16, R176, R4.reuse, R64 ;  /* 0x00000004b010723c */ /* 0x080fe20000081040 */
[----:B------:R-:W-:Y:S01]  /*393f0*/  IMAD.MOV.U32 R10, RZ, RZ, R13 ;  /* 0x000000ffff0a7224 */ /* 0x000fe200078e000d */
[----:B------:R-:W-:Y:S01]  /*39400*/  MOV R7, R14 ;  /* 0x0000000e00077202 */ /* 0x000fe20000000f00 */
[----:B------:R-:W-:Y:S01]  /*39410*/  IMAD.MOV.U32 R6, RZ, RZ, R15 ;  /* 0x000000ffff067224 */ /* 0x000fe200078e000f */
[----:B------:R-:W-:Y:S04]  /*39420*/  STL.64 [R1+0x2c80], R110 ;  /* 0x002c806e01007387 */ /* 0x000fe80000100a00 */
[-C--:B-1----:R-:W-:Y:S01]  /*39430*/  HMMA.1688.F32.TF32 R12, R172, R4.reuse, R60 ;  /* 0x00000004ac0c723c */ /* 0x082fe2000008103c */
[----:B------:R-:W-:Y:S04]  /*39440*/  STL.64 [R1+0x2c78], R108 ;  /* 0x002c786c01007387 */ /* 0x000fe80000100a00 */
[----:B------:R-:W3:Y:S03]  /*39450*/  LDSM.16.M88.4 R64, [R241+0x88000] ;  /* 0x08800000f140783b */ /* 0x000ee60000000200 */
[-C--:B------:R-:W-:Y:S01]  /*39460*/  HMMA.1688.F32.TF32 R52, R156, R4.reuse, R128 ;  /* 0x000000049c34723c */ /* 0x080fe20000081080 */
[----:B------:R-:W1:Y:S06]  /*39470*/  LDSM.16.M88.4 R60, [R241+0x89000] ;  /* 0x08900000f13c783b */ /* 0x000e6c0000000200 */
[----:B------:R-:W-:Y:S04]  /*39480*/  STL.64 [R1+0x890], R16 ;  /* 0x0008901001007387 */ /* 0x000fe80000100a00 */
[----:B------:R4:W-:Y:S04]  /*39490*/  STL.64 [R1+0x898], R18 ;  /* 0x0008981201007387 */ /* 0x0009e80000100a00 */
[----:B------:R-:W-:Y:S04]  /*394a0*/  STL.64 [R1+0x940], R12 ;  /* 0x0009400c01007387 */ /* 0x000fe80000100a00 */
[----:B------:R4:W-:Y:S02]  /*394b0*/  STL.64 [R1+0x948], R14 ;  /* 0x0009480e01007387 */ /* 0x0009e40000100a00 */
[-C--:B----4-:R-:W-:Y:S08]  /*394c0*/  HMMA.1688.F32.TF32 R16, R168, R4.reuse, R72 ;  /* 0x00000004a810723c */ /* 0x090ff00000081048 */
[-C--:B------:R-:W-:Y:S11]  /*394d0*/  HMMA.1688.F32.TF32 R12, R164, R4.reuse, R140 ;  /* 0x00000004a40c723c */ /* 0x080ff6000008108c */
[----:B------:R-:W-:Y:S04]  /*394e0*/  @!UPT UIADD3 URZ, URZ, URZ, URZ ;  /* 0x0000003f3f3ff290 */ /* 0x000fe8000fffe03f */
[----:B------:R-:W-:Y:S04]  /*394f0*/  STL.64 [R1+0xa10], R16 ;  /* 0x000a101001007387 */ /* 0x000fe80000100a00 */
[----:B------:R4:W-:Y:S04]  /*39500*/  STL.64 [R1+0xa18], R18 ;  /* 0x000a181201007387 */ /* 0x0009e80000100a00 */
[----:B------:R-:W-:Y:S04]  /*39510*/  STL.64 [R1+0xb10], R12 ;  /* 0x000b100c01007387 */ /* 0x000fe80000100a00 */
[----:B------:R1:W-:Y:S01]  /*39520*/  STL.64 [R1+0xb18], R14 ;  /* 0x000b180e01007387 */ /* 0x0003e20000100a00 */
[-C--:B----4-:R-:W-:Y:S08]  /*39530*/  HMMA.1688.F32.TF32 R16, R152, R4.reuse, R112 ;  /* 0x000000049810723c */ /* 0x090ff00000081070 */
[-C--:B-1----:R-:W-:Y:S01]  /*39540*/  HMMA.1688.F32.TF32 R12, R148, R4.reuse, R100 ;  /* 0x00000004940c723c */ /* 0x082fe20000081064 */
[----:B------:R-:W-:Y:S04]  /*39550*/  STL.64 [R1+0xba0], R52 ;  /* 0x000ba03401007387 */ /* 0x000fe80000100a00 */
[----:B------:R-:W-:Y:S10]  /*39560*/  STL.64 [R1+0xba8], R54 ;  /* 0x000ba83601007387 */ /* 0x000ff40000100a00 */
[----:B------:R-:W-:Y:S04]  /*39570*/  STL.64 [R1+0xcb0], R16 ;  /* 0x000cb01001007387 */ /* 0x000fe80000100a00 */
[----:B------:R-:W-:Y:S04]  /*39580*/  STL.64 [R1+0xcb8], R18 ;  /* 0x000cb81201007387 */ /* 0x000fe80000100a00 */
[----:B------:R-:W-:Y:S04]  /*39590*/  STL.64 [R1+0xe00], R12 ;  /* 0x000e000c01007387 */ /* 0x000fe80000100a00 */
[----:B------:R1:W-:Y:S02]  /*395a0*/  STL.64 [R1+0xe08], R14 ;  /* 0x000e080e01007387 */ /* 0x0003e40000100a00 */
[-C--:B-1----:R-:W-:Y:S08]  /*395b0*/  HMMA.1688.F32.TF32 R12, R88, R4.reuse, R124 ;  /* 0x00000004580c723c */ /* 0x082ff0000008107c */
[-C--:B------:R-:W-:Y:S08]  /*395c0*/  HMMA.1688.F32.TF32 R52, R144, R4.reuse, R184 ;  /* 0x000000049034723c */ /* 0x080ff000000810b8 */
[----:B------:R-:W-:Y:S08]  /*395d0*/  HMMA.1688.F32.TF32 R16, R28, R4, R120 ;  /* 0x000000041c10723c */ /* 0x000ff00000081078 */
[----:B------:R-:W-:Y:S01]  /*395e0*/  IMAD.MOV.U32 R44, RZ, RZ, R12 ;  /* 0x000000ffff2c7224 */ /* 0x000fe200078e000c */
[----:B------:R-:W-:Y:S01]  /*395f0*/  MOV R49, R14 ;  /* 0x0000000e00317202 */ /* 0x000fe20000000f00 */
[----:B------:R-:W-:-:S02]  /*39600*/  IMAD.MOV.U32 R48, RZ, RZ, R13 ;  /* 0x000000ffff307224 */ /* 0x000fc400078e000d */
[----:B------:R-:W-:-:S03]  /*39610*/  IMAD.MOV.U32 R45, RZ, RZ, R15 ;  /* 0x000000ffff2d7224 */ /* 0x000fc600078e000f */
[----:B------:R-:W-:Y:S04]  /*39620*/  STL.64 [R1+0xeb0], R52 ;  /* 0x000eb03401007387 */ /* 0x000fe80000100a00 */
[----:B------:R-:W-:Y:S04]  /*39630*/  STL.64 [R1+0xeb8], R54 ;  /* 0x000eb83601007387 */ /* 0x000fe80000100a00 */
[----:B------:R-:W-:Y:S04]  /*39640*/  STL.64 [R1+0xfc0], R16 ;  /* 0x000fc01001007387 */ /* 0x000fe80000100a00 */
[----:B------:R-:W-:Y:S04]  /*39650*/  STL.64 [R1+0xfc8], R18 ;  /* 0x000fc81201007387 */ /* 0x000fe80000100a00 */
[----:B------:R-:W-:Y:S04]  /*39660*/  STL [R1+0x2bec], R45 ;  /* 0x002bec2d01007387 */ /* 0x000fe80000100800 */
[----:B------:R-:W-:Y:S04]  /*39670*/  STL [R1+0x2be8], R49 ;  /* 0x002be83101007387 */ /* 0x000fe80000100800 */
[----:B------:R-:W-:Y:S04]  /*39680*/  STL [R1+0x2be4], R48 ;  /* 0x002be43001007387 */ /* 0x000fe80000100800 */
[----:B------:R-:W-:Y:S04]  /*39690*/  STL [R1+0x2be0], R44 ;  /* 0x002be02c01007387 */ /* 0x000fe80000100800 */
[----:B------:R1:W-:Y:S04]  /*396a0*/  STL.64 [R1+0x2dc8], R6 ;  /* 0x002dc80601007387 */ /* 0x0003e80000100a00 */
[----:B------:R-:W4:Y:S01]  /*396b0*/  LDSM.16.M88.4 R16, [R241+0x8a000] ;  /* 0x08a00000f110783b */ /* 0x000f220000000200 */
[----:B--2---:R-:W-:Y:S11]  /*396c0*/  HMMA.1688.F32.TF32 R12, R84, R4, R96 ;  /* 0x00000004540c723c */ /* 0x004ff60000081060 */
[----:B------:R-:W-:Y:S11]  /*396d0*/  @!UPT UIADD3 URZ, URZ, URZ, URZ ;  /* 0x0000003f3f3ff290 */ /* 0x000ff6000fffe03f */
[----:B------:R-:W-:Y:S02]  /*396e0*/  @!UPT UIADD3 URZ, URZ, URZ, URZ ;  /* 0x0000003f3f3ff290 */ /* 0x000fe4000fffe03f */
[----:B------:R-:W-:Y:S01]  /*396f0*/  IMAD.MOV.U32 R20, RZ, RZ, R15 ;  /* 0x000000ffff147224 */ /* 0x000fe200078e000f */
[----:B------:R-:W-:Y:S01]  /*39700*/  MOV R21, R14 ;  /* 0x0000000e00157202 */ /* 0x000fe20000000f00 */
[----:B------:R-:W-:Y:S02]  /*39710*/  IMAD.MOV.U32 R24, RZ, RZ, R13 ;  /* 0x000000ffff187224 */ /* 0x000fe400078e000d */
[----:B------:R-:W-:Y:S01]  /*39720*/  IMAD.MOV.U32 R25, RZ, RZ, R12 ;  /* 0x000000ffff197224 */ /* 0x000fe200078e000c */
[----:B------:R-:W-:Y:S04]  /*39730*/  STL [R1+0x2bfc], R20 ;  /* 0x002bfc1401007387 */ /* 0x000fe80000100800 */
[----:B------:R-:W-:Y:S04]  /*39740*/  STL [R1+0x2bf8], R21 ;  /* 0x002bf81501007387 */ /* 0x000fe80000100800 */
[----:B------:R-:W-:Y:S04]  /*39750*/  STL [R1+0x2bf4], R24 ;  /* 0x002bf41801007387 */ /* 0x000fe80000100800 */
[----:B------:R-:W-:Y:S04]  /*39760*/  STL [R1+0x2bf0], R25 ;  /* 0x002bf01901007387 */ /* 0x000fe80000100800 */
        /* <DEDUP_REMOVED lines=56> */
[----:B---3--:R-:W-:Y:S03]  /*39af0*/  HMMA.1688.F32.TF32 R12, R36, R64, R68 ;  /* 0x00000040240c723c */ /* 0x008fe60000081044 */
[----:B------:R-:W3:Y:S04]  /*39b00*/  LDL.LU R68, [R1+0x1a0] ;  /* 0x0001a00001447983 */ /* 0x000ee80000300800 */
[----:B------:R-:W-:-:S02]  /*39b10*/  IMAD.MOV.U32 R69, RZ, RZ, R242 ;  /* 0x000000ffff457224 */ /* 0x000fc400078e00f2 */
[----:B------:R-:W3:Y:S01]  /*39b20*/  LDL.LU R242, [R1+0x2e8c] ;  /* 0x002e8c0001f27983 */ /* 0x000ee20000300800 */
[----:B------:R-:W-:-:S03]  /*39b30*/  IMAD.MOV.U32 R70, RZ, RZ, R2 ;  /* 0x000000ffff467224 */ /* 0x000fc600078e0002 */
[----:B------:R-:W3:Y:S01]  /*39b40*/  LDL.LU R2, [R1+0x2e88] ;  /* 0x002e880001027983 */ /* 0x000ee20000300800 */
[----:B------:R-:W-:-:S03]  /*39b50*/  MOV R71, R0 ;  /* 0x0000000000477202 */ /* 0x000fc60000000f00 */
[----:B------:R-:W3:Y:S07]  /*39b60*/  LDL.LU R0, [R1+0x2e84] ;  /* 0x002e840001007983 */ /* 0x000eee0000300800 */
[----:B------:R-:W-:Y:S01]  /*39b70*/  IMAD.MOV.U32 R111, RZ, RZ, R12 ;  /* 0x000000ffff6f7224 */ /* 0x000fe200078e000c */
[----:B------:R-:W-:Y:S01]  /*39b80*/  MOV R109, R14 ;  /* 0x0000000e006d7202 */ /* 0x000fe20000000f00 */
[----:B------:R-:W-:Y:S02]  /*39b90*/  IMAD.MOV.U32 R110, RZ, RZ, R13 ;  /* 0x000000ffff6e7224 */ /* 0x000fe400078e000d */
[----:B------:R-:W-:-:S03]  /*39ba0*/  IMAD.MOV.U32 R108, RZ, RZ, R15 ;  /* 0x000000ffff6c7224 */ /* 0x000fc600078e000f */
[----:B------:R-:W-:Y:S04]  /*39bb0*/  STL.64 [R1+0x2dd8], R110 ;  /* 0x002dd86e01007387 */ /* 0x000fe80000100a00 */
[----:B------:R-:W-:Y:S01]  /*39bc0*/  STL.64 [R1+0x2dd0], R108 ;  /* 0x002dd06c01007387 */ /* 0x000fe20000100a00 */
[-C--:B-1----:R-:W-:Y:S08]  /*39bd0*/  HMMA.1688.F32.TF32 R4, R40, R64.reuse, R136 ;  /* 0x000000402804723c */ /* 0x082ff00000081088 */
[-C--:B--2---:R-:W-:Y:S11]  /*39be0*/  HMMA.1688.F32.TF32 R244, R80, R64.reuse, R132 ;  /* 0x0000004050f4723c */ /* 0x084ff60000081084 */
[----:B------:R-:W-:Y:S05]  /*39bf0*/  @!UPT UIADD3 URZ, URZ, URZ, URZ ;  /* 0x0000003f3f3ff290 */ /* 0x000fea000fffe03f */
[----:B------:R-:W-:Y:S01]  /*39c00*/  IMAD.MOV.U32 R54, RZ, RZ, R4 ;  /* 0x000000ffff367224 */ /* 0x000fe200078e0004 */
[----:B------:R-:W-:Y:S01]  /*39c10*/  MOV R11, R7 ;  /* 0x00000007000b7202 */ /* 0x000fe20000000f00 */
[----:B------:R-:W-:Y:S02]  /*39c20*/  IMAD.MOV.U32 R55, RZ, RZ, R5 ;  /* 0x000000ffff377224 */ /* 0x000fe400078e0005 */
[----:B------:R-:W-:Y:S01]  /*39c30*/  IMAD.MOV.U32 R252, RZ, RZ, R6 ;  /* 0x000000fffffc7224 */ /* 0x000fe200078e0006 */
[-C--:B----4-:R-:W-:Y:S08]  /*39c40*/  HMMA.1688.F32.TF32 R92, R32, R64.reuse, R92 ;  /* 0x00000040205c723c */ /* 0x090ff0000008105c */
[-C--:B------:R-:W-:Y:S01]  /*39c50*/  HMMA.1688.F32.TF32 R112, R180, R64.reuse, R112 ;  /* 0x00000040b470723c */ /* 0x080fe20000081070 */
[----:B------:R1:W-:Y:S07]  /*39c60*/  STL.64 [R1+0x2de8], R10 ;  /* 0x002de80a01007387 */ /* 0x0003ee0000100a00 */
[-C--:B------:R-:W-:Y:S01]  /*39c70*/  HMMA.1688.F32.TF32 R4, R176, R64.reuse, R116 ;  /* 0x00000040b004723c */ /* 0x080fe20000081074 */
[----:B------:R-:W-:Y:S04]  /*39c80*/  STL.64 [R1+0x2de0], R54 ;  /* 0x002de03601007387 */ /* 0x000fe80000100a00 */
[----:B------:R-:W-:Y:S04]  /*39c90*/  STL.64 [R1+0x2c90], R246 ;  /* 0x002c90f601007387 */ /* 0x000fe80000100a00 */
[----:B------:R-:W-:Y:S01]  /*39ca0*/  STL.64 [R1+0x2c88], R244 ;  /* 0x002c88f401007387 */ /* 0x000fe20000100a00 */
[-C--:B------:R-:W-:Y:S03]  /*39cb0*/  HMMA.1688.F32.TF32 R12, R172, R64.reuse, R104 ;  /* 0x00000040ac0c723c */ /* 0x080fe60000081068 */
[----:B------:R-:W-:Y:S04]  /*39cc0*/  STL.64 [R1+0x2ca0], R94 ;  /* 0x002ca05e01007387 */ /* 0x000fe80000100a00 */
[----:B------:R-:W-:Y:S01]  /*39cd0*/  STL.64 [R1+0x2c98], R92 ;  /* 0x002c985c01007387 */ /* 0x000fe20000100a00 */
[-C--:B-1----:R-:W-:Y:S03]  /*39ce0*/  HMMA.1688.F32.TF32 R8, R168, R64.reuse, R72 ;  /* 0x00000040a808723c */ /* 0x082fe60000081048 */
[----:B------:R-:W-:Y:S04]  /*39cf0*/  STL.64 [R1+0x2cb0], R114 ;  /* 0x002cb07201007387 */ /* 0x000fe80000100a00 */
[----:B------:R-:W-:Y:S04]  /*39d00*/  STL.64 [R1+0x2ca8], R112 ;  /* 0x002ca87001007387 */ /* 0x000fe80000100a00 */
        /* <DEDUP_REMOVED lines=9> */
[-C--:B--2---:R-:W-:Y:S03]  /*39da0*/  HMMA.1688.F32.TF32 R8, R152, R64.reuse, R100 ;  /* 0x000000409808723c */ /* 0x084fe60000081064 */
[----:B------:R1:W-:Y:S05]  /*39db0*/  STL.64 [R1+0xa58], R6 ;  /* 0x000a580601007387 */ /* 0x0003ea0000100a00 */
[-C--:B-1----:R-:W-:Y:S06]  /*39dc0*/  HMMA.1688.F32.TF32 R4, R148, R64.reuse, R184 ;  /* 0x000000409404723c */ /* 0x082fec00000810b8 */
[----:B------:R-:W-:Y:S04]  /*39dd0*/  STL.64 [R1+0xb40], R12 ;  /* 0x000b400c01007387 */ /* 0x000fe80000100a00 */
[----:B------:R-:W-:Y:S05]  /*39de0*/  STL.64 [R1+0xb48], R14 ;  /* 0x000b480e01007387 */ /* 0x000fea0000100a00 */
        /* <DEDUP_REMOVED lines=10> */
[----:B------:R-:W-:Y:S02]  /*39e90*/  IMAD.MOV.U32 R48, RZ, RZ, R6 ;  /* 0x000000ffff307224 */ /* 0x000fe400078e0006 */
[----:B---3--:R-:W-:Y:S01]  /*39ea0*/  HMMA.1688.F32.TF32 R4, R84, R64, R68 ;  /* 0x000000405404723c */ /* 0x008fe20000081044 */
[----:B------:R-:W-:Y:S04]  /*39eb0*/  STL.64 [R1+0xdf0], R12 ;  /* 0x000df00c01007387 */ /* 0x000fe80000100a00 */
[----:B------:R-:W-:Y:S04]  /*39ec0*/  STL.64 [R1+0xdf8], R14 ;  /* 0x000df80e01007387 */ /* 0x000fe80000100a00 */
[----:B------:R-:W-:Y:S04]  /*39ed0*/  STL.64 [R1+0xec0], R8 ;  /* 0x000ec00801007387 */ /* 0x000fe80000100a00 */
[----:B------:R-:W-:Y:S01]  /*39ee0*/  STL.64 [R1+0xec8], R10 ;  /* 0x000ec80a01007387 */ /* 0x000fe20000100a00 */
[----:B------:R-:W-:-:S03]  /*39ef0*/  IMAD.MOV.U32 R68, RZ, RZ, R2 ;  /* 0x000000ffff447224 */ /* 0x000fc600078e0002 */
[----:B------:R-:W-:Y:S04]  /*39f00*/  STL [R1+0x2c0c], R44 ;  /* 0x002c0c2c01007387 */ /* 0x000fe80000100800 */
[----:B------:R-:W-:Y:S04]  /*39f10*/  STL [R1+0x2c08], R48 ;  /* 0x002c083001007387 */ /* 0x000fe80000100800 */
[----:B------:R-:W-:Y:S01]  /*39f20*/  STL [R1+0x2c04], R45 ;  /* 0x002c042d01007387 */ /* 0x000fe20000100800 */
[----:B------:R-:W-:-:S03]  /*39f30*/  IMAD.MOV.U32 R69, RZ, RZ, R242 ;  /* 0x000000ffff457224 */ /* 0x000fc600078e00f2 */
[----:B------:R-:W-:Y:S04]  /*39f40*/  STL [R1+0x2c00], R49 ;  /* 0x002c003101007387 */ /* 0x000fe80000100800 */
[----:B------:R-:W2:Y:S04]  /*39f50*/  LDL.LU R2, [R1+0x2e80] ;  /* 0x002e800001027983 */ /* 0x000ea80000300800 */
[----:B------:R-:W-:Y:S04]  /*39f60*/  STL.64 [R1+0x10c0], R4 ;  /* 0x0010c00401007387 */ /* 0x000fe80000100a00 */
[----:B------:R1:W-:Y:S04]  /*39f70*/  STL.64 [R1+0x10c8], R6 ;  /* 0x0010c80601007387 */ /* 0x0003e80000100a00 */
[----:B------:R-:W3:Y:S01]  /*39f80*/  LDL.LU R242, [R1+0x2e7c] ;  /* 0x002e7c0001f27983 */ /* 0x000ee20000300800 */
[----:B------:R-:W-:-:S03]  /*39f90*/  IMAD.MOV.U32 R125, RZ, RZ, R0 ;  /* 0x000000ffff7d7224 */ /* 0x000fc600078e0000 */
[----:B------:R-:W4:Y:S04]  /*39fa0*/  LDL.LU R70, [R1+0x2f8] ;  /* 0x0002f80001467983 */ /* 0x000f280000300800 */
[----:B------:R-:W4:Y:S04]  /*39fb0*/  LDL.LU R71, [R1+0x2fc] ;  /* 0x0002fc0001477983 */ /* 0x000f280000300800 */
[----:B------:R-:W4:Y:S04]  /*39fc0*/  LDL.LU R124, [R1+0x300] ;  /* 0x00030000017c7983 */ /* 0x000f280000300800 */
[----:B------:R-:W4:Y:S04]  /*39fd0*/  LDL.LU R0, [R1+0x2e78] ;  /* 0x002e780001007983 */ /* 0x000f280000300800 */
[----:B------:R-:W1:Y:S01]  /*39fe0*/  LDSM.16.M88.4 R12, [R241+0x8b000] ;  /* 0x08b00000f10c783b */ /* 0x000e620000000200 */
[----:B--2---:R-:W-:-:S03]  /*39ff0*/  MOV R126, R2 ;  /* 0x00000002007e7202 */ /* 0x004fc60000000f00 */
[----:B------:R-:W2:Y:S01]  /*3a000*/  LDL.LU R2, [R1+0x2e74] ;  /* 0x002e740001027983 */ /* 0x000ea20000300800 */
[----:B---3--:R-:W-:-:S03]  /*3a010*/  IMAD.MOV.U32 R127, RZ, RZ, R242 ;  /* 0x000000ffff7f7224 */ /* 0x008fc600078e00f2 */
        /* <DEDUP_REMOVED lines=50> */
[----:B----4-:R-:W-:Y:S01]  /*3a340*/  MOV R123, R0 ;  /* 0x00000000007b7202 */ /* 0x010fe20000000f00 */
[----:B--2---:R-:W-:-:S02]  /*3a350*/  IMAD.MOV.U32 R122, RZ, RZ, R2 ;  /* 0x000000ffff7a7224 */ /* 0x004fc400078e0002 */
[----:B---3--:R-:W-:Y:S01]  /*3a360*/  IMAD.MOV.U32 R121, RZ, RZ, R242 ;  /* 0x000000ffff797224 */ /* 0x008fe200078e00f2 */
[-C--:B-1----:R-:W-:Y:S08]  /*3a370*/  HMMA.1688.F32.TF32 R4, R36, R60.reuse, R232 ;  /* 0x0000003c2404723c */ /* 0x082ff000000810e8 */
[-C--:B------:R-:W-:Y:S11]  /*3a380*/  HMMA.1688.F32.TF32 R8, R176, R60.reuse, R132 ;  /* 0x0000003cb008723c */ /* 0x080ff60000081084 */
[----:B------:R-:W-:Y:S05]  /*3a390*/  @!UPT UIADD3 URZ, URZ, URZ, URZ ;  /* 0x0000003f3f3ff290 */ /* 0x000fea000fffe03f */
[----:B------:R-:W-:Y:S01]  /*3a3a0*/  IMAD.MOV.U32 R247, RZ, RZ, R4 ;  /* 0x000000fffff77224 */ /* 0x000fe200078e0004 */
[----:B------:R-:W-:Y:S01]  /*3a3b0*/  MOV R244, R7 ;  /* 0x0000000700f47202 */ /* 0x000fe20000000f00 */
[----:B------:R-:W-:Y:S02]  /*3a3c0*/  IMAD.MOV.U32 R246, RZ, RZ, R5 ;  /* 0x000000fffff67224 */ /* 0x000fe400078e0005 */
[----:B------:R-:W-:Y:S02]  /*3a3d0*/  IMAD.MOV.U32 R245, RZ, RZ, R6 ;  /* 0x000000fffff57224 */ /* 0x000fe400078e0006 */
[-C--:B------:R-:W-:Y:S08]  /*3a3e0*/  HMMA.1688.F32.TF32 R4, R40, R60.reuse, R160 ;  /* 0x0000003c2804723c */ /* 0x080ff000000810a0 */
[-C--:B------:R-:W-:Y:S08]  /*3a3f0*/  HMMA.1688.F32.TF32 R236, R80, R60.reuse, R136 ;  /* 0x0000003c50ec723c */ /* 0x080ff00000081088 */
[-C--:B------:R-:W-:Y:S08]  /*3a400*/  HMMA.1688.F32.TF32 R96, R32, R60.reuse, R96 ;  /* 0x0000003c2060723c */ /* 0x080ff00000081060 */
[----:B------:R-:W-:Y:S01]  /*3a410*/  HMMA.1688.F32.TF32 R116, R180, R60, R116 ;  /* 0x0000003cb474723c */ /* 0x000fe20000081074 */
[----:B------:R-:W-:Y:S04]  /*3a420*/  STL.64 [R1+0x2df8], R246 ;  /* 0x002df8f601007387 */ /* 0x000fe80000100a00 */
[----:B------:R-:W-:Y:S01]  /*3a430*/  STL.64 [R1+0x2df0], R244 ;  /* 0x002df0f401007387 */ /* 0x000fe20000100a00 */
[----:B------:R-:W-:-:S03]  /*3a440*/  IMAD.MOV.U32 R243, RZ, RZ, R4 ;  /* 0x000000fffff37224 */ /* 0x000fc600078e0004 */
[----:B------:R-:W-:Y:S01]  /*3a450*/  STL.64 [R1+0x2cc0], R238 ;  /* 0x002cc0ee01007387 */ /* 0x000fe20000100a00 */
[----:B------:R-:W-:Y:S01]  /*3a460*/  IMAD.MOV.U32 R242, RZ, RZ, R5 ;  /* 0x000000fffff27224 */ /* 0x000fe200078e0005 */
[----:B------:R-:W-:Y:S02]  /*3a470*/  MOV R0, R7 ;  /* 0x0000000700007202 */ /* 0x000fe40000000f00 */
[----:B------:R-:W-:Y:S01]  /*3a480*/  STL.64 [R1+0x2cb8], R236 ;  /* 0x002cb8ec01007387 */ /* 0x000fe20000100a00 */
[----:B------:R-:W-:-:S03]  /*3a490*/  IMAD.MOV.U32 R2, RZ, RZ, R6 ;  /* 0x000000ffff027224 */ /* 0x000fc600078e0006 */
[----:B------:R-:W-:Y:S01]  /*3a4a0*/  STL.64 [R1+0x2cd0], R98 ;  /* 0x002cd06201007387 */ /* 0x000fe20000100a00 */
[-C--:B------:R-:W-:Y:S03]  /*3a4b0*/  HMMA.1688.F32.TF32 R4, R172, R60.reuse, R104 ;  /* 0x0000003cac04723c */ /* 0x080fe60000081068 */
[----:B------:R-:W-:Y:S04]  /*3a4c0*/  STL.64 [R1+0x2cc8], R96 ;  /* 0x002cc86001007387 */ /* 0x000fe80000100a00 */
[----:B------:R-:W-:Y:S04]  /*3a4d0*/  STL.64 [R1+0x2ce0], R118 ;  /* 0x002ce07601007387 */ /* 0x000fe80000100a00 */
[----:B------:R-:W-:Y:S04]  /*3a4e0*/  STL.64 [R1+0x2cd8], R116 ;  /* 0x002cd87401007387 */ /* 0x000fe80000100a00 */
[----:B------:R-:W-:Y:S04]  /*3a4f0*/  STL.64 [R1+0x170], R8 ;  /* 0x0001700801007387 */ /* 0x000fe80000100a00 */
[----:B------:R1:W-:Y:S02]  /*3a500*/  STL.64 [R1+0x178], R10 ;  /* 0x0001780a01007387 */ /* 0x0003e40000100a00 */
[-C--:B-1----:R-:W-:Y:S02]  /*3a510*/  HMMA.1688.F32.TF32 R8, R168, R60.reuse, R72 ;  /* 0x0000003ca808723c */ /* 0x082fe40000081048 */
[----:B------:R-:W-:Y:S04]  /*3a520*/  STL.64 [R1+0x880], R4 ;  /* 0x0008800401007387 */ /* 0x000fe80000100a00 */
[----:B------:R1:W-:Y:S02]  /*3a530*/  STL.64 [R1+0x888], R6 ;  /* 0x0008880601007387 */ /* 0x0003e40000100a00 */
[-C--:B------:R-:W-:Y:S08]  /*3a540*/  HMMA.1688.F32.TF32 R52, R156, R60.reuse, R128 ;  /* 0x0000003c9c34723c */ /* 0x080ff00000081080 */
[-C--:B-1----:R-:W-:Y:S07]  /*3a550*/  HMMA.1688.F32.TF32 R4, R164, R60.reuse, R140 ;  /* 0x0000003ca404723c */ /* 0x082fee000008108c */
[----:B------:R-:W-:Y:S04]  /*3a560*/  STL.64 [R1+0x920], R8 ;  /* 0x0009200801007387 */ /* 0x000fe80000100a00 */
[----:B------:R1:W-:Y:S02]  /*3a570*/  STL.64 [R1+0x928], R10 ;  /* 0x0009280a01007387 */ /* 0x0003e40000100a00 */
[-C--:B-1----:R-:W-:Y:S10]  /*3a580*/  HMMA.1688.F32.TF32 R8, R152, R60.reuse, R100 ;  /* 0x0000003c9808723c */ /* 0x082ff40000081064 */
[----:B------:R-:W-:Y:S04]  /*3a590*/  STL.64 [R1+0x9f0], R4 ;  /* 0x0009f00401007387 */ /* 0x000fe80000100a00 */
[----:B------:R1:W-:Y:S04]  /*3a5a0*/  STL.64 [R1+0x9f8], R6 ;  /* 0x0009f80601007387 */ /* 0x0003e80000100a00 */
[----:B------:R-:W-:Y:S04]  /*3a5b0*/  STL.64 [R1+0xad0], R52 ;  /* 0x000ad03401007387 */ /* 0x000fe80000100a00 */
[----:B------:R2:W-:Y:S01]  /*3a5c0*/  STL.64 [R1+0xad8], R54 ;  /* 0x000ad83601007387 */ /* 0x0005e20000100a00 */
[-C--:B-1----:R-:W-:Y:S03]  /*3a5d0*/  HMMA.1688.F32.TF32 R4, R148, R60.reuse, R184 ;  /* 0x0000003c9404723c */ /* 0x082fe600000810b8 */
[----:B------:R-:W-:Y:S05]  /*3a5e0*/  STL.64 [R1+0xb70], R8 ;  /* 0x000b700801007387 */ /* 0x000fea0000100a00 */
[-C--:B--2---:R-:W-:Y:S01]  /*3a5f0*/  HMMA.1688.F32.TF32 R52, R144, R60.reuse, R120 ;  /* 0x0000003c9034723c */ /* 0x084fe20000081078 */
[----:B------:R1:W-:Y:S07]  /*3a600*/  STL.64 [R1+0xb78], R10 ;  /* 0x000b780a01007387 */ /* 0x0003ee0000100a00 */
[-C--:B-1----:R-:W-:Y:S07]  /*3a610*/  HMMA.1688.F32.TF32 R8, R28, R60.reuse, R124 ;  /* 0x0000003c1c08723c */ /* 0x082fee000008107c */
[----:B------:R-:W-:Y:S04]  /*3a620*/  STL.64 [R1+0xc90], R4 ;  /* 0x000c900401007387 */ /* 0x000fe80000100a00 */
[----:B------:R1:W-:Y:S04]  /*3a630*/  STL.64 [R1+0xc98], R6 ;  /* 0x000c980601007387 */ /* 0x0003e80000100a00 */
[----:B------:R-:W-:Y:S04]  /*3a640*/  STL.64 [R1+0xd80], R52 ;  /* 0x000d803401007387 */ /* 0x000fe80000100a00 */
[----:B------:R-:W-:Y:S04]  /*3a650*/  STL.64 [R1+0xd88], R54 ;  /* 0x000d883601007387 */ /* 0x000fe80000100a00 */
[----:B------:R-:W-:Y:S04]  /*3a660*/  STL.64 [R1+0xe40], R8 ;  /* 0x000e400801007387 */ /* 0x000fe80000100a00 */
[----:B------:R2:W-:Y:S04]  /*3a670*/  STL.64 [R1+0xe48], R10 ;  /* 0x000e480a01007387 */ /* 0x0005e80000100a00 */
        /* <DEDUP_REMOVED lines=20> */
[----:B-1----:R-:W-:Y:S03]  /*3a7c0*/  HMMA.1688.F32.TF32 R4, R88, R60, R68 ;  /* 0x0000003c5804723c */ /* 0x002fe60000081044 */
        /* <DEDUP_REMOVED lines=44> */
[----:B------:R-:W-:Y:S04]  /*3aa90*/  STL [R1+0x2c1c], R25 ;  /* 0x002c1c1901007387 */ /* 0x000fe80000100800 */
[----:B------:R-:W-:Y:S04]  /*3aaa0*/  STL [R1+0x2c18], R24 ;  /* 0x002c181801007387 */ /* 0x000fe80000100800 */
[----:B------:R-:W-:Y:S04]  /*3aab0*/  STL.64 [R1+0x2e00], R26 ;  /* 0x002e001a01007387 */ /* 0x000fe80000100a00 */
[----:B------:R-:W-:Y:S04]  /*3aac0*/  STL [R1+0x2c14], R20 ;  /* 0x002c141401007387 */ /* 0x000fe80000100800 */
[----:B------:R-:W-:Y:S04]  /*3aad0*/  STL [R1+0x2c10], R21 ;  /* 0x002c101501007387 */ /* 0x000fe80000100800 */
[----:B------:R-:W-:Y:S01]  /*3aae0*/  STL.64 [R1+0x2e08], R22 ;  /* 0x002e081601007387 */ /* 0x000fe20000100a00 */
[-C--:B--2---:R-:W-:Y:S08]  /*3aaf0*/  HMMA.1688.F32.TF32 R8, R172, R16.reuse, R136 ;  /* 0x00000010ac08723c */ /* 0x084ff00000081088 */
[-C--:B---3--:R-:W-:Y:S08]  /*3ab00*/  HMMA.1688.F32.TF32 R68, R80, R16.reuse, R68 ;  /* 0x000000105044723c */ /* 0x088ff00000081044 */
[----:B----4-:R-:W-:Y:S08]  /*3ab10*/  HMMA.1688.F32.TF32 R116, R36, R16, R224 ;  /* 0x000000102474723c */ /* 0x010ff000000810e0 */
[----:B------:R-:W-:Y:S08]  /*3ab20*/  HMMA.1688.F32.TF32 R4, R84, R60, R216 ;  /* 0x0000003c5404723c */ /* 0x000ff000000810d8 */
[-C--:B------:R-:W-:Y:S07]  /*3ab30*/  HMMA.1688.F32.TF32 R248, R40, R16.reuse, R232 ;  /* 0x0000001028f8723c */ /* 0x080fee00000810e8 */
[----:B------:R-:W-:Y:S08]  /*3ab40*/  STL.64 [R1+0x2cf0], R118 ;  /* 0x002cf07601007387 */ /* 0x000ff00000100a00 */
[----:B------:R-:W-:Y:S01]  /*3ab50*/  STL.64 [R1+0xfe0], R4 ;  /* 0x000fe00401007387 */ /* 0x000fe20000100a00 */
[-C--:B------:R-:W-:Y:S03]  /*3ab60*/  HMMA.1688.F32.TF32 R100, R32, R16.reuse, R100 ;  /* 0x000000102064723c */ /* 0x080fe60000081064 */
[----:B------:R1:W-:Y:S05]  /*3ab70*/  STL.64 [R1+0xfe8], R6 ;  /* 0x000fe80601007387 */ /* 0x0003ea0000100a00 */
[-C--:B------:R-:W-:Y:S08]  /*3ab80*/  HMMA.1688.F32.TF32 R120, R180, R16.reuse, R120 ;  /* 0x00000010b478723c */ /* 0x080ff00000081078 */
[-C--:B-1----:R-:W-:Y:S08]  /*3ab90*/  HMMA.1688.F32.TF32 R4, R168, R16.reuse, R132 ;  /* 0x00000010a804723c */ /* 0x082ff00000081084 */
[-C--:B------:R-:W-:Y:S01]  /*3aba0*/  HMMA.1688.F32.TF32 R20, R176, R16.reuse, R160 ;  /* 0x00000010b014723c */ /* 0x080fe200000810a0 */
[----:B------:R-:W-:Y:S04]  /*3abb0*/  STL.64 [R1+0x2ce8], R116 ;  /* 0x002ce87401007387 */ /* 0x000fe80000100a00 */
        /* <DEDUP_REMOVED lines=27> */
[----:B------:R-:W-:Y:S04]  /*3ad70*/  STL.64 [R1+0xbf8], R22 ;  /* 0x000bf81601007387 */ /* 0x000fe80000100a00 */
[----:B------:R-:W2:Y:S04]  /*3ad80*/  LDL.LU R184, [R1+0x3c0] ;  /* 0x0003c00001b87983 */ /* 0x000ea80000300800 */
[----:B------:R-:W-:Y:S04]  /*3ad90*/  STL.64 [R1+0xd40], R8 ;  /* 0x000d400801007387 */ /* 0x000fe80000100a00 */
[----:B------:R-:W-:Y:S04]  /*3ada0*/  STL.64 [R1+0xd48], R10 ;  /* 0x000d480a01007387 */ /* 0x000fe80000100a00 */
        /* <DEDUP_REMOVED lines=61> */
[----:B-1----:R-:W-:Y:S11]  /*3b180*/  HMMA.1688.F32.TF32 R4, R88, R16, R192 ;  /* 0x000000105804723c */ /* 0x002ff600000810c0 */
[----:B------:R-:W-:Y:S11]  /*3b190*/  @!UPT UIADD3 URZ, URZ, URZ, URZ ;  /* 0x0000003f3f3ff290 */ /* 0x000ff6000fffe03f */
[----:B------:R-:W-:Y:S02]  /*3b1a0*/  @!UPT UIADD3 URZ, URZ, URZ, URZ ;  /* 0x0000003f3f3ff290 */ /* 0x000fe4000fffe03f */
[----:B------:R-:W-:Y:S01]  /*3b1b0*/  IMAD.MOV.U32 R44, RZ, RZ, R4 ;  /* 0x000000ffff2c7224 */ /* 0x000fe200078e0004 */
[----:B------:R-:W-:Y:S01]  /*3b1c0*/  MOV R49, R7 ;  /* 0x0000000700317202 */ /* 0x000fe20000000f00 */
[----:B------:R-:W-:Y:S02]  /*3b1d0*/  IMAD.MOV.U32 R48, RZ, RZ, R5 ;  /* 0x000000ffff307224 */ /* 0x000fe400078e0005 */
[----:B------:R-:W-:Y:S01]  /*3b1e0*/  IMAD.MOV.U32 R45, RZ, RZ, R6 ;  /* 0x000000ffff2d7224 */ /* 0x000fe200078e0006 */
[----:B--2---:R-:W-:Y:S08]  /*3b1f0*/  HMMA.1688.F32.TF32 R96, R36, R12, R208 ;  /* 0x0000000c2460723c */ /* 0x004ff000000810d0 */
[----:B---3--:R-:W-:Y:S01]  /*3b200*/  HMMA.1688.F32.TF32 R4, R84, R16, R200 ;  /* 0x000000105404723c */ /* 0x008fe200000810c8 */
[----:B------:R-:W-:Y:S04]  /*3b210*/  STL [R1+0x2c2c], R49 ;  /* 0x002c2c3101007387 */ /* 0x000fe80000100800 */
[----:B------:R-:W-:Y:S04]  /*3b220*/  STL [R1+0x2c28], R45 ;  /* 0x002c282d01007387 */ /* 0x000fe80000100800 */
[----:B------:R-:W-:Y:S01]  /*3b230*/  STL [R1+0x2c24], R44 ;  /* 0x002c242c01007387 */ /* 0x000fe20000100800 */
[-C--:B----4-:R-:W-:Y:S03]  /*3b240*/  HMMA.1688.F32.TF32 R76, R40, R12.reuse, R216 ;  /* 0x0000000c284c723c */ /* 0x090fe600000810d8 */
[----:B------:R-:W-:Y:S04]  /*3b250*/  STL.64 [R1+0x2e10], R46 ;  /* 0x002e102e01007387 */ /* 0x000fe80000100a00 */
[----:B------:R-:W-:Y:S04]  /*3b260*/  STL [R1+0x2c20], R48 ;  /* 0x002c203001007387 */ /* 0x000fe80000100800 */
[----:B------:R-:W-:Y:S01]  /*3b270*/  STL.64 [R1+0x2e18], R50 ;  /* 0x002e183201007387 */ /* 0x000fe20000100a00 */
[-C--:B------:R-:W-:Y:S03]  /*3b280*/  HMMA.1688.F32.TF32 R8, R176, R12.reuse, R224 ;  /* 0x0000000cb008723c */ /* 0x080fe600000810e0 */
[----:B------:R-:W-:Y:S05]  /*3b290*/  STL.64 [R1+0x2e28], R98 ;  /* 0x002e286201007387 */ /* 0x000fea0000100a00 */
[-C--:B------:R-:W-:Y:S01]  /*3b2a0*/  HMMA.1688.F32.TF32 R72, R80, R12.reuse, R72 ;  /* 0x0000000c5048723c */ /* 0x080fe20000081048 */
[----:B------:R-:W-:Y:S04]  /*3b2b0*/  STL.64 [R1+0xed0], R4 ;  /* 0x000ed00401007387 */ /* 0x000fe80000100a00 */
[----:B------:R1:W-:Y:S03]  /*3b2c0*/  STL.64 [R1+0xed8], R6 ;  /* 0x000ed80601007387 */ /* 0x0003e60000100a00 */
[-C--:B-1----:R-:W-:Y:S01]  /*3b2d0*/  HMMA.1688.F32.TF32 R4, R172, R12.reuse, R232 ;  /* 0x0000000cac04723c */ /* 0x082fe200000810e8 */
[----:B------:R-:W-:Y:S04]  /*3b2e0*/  STL.64 [R1+0x2e20], R96 ;  /* 0x002e206001007387 */ /* 0x000fe80000100a00 */
[----:B------:R-:W-:Y:S04]  /*3b2f0*/  STL.64 [R1+0x2e38], R78 ;  /* 0x002e384e01007387 */ /* 0x000fe80000100a00 */
[----:B------:R-:W-:Y:S04]  /*3b300*/  STL.64 [R1+0x2e30], R76 ;  /* 0x002e304c01007387 */ /* 0x000fe80000100a00 */
[----:B------:R-:W-:Y:S04]  /*3b310*/  STL.64 [R1+0x2e68], R82 ;  /* 0x002e685201007387 */ /* 0x000fe80000100a00 */
[----:B------:R-:W-:Y:S01]  /*3b320*/  STL.64 [R1+0x2e60], R80 ;  /* 0x002e605001007387 */ /* 0x000fe20000100a00 */
[-C--:B------:R-:W-:Y:S03]  /*3b330*/  HMMA.1688.F32.TF32 R20, R168, R12.reuse, R160 ;  /* 0x0000000ca814723c */ /* 0x080fe600000810a0 */
        /* <DEDUP_REMOVED lines=8> */
[-C--:B-1----:R-:W-:Y:S08]  /*3b3c0*/  HMMA.1688.F32.TF32 R8, R164, R12.reuse, R136 ;  /* 0x0000000ca408723c */ /* 0x082ff00000081088 */
[-C--:B--2---:R-:W-:Y:S01]  /*3b3d0*/  HMMA.1688.F32.TF32 R4, R156, R12.reuse, R132 ;  /* 0x0000000c9c04723c */ /* 0x084fe20000081084 */
[----:B------:R-:W-:Y:S04]  /*3b3e0*/  STL.64 [R1+0x870], R20 ;  /* 0x0008701401007387 */ /* 0x000fe80000100a00 */
[----:B------:R1:W-:Y:S03]  /*3b3f0*/  STL.64 [R1+0x878], R22 ;  /* 0x0008781601007387 */ /* 0x0003e60000100a00 */
[-C--:B------:R-:W-:Y:S01]  /*3b400*/  HMMA.1688.F32.TF32 R104, R32, R12.reuse, R104 ;  /* 0x0000000c2068723c */ /* 0x080fe20000081068 */
[----:B------:R-:W-:Y:S06]  /*3b410*/  LDSM.16.M88.4 R136, [R241+0x8d000] ;  /* 0x08d00000f188783b */ /* 0x000fec0000000200 */
        /* <DEDUP_REMOVED lines=53> */
[----:B------:R-:W4:Y:S01]  /*3b770*/  LDL.LU R235, [R1+0x141c] ;  /* 0x00141c0001eb7983 */ /* 0x000f220000300800 */
[-C--:B--2---:R-:W-:Y:S03]  /*3b780*/  HMMA.1688.F32.TF32 R4, R88, R12.reuse, R140 ;  /* 0x0000000c5804723c */ /* 0x084fe6000008108c */
[----:B------:R-:W1:Y:S05]  /*3b790*/  LDSM.16.M88.4 R140, [R241+0x8c000] ;  /* 0x08c00000f18c783b */ /* 0x000e6a0000000200 */
[----:B---3--:R-:W-:Y:S01]  /*3b7a0*/  HMMA.1688.F32.TF32 R8, R28, R12, R132 ;  /* 0x0000000c1c08723c */ /* 0x008fe20000081084 */
[----:B------:R-:W2:Y:S11]  /*3b7b0*/  LDSM.16.M88.4 R132, [R241+0x8e000] ;  /* 0x08e00000f184783b */ /* 0x000eb60000000200 */
[----:B------:R-:W-:Y:S04]  /*3b7c0*/  @!UPT UIADD3 URZ, URZ, URZ, URZ ;  /* 0x0000003f3f3ff290 */ /* 0x000fe8000fffe03f */
[----:B------:R-:W-:Y:S01]  /*3b7d0*/  IMAD.MOV.U32 R65, RZ, RZ, R4 ;  /* 0x000000ffff417224 */ /* 0x000fe200078e0004 */
[----:B------:R-:W-:Y:S01]  /*3b7e0*/  MOV R60, R7 ;  /* 0x00000007003c7202 */ /* 0x000fe20000000f00 */
[----:B------:R-:W-:Y:S02]  /*3b7f0*/  IMAD.MOV.U32 R64, RZ, RZ, R5 ;  /* 0x000000ffff407224 */ /* 0x000fe400078e0005 */
[----:B------:R-:W-:-:S03]  /*3b800*/  IMAD.MOV.U32 R61, RZ, RZ, R6 ;  /* 0x000000ffff3d7224 */ /* 0x000fc600078e0006 */
[----:B------:R3:W-:Y:S01]  /*3b810*/  STL.64 [R1+0xd20], R8 ;  /* 0x000d200801007387 */ /* 0x0007e20000100a00 */
[----:B----4-:R-:W-:Y:S03]  /*3b820*/  HMMA.1688.F32.TF32 R4, R84, R12, R128 ;  /* 0x0000000c5404723c */ /* 0x010fe60000081080 */
[----:B------:R4:W-:Y:S04]  /*3b830*/  STL.64 [R1+0xd28], R10 ;  /* 0x000d280a01007387 */ /* 0x0009e80000100a00 */
[----:B------:R-:W-:Y:S04]  /*3b840*/  STL [R1+0x2c3c], R60 ;  /* 0x002c3c3c01007387 */ /* 0x000fe80000100800 */
[----:B------:R-:W-:Y:S04]  /*3b850*/  STL [R1+0x2c38], R61 ;  /* 0x002c383d01007387 */ /* 0x000fe80000100800 */
[----:B------:R-:W-:Y:S04]  /*3b860*/  STL [R1+0x2c34], R64 ;  /* 0x002c344001007387 */ /* 0x000fe80000100800 */
[----:B------:R-:W-:Y:S04]  /*3b870*/  STL [R1+0x2c30], R65 ;  /* 0x002c304101007387 */ /* 0x000fe80000100800 */
[----:B------:R-:W1:Y:S01]  /*3b880*/  LDSM.16.M88.4 R128, [R241+0x8f000] ;  /* 0x08f00000f180783b */ /* 0x000e620000000200 */
[----:B------:R-:W-:Y:S01]  /*3b890*/  MOV R12, R7 ;  /* 0x00000007000c7202 */ /* 0x000fe20000000f00 */
[----:B------:R-:W-:-:S02]  /*3b8a0*/  IMAD.MOV.U32 R13, RZ, RZ, R6 ;  /* 0x000000ffff0d7224 */ /* 0x000fc400078e0006 */
[----:B------:R-:W-:Y:S02]  /*3b8b0*/  IMAD.MOV.U32 R16, RZ, RZ, R5 ;  /* 0x000000ffff107224 */ /* 0x000fe400078e0005 */
[----:B------:R-:W-:Y:S01]  /*3b8c0*/  IMAD.MOV.U32 R17, RZ, RZ, R4 ;  /* 0x000000ffff117224 */ /* 0x000fe200078e0004 */
[----:B------:R-:W-:Y:S04]  /*3b8d0*/  STL [R1+0x2c4c], R12 ;  /* 0x002c4c0c01007387 */ /* 0x000fe80000100800 */
        /* <DEDUP_REMOVED lines=55> */
[C---:B-1----:R-:W-:Y:S03]  /*3bc50*/  HMMA.1688.F32.TF32 R236, R36.reuse, R140, R200 ;  /* 0x0000008c24ec723c */ /* 0x042fe600000810c8 */
[----:B------:R-:W3:Y:S04]  /*3bc60*/  LDL.LU R231, [R1+0x103c] ;  /* 0x00103c0001e77983 */ /* 0x000ee80000300800 */
[----:B------:R-:W3:Y:S01]  /*3bc70*/  LDL.LU R76, [R1+0x1100] ;  /* 0x00110000014c7983 */ /* 0x000ee20000300800 */
[C---:B------:R-:W-:Y:S03]  /*3bc80*/  HMMA.1688.F32.TF32 R112, R36.reuse, R136, R208 ;  /* 0x000000882470723c */ /* 0x040fe600000810d0 */
[----:B------:R-:W3:Y:S04]  /*3bc90*/  LDL.LU R77, [R1+0x1104] ;  /* 0x00110400014d7983 */ /* 0x000ee80000300800 */
[----:B------:R-:W3:Y:S01]  /*3bca0*/  LDL.LU R78, [R1+0x1108] ;  /* 0x00110800014e7983 */ /* 0x000ee20000300800 */
[C---:B--2---:R-:W-:Y:S03]  /*3bcb0*/  HMMA.1688.F32.TF32 R92, R36.reuse, R132, R216 ;  /* 0x00000084245c723c */ /* 0x044fe600000810d8 */
[----:B------:R-:W2:Y:S05]  /*3bcc0*/  LDL.LU R79, [R1+0x110c] ;  /* 0x00110c00014f7983 */ /* 0x000eaa0000300800 */
[----:B------:R-:W-:Y:S01]  /*3bcd0*/  HMMA.1688.F32.TF32 R36, R36, R128, R224 ;  /* 0x000000802424723c */ /* 0x000fe200000810e0 */
        /* <DEDUP_REMOVED lines=38> */
[----:B------:R-:W4:Y:S04]  /*3bf40*/  LDL.LU R198, [R1+0x1328] ;  /* 0x0013280001c67983 */ /* 0x000f280000300800 */
[----:B------:R-:W4:Y:S04]  /*3bf50*/  LDL.LU R199, [R1+0x132c] ;  /* 0x00132c0001c77983 */ /* 0x000f280000300800 */
[----:B------:R-:W4:Y:S04]  /*3bf60*/  LDL.LU R208, [R1+0x1290] ;  /* 0x0012900001d07983 */ /* 0x000f280000300800 */
[----:B------:R-:W4:Y:S04]  /*3bf70*/  LDL.LU R209, [R1+0x1294] ;  /* 0x0012940001d17983 */ /* 0x000f280000300800 */
[----:B------:R-:W4:Y:S04]  /*3bf80*/  LDL.LU R210, [R1+0x1298] ;  /* 0x0012980001d27983 */ /* 0x000f280000300800 */
[----:B------:R-:W4:Y:S01]  /*3bf90*/  LDL.LU R211, [R1+0x129c] ;  /* 0x00129c0001d37983 */ /* 0x000f220000300800 */
[C---:B------:R-:W-:Y:S03]  /*3bfa0*/  HMMA.1688.F32.TF32 R188, R40.reuse, R132, R232 ;  /* 0x0000008428bc723c */ /* 0x040fe600000810e8 */
        /* <DEDUP_REMOVED lines=21> */
[----:B------:R-:W4:Y:S01]  /*3c100*/  LDL.LU R56, [R1+0xab0] ;  /* 0x000ab00001387983 */ /* 0x000f220000300800 */
[C---:B------:R-:W-:Y:S03]  /*3c110*/  HMMA.1688.F32.TF32 R184, R40.reuse, R136, R184 ;  /* 0x0000008828b8723c */ /* 0x040fe600000810b8 */
[----:B------:R-:W4:Y:S04]  /*3c120*/  LDL.LU R57, [R1+0xab4] ;  /* 0x000ab40001397983 */ /* 0x000f280000300800 */
[----:B------:R-:W4:Y:S04]  /*3c130*/  LDL.LU R58, [R1+0xab8] ;  /* 0x000ab800013a7983 */ /* 0x000f280000300800 */
[----:B------:R-:W4:Y:S01]  /*3c140*/  LDL.LU R59, [R1+0xabc] ;  /* 0x000abc00013b7983 */ /* 0x000f220000300800 */
[----:B--2---:R-:W-:Y:S03]  /*3c150*/  HMMA.1688.F32.TF32 R40, R40, R128, R80 ;  /* 0x000000802828723c */ /* 0x004fe60000081050 */
[----:B------:R-:W2:Y:S04]  /*3c160*/  LDL.LU.64 R82, [R1+0x2e68] ;  /* 0x002e680001527983 */ /* 0x000ea80000300a00 */
[----:B------:R-:W2:Y:S01]  /*3c170*/  LDL.LU.64 R80, [R1+0x2e60] ;  /* 0x002e600001507983 */ /* 0x000ea20000300a00 */
[----:B---3--:R-:W-:Y:S08]  /*3c180*/  HMMA.1688.F32.TF32 R96, R176, R132, R96 ;  /* 0x00000084b060723c */ /* 0x008ff00000081060 */
[C---:B--2---:R-:W-:Y:S08]  /*3c190*/  HMMA.1688.F32.TF32 R192, R80.reuse, R140, R192 ;  /* 0x0000008c50c0723c */ /* 0x044ff000000810c0 */
[C---:B----4-:R-:W-:Y:S08]  /*3c1a0*/  HMMA.1688.F32.TF32 R196, R80.reuse, R136, R196 ;  /* 0x0000008850c4723c */ /* 0x050ff000000810c4 */
[C---:B------:R-:W-:Y:S08]  /*3c1b0*/  HMMA.1688.F32.TF32 R200, R80.reuse, R132, R200 ;  /* 0x0000008450c8723c */ /* 0x040ff000000810c8 */
[----:B------:R-:W-:Y:S01]  /*3c1c0*/  HMMA.1688.F32.TF32 R80, R80, R128, R32 ;  /* 0x000000805050723c */ /* 0x000fe20000081020 */
[----:B------:R-:W2:Y:S04]  /*3c1d0*/  LDL.LU.64 R34, [R1+0x2e58] ;  /* 0x002e580001227983 */ /* 0x000ea80000300a00 */
[----:B------:R-:W2:Y:S03]  /*3c1e0*/  LDL.LU.64 R32, [R1+0x2e50] ;  /* 0x002e500001207983 */ /* 0x000ea60000300a00 */
[-C--:B------:R-:W-:Y:S08]  /*3c1f0*/  HMMA.1688.F32.TF32 R44, R172, R140.reuse, R44 ;  /* 0x0000008cac2c723c */ /* 0x080ff0000008102c */
[C---:B------:R-:W-:Y:S08]  /*3c200*/  HMMA.1688.F32.TF32 R216, R180.reuse, R140, R216 ;  /* 0x0000008cb4d8723c */ /* 0x040ff000000810d8 */
[C---:B------:R-:W-:Y:S08]  /*3c210*/  HMMA.1688.F32.TF32 R220, R180.reuse, R136, R220 ;  /* 0x00000088b4dc723c */ /* 0x040ff000000810dc */
[C---:B------:R-:W-:Y:S08]  /*3c220*/  HMMA.1688.F32.TF32 R224, R180.reuse, R132, R224 ;  /* 0x00000084b4e0723c */ /* 0x040ff000000810e0 */
[----:B------:R-:W-:Y:S08]  /*3c230*/  HMMA.1688.F32.TF32 R180, R180, R128, R76 ;  /* 0x00000080b4b4723c */ /* 0x000ff0000008104c */
[C---:B------:R-:W-:Y:S08]  /*3c240*/  HMMA.1688.F32.TF32 R228, R176.reuse, R140, R228 ;  /* 0x0000008cb0e4723c */ /* 0x040ff000000810e4 */
[C---:B------:R-:W-:Y:S08]  /*3c250*/  HMMA.1688.F32.TF32 R232, R176.reuse, R136, R232 ;  /* 0x00000088b0e8723c */ /* 0x040ff000000810e8 */
[----:B------:R-:W-:Y:S08]  /*3c260*/  HMMA.1688.F32.TF32 R176, R176, R128, R48 ;  /* 0x00000080b0b0723c */ /* 0x000ff00000081030 */
[----:B------:R-:W-:Y:S08]  /*3c270*/  HMMA.1688.F32.TF32 R120, R172, R136, R120 ;  /* 0x00000088ac78723c */ /* 0x000ff00000081078 */
[----:B------:R-:W-:Y:S08]  /*3c280*/  HMMA.1688.F32.TF32 R24, R168, R128, R24 ;  /* 0x00000080a818723c */ /* 0x000ff00000081018 */
[C---:B--2---:R-:W-:Y:S08]  /*3c290*/  HMMA.1688.F32.TF32 R204, R32.reuse, R140, R204 ;  /* 0x0000008c20cc723c */ /* 0x044ff000000810cc */
[C---:B------:R-:W-:Y:S08]  /*3c2a0*/  HMMA.1688.F32.TF32 R208, R32.reuse, R136, R208 ;  /* 0x0000008820d0723c */ /* 0x040ff000000810d0 */
[C---:B------:R-:W-:Y:S08]  /*3c2b0*/  HMMA.1688.F32.TF32 R212, R32.reuse, R132, R212 ;  /* 0x0000008420d4723c */ /* 0x040ff000000810d4 */
[----:B------:R-:W-:Y:S01]  /*3c2c0*/  HMMA.1688.F32.TF32 R32, R32, R128, R72 ;  /* 0x000000802020723c */ /* 0x000fe20000081048 */
[----:B------:R-:W2:Y:S04]  /*3c2d0*/  LDL.LU.64 R74, [R1+0x2e48] ;  /* 0x002e4800014a7983 */ /* 0x000ea80000300a00 */
[----:B------:R-:W2:Y:S04]  /*3c2e0*/  LDL.LU.64 R72, [R1+0x2e40] ;  /* 0x002e400001487983 */ /* 0x000ea80000300a00 */
[----:B------:R-:W3:Y:S04]  /*3c2f0*/  LDL.LU.64 R78, [R1+0x2e38] ;  /* 0x002e3800014e7983 */ /* 0x000ee80000300a00 */
[----:B------:R-:W3:Y:S04]  /*3c300*/  LDL.LU.64 R76, [R1+0x2e30] ;  /* 0x002e3000014c7983 */ /* 0x000ee80000300a00 */
[----:B------:R-:W-:Y:S04]  /*3c310*/  STL.64 [R1+0x160], R96 ;  /* 0x0001606001007387 */ /* 0x000fe80000100a00 */
[----:B------:R1:W-:Y:S04]  /*3c320*/  STL.64 [R1+0x168], R98 ;  /* 0x0001686201007387 */ /* 0x0003e80000100a00 */
[----:B-1----:R-:W4:Y:S04]  /*3c330*/  LDL.LU.64 R98, [R1+0x2e28] ;  /* 0x002e280001627983 */ /* 0x002f280000300a00 */
[----:B------:R-:W4:Y:S04]  /*3c340*/  LDL.LU.64 R96, [R1+0x2e20] ;  /* 0x002e200001607983 */ /* 0x000f280000300a00 */
[----:B------:R-:W2:Y:S04]  /*3c350*/  LDL.LU.64 R50, [R1+0x2e18] ;  /* 0x002e180001327983 */ /* 0x000ea80000300a00 */
[----:B------:R-:W-:Y:S04]  /*3c360*/  STL.64 [R1+0x2e0], R44 ;  /* 0x0002e02c01007387 */ /* 0x000fe80000100a00 */
[----:B------:R1:W-:Y:S02]  /*3c370*/  STL.64 [R1+0x2e8], R46 ;  /* 0x0002e82e01007387 */ /* 0x0003e40000100a00 */
[----:B-1----:R-:W-:Y:S02]  /*3c380*/  HMMA.1688.F32.TF32 R44, R172, R132, R100 ;  /* 0x00000084ac2c723c */ /* 0x002fe40000081064 */
[----:B------:R-:W-:Y:S04]  /*3c390*/  STL.64 [R1+0x300], R120 ;  /* 0x0003007801007387 */ /* 0x000fe80000100a00 */
[----:B------:R-:W-:Y:S02]  /*3c3a0*/  STL.64 [R1+0x308], R122 ;  /* 0x0003087a01007387 */ /* 0x000fe40000100a00 */
[----:B------:R-:W-:Y:S08]  /*3c3b0*/  HMMA.1688.F32.TF32 R100, R168, R140, R248 ;  /* 0x0000008ca864723c */ /* 0x000ff000000810f8 */
[----:B------:R-:W-:Y:S07]  /*3c3c0*/  HMMA.1688.F32.TF32 R172, R172, R128, R68 ;  /* 0x00000080acac723c */ /* 0x000fee0000081044 */
[----:B------:R-:W-:Y:S01]  /*3c3d0*/  STL.64 [R1+0x320], R44 ;  /* 0x0003202c01007387 */ /* 0x000fe20000100a00 */
[C---:B------:R-:W-:Y:S03]  /*3c3e0*/  HMMA.1688.F32.TF32 R68, R168.reuse, R136, R116 ;  /* 0x00000088a844723c */ /* 0x040fe60000081074 */
[----:B------:R1:W-:Y:S05]  /*3c3f0*/  STL.64 [R1+0x328], R46 ;  /* 0x0003282e01007387 */ /* 0x0003ea0000100a00 */
[----:B-1----:R-:W-:Y:S08]  /*3c400*/  HMMA.1688.F32.TF32 R44, R168, R132, R20 ;  /* 0x00000084a82c723c */ /* 0x002ff00000081014 */
        /* <DEDUP_REMOVED lines=8> */
[----:B------:R1:W-:Y:S02]  /*3c490*/  STL.64 [R1+0x4f8], R26 ;  /* 0x0004f81a01007387 */ /* 0x0003e40000100a00 */
[C---:B-1----:R-:W-:Y:S02]  /*3c4a0*/  HMMA.1688.F32.TF32 R44, R164.reuse, R136, R52 ;  /* 0x00000088a42c723c */ /* 0x042fe40000081034 */
[----:B------:R-:W-:Y:S04]  /*3c4b0*/  STL.64 [R1+0x720], R20 ;  /* 0x0007201401007387 */ /* 0x000fe80000100a00 */
[----:B------:R1:W-:Y:S02]  /*3c4c0*/  STL.64 [R1+0x728], R22 ;  /* 0x0007281601007387 */ /* 0x0003e40000100a00 */
[C---:B------:R-:W-:Y:S08]  /*3c4d0*/  HMMA.1688.F32.TF32 R24, R164.reuse, R132, R8 ;  /* 0x00000084a418723c */ /* 0x040ff00000081008 */
[----:B-1----:R-:W-:Y:S08]  /*3c4e0*/  HMMA.1688.F32.TF32 R20, R164, R128, R108 ;  /* 0x00000080a414723c */ /* 0x002ff0000008106c */
[C---:B------:R-:W-:Y:S08]  /*3c4f0*/  HMMA.1688.F32.TF32 R8, R156.reuse, R140, R4 ;  /* 0x0000008c9c08723c */ /* 0x040ff00000081004 */
[C---:B------:R-:W-:Y:S01]  /*3c500*/  HMMA.1688.F32.TF32 R4, R156.reuse, R136, R56 ;  /* 0x000000889c04723c */ /* 0x040fe20000081038 */
[----:B------:R-:W-:Y:S04]  /*3c510*/  STL.64 [R1+0x710], R44 ;  /* 0x0007102c01007387 */ /* 0x000fe80000100a00 */
[----:B------:R-:W-:Y:S04]  /*3c520*/  STL.64 [R1+0x718], R46 ;  /* 0x0007182e01007387 */ /* 0x000fe80000100a00 */
        /* <DEDUP_REMOVED lines=73> */
[----:B------:R-:W-:Y:S08]  /*3c9c0*/  HMMA.1688.F32.TF32 R156, R156, R128, R20 ;  /* 0x000000809c9c723c */ /* 0x000ff00000081014 */
[C---:B---3--:R-:W-:Y:S07]  /*3c9d0*/  HMMA.1688.F32.TF32 R248, R152.reuse, R140, R248 ;  /* 0x0000008c98f8723c */ /* 0x048fee00000810f8 */
[----:B------:R-:W-:Y:S04]  /*3c9e0*/  STL.64 [R1+0x6d0], R44 ;  /* 0x0006d02c01007387 */ /* 0x000fe80000100a00 */
[----:B------:R1:W-:Y:S01]  /*3c9f0*/  STL.64 [R1+0x6d8], R46 ;  /* 0x0006d82e01007387 */ /* 0x0003e20000100a00 */
[C---:B----4-:R-:W-:Y:S03]  /*3ca00*/  HMMA.1688.F32.TF32 R116, R152.reuse, R136, R116 ;  /* 0x000000889874723c */ /* 0x050fe60000081074 */
[----:B-1----:R-:W2:Y:S04]  /*3ca10*/  LDL.LU.64 R46, [R1+0x2e10] ;  /* 0x002e1000012e7983 */ /* 0x002ea80000300a00 */
[----:B------:R-:W3:Y:S04]  /*3ca20*/  LDL.LU.64 R22, [R1+0x2e08] ;  /* 0x002e080001167983 */ /* 0x000ee80000300a00 */
[----:B------:R1:W-:Y:S01]  /*3ca30*/  STL.64 [R1+0x5c0], R156 ;  /* 0x0005c09c01007387 */ /* 0x0003e20000100a00 */
[C---:B------:R-:W-:Y:S03]  /*3ca40*/  HMMA.1688.F32.TF32 R24, R152.reuse, R132, R24 ;  /* 0x000000849818723c */ /* 0x040fe60000081018 */
[----:B------:R4:W-:Y:S04]  /*3ca50*/  STL.64 [R1+0x5c8], R158 ;  /* 0x0005c89e01007387 */ /* 0x0009e80000100a00 */
[----:B-1----:R-:W2:Y:S01]  /*3ca60*/  LDL.LU R156, [R1+0x580] ;  /* 0x00058000019c7983 */ /* 0x002ea20000300800 */
[----:B------:R-:W-:Y:S03]  /*3ca70*/  HMMA.1688.F32.TF32 R152, R152, R128, R244 ;  /* 0x000000809898723c */ /* 0x000fe600000810f4 */
[----:B------:R-:W2:Y:S04]  /*3ca80*/  LDL.LU R157, [R1+0x584] ;  /* 0x00058400019d7983 */ /* 0x000ea80000300800 */
[----:B----4-:R-:W2:Y:S04]  /*3ca90*/  LDL.LU R158, [R1+0x588] ;  /* 0x00058800019e7983 */ /* 0x010ea80000300800 */
[----:B------:R-:W2:Y:S01]  /*3caa0*/  LDL.LU R159, [R1+0x58c] ;  /* 0x00058c00019f7983 */ /* 0x000ea20000300800 */
[C---:B------:R-:W-:Y:S03]  /*3cab0*/  HMMA.1688.F32.TF32 R52, R148.reuse, R136, R52 ;  /* 0x000000889434723c */ /* 0x040fe60000081034 */
[----:B------:R1:W-:Y:S04]  /*3cac0*/  STL.64 [R1+0x6c0], R248 ;  /* 0x0006c0f801007387 */ /* 0x0003e80000100a00 */
[----:B------:R4:W-:Y:S01]  /*3cad0*/  STL.64 [R1+0x6c8], R250 ;  /* 0x0006c8fa01007387 */ /* 0x0009e20000100a00 */
[C---:B------:R-:W-:Y:S03]  /*3cae0*/  HMMA.1688.F32.TF32 R108, R148.reuse, R132, R108 ;  /* 0x00000084946c723c */ /* 0x040fe6000008106c */
[----:B-1----:R-:W2:Y:S05]  /*3caf0*/  LDL.LU R248, [R1+0x7d0] ;  /* 0x0007d00001f87983 */ /* 0x002eaa0000300800 */
[C---:B------:R-:W-:Y:S01]  /*3cb00*/  HMMA.1688.F32.TF32 R8, R148.reuse, R140, R8 ;  /* 0x0000008c9408723c */ /* 0x040fe20000081008 */
[----:B------:R-:W2:Y:S04]  /*3cb10*/  LDL.LU R249, [R1+0x7d4] ;  /* 0x0007d40001f97983 */ /* 0x000ea80000300800 */
[----:B----4-:R-:W4:Y:S04]  /*3cb20*/  LDL.LU R250, [R1+0x7d8] ;  /* 0x0007d80001fa7983 */ /* 0x010f280000300800 */
[----:B------:R-:W4:Y:S04]  /*3cb30*/  LDL.LU R251, [R1+0x7dc] ;  /* 0x0007dc0001fb7983 */ /* 0x000f280000300800 */
[----:B------:R1:W-:Y:S04]  /*3cb40*/  STL.64 [R1+0x6b0], R116 ;  /* 0x0006b07401007387 */ /* 0x0003e80000100a00 */
[----:B------:R1:W-:Y:S01]  /*3cb50*/  STL.64 [R1+0x6b8], R118 ;  /* 0x0006b87601007387 */ /* 0x0003e20000100a00 */
[----:B------:R-:W-:Y:S03]  /*3cb60*/  HMMA.1688.F32.TF32 R148, R148, R128, R4 ;  /* 0x000000809494723c */ /* 0x000fe60000081004 */
[----:B-1----:R-:W2:Y:S04]  /*3cb70*/  LDL.LU R116, [R1+0x800] ;  /* 0x0008000001747983 */ /* 0x002ea80000300800 */
[----:B------:R-:W2:Y:S04]  /*3cb80*/  LDL.LU R117, [R1+0x804] ;  /* 0x0008040001757983 */ /* 0x000ea80000300800 */
[----:B------:R-:W2:Y:S04]  /*3cb90*/  LDL.LU R118, [R1+0x808] ;  /* 0x0008080001767983 */ /* 0x000ea80000300800 */
[----:B------:R-:W2:Y:S04]  /*3cba0*/  LDL.LU R119, [R1+0x80c] ;  /* 0x00080c0001777983 */ /* 0x000ea80000300800 */
[----:B------:R-:W-:Y:S04]  /*3cbb0*/  STL.64 [R1+0x6a0], R24 ;  /* 0x0006a01801007387 */ /* 0x000fe80000100a00 */
[----:B------:R1:W-:Y:S04]  /*3cbc0*/  STL.64 [R1+0x6a8], R26 ;  /* 0x0006a81a01007387 */ /* 0x0003e80000100a00 */
[----:B-1----:R-:W2:Y:S04]  /*3cbd0*/  LDL.LU.64 R26, [R1+0x2e00] ;  /* 0x002e0000011a7983 */ /* 0x002ea80000300a00 */
[----:B------:R-:W2:Y:S04]  /*3cbe0*/  LDL.LU.64 R246, [R1+0x2df8] ;  /* 0x002df80001f67983 */ /* 0x000ea80000300a00 */
[----:B------:R-:W2:Y:S04]  /*3cbf0*/  LDL.LU.64 R244, [R1+0x2df0] ;  /* 0x002df00001f47983 */ /* 0x000ea80000300a00 */
[----:B------:R1:W-:Y:S04]  /*3cc00*/  STL.64 [R1+0x5b0], R152 ;  /* 0x0005b09801007387 */ /* 0x0003e80000100a00 */
[----:B------:R1:W-:Y:S04]  /*3cc10*/  STL.64 [R1+0x5b8], R154 ;  /* 0x0005b89a01007387 */ /* 0x0003e80000100a00 */
[----:B-1----:R-:W2:Y:S04]  /*3cc20*/  LDL.LU R152, [R1+0x640] ;  /* 0x0006400001987983 */ /* 0x002ea80000300800 */
[----:B------:R-:W2:Y:S04]  /*3cc30*/  LDL.LU R153, [R1+0x644] ;  /* 0x0006440001997983 */ /* 0x000ea80000300800 */
[----:B------:R-:W2:Y:S04]  /*3cc40*/  LDL.LU R154, [R1+0x648] ;  /* 0x00064800019a7983 */ /* 0x000ea80000300800 */
[----:B------:R-:W2:Y:S04]  /*3cc50*/  LDL.LU R155, [R1+0x64c] ;  /* 0x00064c00019b7983 */ /* 0x000ea80000300800 */
[----:B------:R-:W-:Y:S04]  /*3cc60*/  STL.64 [R1+0x690], R8 ;  /* 0x0006900801007387 */ /* 0x000fe80000100a00 */
[----:B------:R1:W-:Y:S04]  /*3cc70*/  STL.64 [R1+0x698], R10 ;  /* 0x0006980a01007387 */ /* 0x0003e80000100a00 */
[----:B-1----:R-:W3:Y:S04]  /*3cc80*/  LDL.LU.64 R10, [R1+0x2de8] ;  /* 0x002de800010a7983 */ /* 0x002ee80000300a00 */
[----:B------:R-:W-:Y:S04]  /*3cc90*/  STL.64 [R1+0x680], R52 ;  /* 0x0006803401007387 */ /* 0x000fe80000100a00 */
[----:B------:R1:W-:Y:S04]  /*3cca0*/  STL.64 [R1+0x688], R54 ;  /* 0x0006883601007387 */ /* 0x0003e80000100a00 */
[----:B-1----:R-:W3:Y:S04]  /*3ccb0*/  LDL.LU.64 R54, [R1+0x2de0] ;  /* 0x002de00001367983 */ /* 0x002ee80000300a00 */
[----:B------:R-:W-:Y:S04]  /*3ccc0*/  STL.64 [R1+0x670], R108 ;  /* 0x0006706c01007387 */ /* 0x000fe80000100a00 */
[----:B------:R1:W-:Y:S04]  /*3ccd0*/  STL.64 [R1+0x678], R110 ;  /* 0x0006786e01007387 */ /* 0x0003e80000100a00 */
[----:B-1----:R-:W3:Y:S04]  /*3cce0*/  LDL.LU.64 R110, [R1+0x2dd8] ;  /* 0x002dd800016e7983 */ /* 0x002ee80000300a00 */
[----:B------:R-:W3:Y:S04]  /*3ccf0*/  LDL.LU.64 R108, [R1+0x2dd0] ;  /* 0x002dd000016c7983 */ /* 0x000ee80000300a00 */
[----:B------:R-:W3:Y:S04]  /*3cd00*/  LDL.LU.64 R6, [R1+0x2dc8] ;  /* 0x002dc80001067983 */ /* 0x000ee80000300a00 */
[----:B------:R1:W-:Y:S04]  /*3cd10*/  STL.64 [R1+0x5a0], R148 ;  /* 0x0005a09401007387 */ /* 0x0003e80000100a00 */
[----:B------:R1:W-:Y:S04]  /*3cd20*/  STL.64 [R1+0x5a8], R150 ;  /* 0x0005a89601007387 */ /* 0x0003e80000100a00 */
[----:B-1----:R-:W3:Y:S04]  /*3cd30*/  LDL.LU R148, [R1+0x650] ;  /* 0x0006500001947983 */ /* 0x002ee80000300800 */
[----:B------:R-:W3:Y:S04]  /*3cd40*/  LDL.LU R149, [R1+0x654] ;  /* 0x0006540001957983 */ /* 0x000ee80000300800 */
[----:B------:R-:W3:Y:S04]  /*3cd50*/  LDL.LU R150, [R1+0x658] ;  /* 0x0006580001967983 */ /* 0x000ee80000300800 */
[----:B------:R-:W3:Y:S01]  /*3cd60*/  LDL.LU R151, [R1+0x65c] ;  /* 0x00065c0001977983 */ /* 0x000ee20000300800 */
[----:B------:R-:W-:Y:S11]  /*3cd70*/  HMMA.1688.F32.TF32 R56, R144, R140, R56 ;  /* 0x0000008c9038723c */ /* 0x000ff60000081038 */
[----:B------:R-:W-:Y:S11]  /*3cd80*/  @!UPT UIADD3 URZ, URZ, URZ, URZ ;  /* 0x0000003f3f3ff290 */ /* 0x000ff6000fffe03f */
[----:B------:R-:W-:Y:S01]  /*3cd90*/  @!UPT UIADD3 URZ, URZ, URZ, URZ ;  /* 0x0000003f3f3ff290 */ /* 0x000fe2000fffe03f */
[----:B------:R-:W-:Y:S04]  /*3cda0*/  STL.64 [R1+0x660], R56 ;  /* 0x0006603801007387 */ /* 0x000fe80000100a00 */
[----:B------:R1:W-:Y:S04]  /*3cdb0*/  STL.64 [R1+0x668], R58 ;  /* 0x0006683a01007387 */ /* 0x0003e80000100a00 */
[----:B-1----:R-:W4:Y:S01]  /*3cdc0*/  LDL.LU.64 R58, [R1+0x2dc0] ;  /* 0x002dc000013a7983 */ /* 0x002f220000300a00 */
[----:B------:R-:W-:Y:S08]  /*3cdd0*/  HMMA.1688.F32.TF32 R120, R28, R132, R120 ;  /* 0x000000841c78723c */ /* 0x000ff00000081078 */
[----:B------:R-:W-:Y:S11]  /*3cde0*/  HMMA.1688.F32.TF32 R68, R88, R140, R68 ;  /* 0x0000008c5844723c */ /* 0x000ff60000081044 */
[----:B------:R-:W-:Y:S11]  /*3cdf0*/  @!UPT UIADD3 URZ, URZ, URZ, URZ ;  /* 0x0000003f3f3ff290 */ /* 0x000ff6000fffe03f */
[----:B------:R-:W-:Y:S02]  /*3ce00*/  @!UPT UIADD3 URZ, URZ, URZ, URZ ;  /* 0x0000003f3f3ff290 */ /* 0x000fe4000fffe03f */
[----:B------:R-:W-:Y:S02]  /*3ce10*/  IMAD.MOV.U32 R24, RZ, RZ, R69 ;  /* 0x000000ffff187224 */ /* 0x000fe400078e0045 */
[----:B------:R-:W-:Y:S01]  /*3ce20*/  IMAD.MOV.U32 R25, RZ, RZ, R68 ;  /* 0x000000ffff197224 */ /* 0x000fe200078e0044 */
[C---:B--2---:R-:W-:Y:S08]  /*3ce30*/  HMMA.1688.F32.TF32 R152, R144.reuse, R132, R152 ;  /* 0x000000849098723c */ /* 0x044ff00000081098 */
[C---:B---3--:R-:W-:Y:S11]  /*3ce40*/  HMMA.1688.F32.TF32 R148, R144.reuse, R136, R148 ;  /* 0x000000889094723c */ /* 0x048ff60000081094 */
[----:B------:R-:W-:Y:S11]  /*3ce50*/  @!UPT UIADD3 URZ, URZ, URZ, URZ ;  /* 0x0000003f3f3ff290 */ /* 0x000ff6000fffe03f */
[----:B------:R-:W-:Y:S01]  /*3ce60*/  @!UPT UIADD3 URZ, URZ, URZ, URZ ;  /* 0x0000003f3f3ff290 */ /* 0x000fe2000fffe03f */
[----:B------:R-:W-:Y:S04]  /*3ce70*/  STL.64 [R1+0x650], R148 ;  /* 0x0006509401007387 */ /* 0x000fe80000100a00 */
[----:B------:R1:W-:Y:S02]  /*3ce80*/  STL.64 [R1+0x658], R150 ;  /* 0x0006589601007387 */ /* 0x0003e40000100a00 */
[----:B-1----:R-:W-:Y:S02]  /*3ce90*/  HMMA.1688.F32.TF32 R148, R144, R128, R156 ;  /* 0x000000809094723c */ /* 0x002fe4000008109c */
[----:B------:R-:W-:Y:S04]  /*3cea0*/  STL.64 [R1+0x640], R152 ;  /* 0x0006409801007387 */ /* 0x000fe80000100a00 */
[----:B------:R1:W-:Y:S01]  /*3ceb0*/  STL.64 [R1+0x648], R154 ;  /* 0x0006489a01007387 */ /* 0x0003e20000100a00 */
[----:B------:R-:W-:Y:S01]  /*3cec0*/  IMAD.MOV.U32 R20, RZ, RZ, R70 ;  /* 0x000000ffff147224 */ /* 0x000fe200078e0046 */
[----:B------:R-:W-:-:S02]  /*3ced0*/  MOV R21, R71 ;  /* 0x0000004700157202 */ /* 0x000fc40000000f00 */
[----:B------:R-:W-:Y:S04]  /*3cee0*/  LDS R144, [R3+0xc000] ;  /* 0x00c0000003907984 */ /* 0x000fe80000000800 */
[----:B------:R-:W-:Y:S01]  /*3cef0*/  LDS R146, [R3+0xe000] ;  /* 0x00e0000003927984 */ /* 0x000fe20000000800 */
[C---:B-1----:R-:W-:Y:S03]  /*3cf00*/  HMMA.1688.F32.TF32 R152, R28.reuse, R140, R164 ;  /* 0x0000008c1c98723c */ /* 0x042fe600000810a4 */
[----:B------:R-:W-:Y:S04]  /*3cf10*/  LDS R145, [R240+0xc000] ;  /* 0x00c00000f0917984 */ /* 0x000fe80000000800 */
[----:B------:R-:W1:Y:S04]  /*3cf20*/  LDS R147, [R240+0xe000] ;  /* 0x00e00000f0937984 */ /* 0x000e680000000800 */
[----:B------:R-:W-:Y:S04]  /*3cf30*/  STL.64 [R1+0x590], R148 ;  /* 0x0005909401007387 */ /* 0x000fe80000100a00 */
[----:B------:R2:W-:Y:S02]  /*3cf40*/  STL.64 [R1+0x598], R150 ;  /* 0x0005989601007387 */ /* 0x0005e40000100a00 */
[C---:B--2---:R-:W-:Y:S08]  /*3cf50*/  HMMA.1688.F32.TF32 R148, R28.reuse, R136, R168 ;  /* 0x000000881c94723c */ /* 0x044ff000000810a8 */
[----:B------:R-:W-:Y:S01]  /*3cf60*/  HMMA.1688.F32.TF32 R28, R28, R128, R100 ;  /* 0x000000801c1c723c */ /* 0x000fe20000081064 */
[----:B------:R-:W-:Y:S04]  /*3cf70*/  STL.64 [R1+0x760], R152 ;  /* 0x0007609801007387 */ /* 0x000fe80000100a00 */
[----:B------:R-:W-:Y:S10]  /*3cf80*/  STL.64 [R1+0x768], R154 ;  /* 0x0007689a01007387 */ /* 0x000ff40000100a00 */
[----:B------:R-:W-:Y:S04]  /*3cf90*/  STL.64 [R1+0x750], R148 ;  /* 0x0007509401007387 */ /* 0x000fe80000100a00 */
[----:B------:R-:W-:Y:S04]  /*3cfa0*/  STL.64 [R1+0x758], R150 ;  /* 0x0007589601007387 */ /* 0x000fe80000100a00 */
[----:B------:R-:W-:Y:S04]  /*3cfb0*/  STL.64 [R1+0x740], R120 ;  /* 0x0007407801007387 */ /* 0x000fe80000100a00 */
[----:B------:R-:W-:Y:S04]  /*3cfc0*/  STL.64 [R1+0x748], R122 ;  /* 0x0007487a01007387 */ /* 0x000fe80000100a00 */
[----:B------:R-:W-:Y:S04]  /*3cfd0*/  STL.64 [R1+0x630], R28 ;  /* 0x0006301c01007387 */ /* 0x000fe80000100a00 */
[----:B------:R4:W-:Y:S02]  /*3cfe0*/  STL.64 [R1+0x638], R30 ;  /* 0x0006381e01007387 */ /* 0x0009e40000100a00 */
[C---:B----4-:R-:W-:Y:S02]  /*3cff0*/  HMMA.1688.F32.TF32 R28, R88.reuse, R136, R248 ;  /* 0x00000088581c723c */ /* 0x050fe400000810f8 */
[----:B------:R2:W-:Y:S04]  /*3d000*/  STL [R1+0x2c54], R24 ;  /* 0x002c541801007387 */ /* 0x0005e80000100800 */
[----:B------:R3:W-:Y:S11]  /*3d010*/  STL [R1+0x2c50], R25 ;  /* 0x002c501901007387 */ /* 0x0007f60000100800 */
[----:B------:R-:W-:Y:S07]  /*3d020*/  @!UPT UIADD3 URZ, URZ, URZ, URZ ;  /* 0x0000003f3f3ff290 */ /* 0x000fee000fffe03f */
[----:B------:R-:W-:Y:S01]  /*3d030*/  IMAD.MOV.U32 R49, RZ, RZ, R28 ;  /* 0x000000ffff317224 */ /* 0x000fe200078e001c */
[----:B------:R-:W-:Y:S01]  /*3d040*/  MOV R48, R31 ;  /* 0x0000001f00307202 */ /* 0x000fe20000000f00 */
[----:B------:R-:W-:Y:S02]  /*3d050*/  IMAD.MOV.U32 R45, RZ, RZ, R29 ;  /* 0x000000ffff2d7224 */ /* 0x000fe400078e001d */
[----:B------:R-:W-:Y:S02]  /*3d060*/  IMAD.MOV.U32 R44, RZ, RZ, R30 ;  /* 0x000000ffff2c7224 */ /* 0x000fe400078e001e */
[----:B------:R-:W-:Y:S07]  /*3d070*/  HMMA.1688.F32.TF32 R28, R88, R132, R116 ;  /* 0x00000084581c723c */ /* 0x000fee0000081074 */
[----:B------:R-:W-:-:S02]  /*3d080*/  IMAD.MOV.U32 R116, RZ, RZ, R23 ;  /* 0x000000ffff747224 */ /* 0x000fc400078e0017 */
[----:B------:R-:W4:Y:S01]  /*3d090*/  LDL.LU R23, [R1+0x2db8] ;  /* 0x002db80001177983 */ /* 0x000f220000300800 */
[----:B------:R-:W-:Y:S01]  /*3d0a0*/  IMAD.MOV.U32 R117, RZ, RZ, R22 ;  /* 0x000000ffff757224 */ /* 0x000fe200078e0016 */
[----:B------:R-:W-:Y:S01]  /*3d0b0*/  MOV R119, R27 ;  /* 0x0000001b00777202 */ /* 0x000fe20000000f00 */
[----:B------:R-:W-:Y:S01]  /*3d0c0*/  IMAD.MOV.U32 R118, RZ, RZ, R26 ;  /* 0x000000ffff767224 */ /* 0x000fe200078e001a */
[----:B------:R-:W2:Y:S04]  /*3d0d0*/  LDL.LU R22, [R1+0x2db4] ;  /* 0x002db40001167983 */ /* 0x000ea80000300800 */
[----:B------:R-:W3:Y:S04]  /*3d0e0*/  LDL.LU R26, [R1+0x2db0] ;  /* 0x002db000011a7983 */ /* 0x000ee80000300800 */
[----:B------:R-:W3:Y:S04]  /*3d0f0*/  LDL.LU R27, [R1+0x2dac] ;  /* 0x002dac00011b7983 */ /* 0x000ee80000300800 */
[----:B------:R-:W3:Y:S04]  /*3d100*/  LDL.LU R148, [R1+0x7f0] ;  /* 0x0007f00001947983 */ /* 0x000ee80000300800 */
[----:B------:R-:W3:Y:S04]  /*3d110*/  LDL.LU R149, [R1+0x7f4] ;  /* 0x0007f40001957983 */ /* 0x000ee80000300800 */
[----:B------:R-:W3:Y:S04]  /*3d120*/  LDL.LU R150, [R1+0x7f8] ;  /* 0x0007f80001967983 */ /* 0x000ee80000300800 */
[----:B------:R-:W3:Y:S01]  /*3d130*/  LDL.LU R151, [R1+0x7fc] ;  /* 0x0007fc0001977983 */ /* 0x000ee20000300800 */
[----:B------:R-:W-:-:S03]  /*3d140*/  IMAD.MOV.U32 R248, RZ, RZ, R46 ;  /* 0x000000fffff87224 */ /* 0x000fc600078e002e */
[----:B------:R-:W3:Y:S01]  /*3d150*/  LDL.LU R152, [R1+0x730] ;  /* 0x0007300001987983 */ /* 0x000ee20000300800 */
[----:B------:R-:W-:-:S03]  /*3d160*/  IMAD.MOV.U32 R249, RZ, RZ, R47 ;  /* 0x000000fffff97224 */ /* 0x000fc600078e002f */
[----:B------:R-:W3:Y:S01]  /*3d170*/  LDL.LU R153, [R1+0x734] ;  /* 0x0007340001997983 */ /* 0x000ee20000300800 */
[----:B------:R-:W-:-:S03]  /*3d180*/  IMAD.MOV.U32 R250, RZ, RZ, R50 ;  /* 0x000000fffffa7224 */ /* 0x000fc600078e0032 */
[----:B------:R-:W3:Y:S01]  /*3d190*/  LDL.LU R154, [R1+0x738] ;  /* 0x00073800019a7983 */ /* 0x000ee20000300800 */
[----:B------:R-:W-:-:S03]  /*3d1a0*/  MOV R251, R51 ;  /* 0x0000003300fb7202 */ /* 0x000fc60000000f00 */
[----:B------:R-:W3:Y:S04]  /*3d1b0*/  LDL.LU R155, [R1+0x73c] ;  /* 0x00073c00019b7983 */ /* 0x000ee80000300800 */
[----:B------:R-:W3:Y:S04]  /*3d1c0*/  LDL.LU R46, [R1+0x2da8] ;  /* 0x002da800012e7983 */ /* 0x000ee80000300800 */
[----:B------:R-:W3:Y:S04]  /*3d1d0*/  LDL.LU R47, [R1+0x2da4] ;  /* 0x002da400012f7983 */ /* 0x000ee80000300800 */
        /* <DEDUP_REMOVED lines=16> */
[----:B---3--:R-:W-:Y:S02]  /*3d2e0*/  IMAD.MOV.U32 R69, RZ, RZ, R26 ;  /* 0x000000ffff457224 */ /* 0x008fe400078e001a */
        /* <DEDUP_REMOVED lines=13> */
[----:B------:R-:W-:Y:S11]  /*3d3c0*/  HMMA.1688.F32.TF32 R28, R88, R128, R148 ;  /* 0x00000080581c723c */ /* 0x000ff60000081094 */
[----:B------:R-:W-:Y:S11]  /*3d3d0*/  @!UPT UIADD3 URZ, URZ, URZ, URZ ;  /* 0x0000003f3f3ff290 */ /* 0x000ff6000fffe03f */
[----:B------:R-:W-:Y:S02]  /*3d3e0*/  @!UPT UIADD3 URZ, URZ, URZ, URZ ;  /* 0x0000003f3f3ff290 */ /* 0x000fe4000fffe03f */
[----:B------:R-:W-:Y:S01]  /*3d3f0*/  IMAD.MOV.U32 R57, RZ, RZ, R28 ;  /* 0x000000ffff397224 */ /* 0x000fe200078e001c */
[----:B------:R-:W-:Y:S01]  /*3d400*/  MOV R52, R31 ;  /* 0x0000001f00347202 */ /* 0x000fe20000000f00 */
[----:B------:R-:W-:Y:S02]  /*3d410*/  IMAD.MOV.U32 R56, RZ, RZ, R29 ;  /* 0x000000ffff387224 */ /* 0x000fe400078e001d */
[----:B------:R-:W-:Y:S02]  /*3d420*/  IMAD.MOV.U32 R53, RZ, RZ, R30 ;  /* 0x000000ffff357224 */ /* 0x000fe400078e001e */
[----:B------:R-:W-:Y:S01]  /*3d430*/  HMMA.1688.F32.TF32 R28, R84, R140, R152 ;  /* 0x0000008c541c723c */ /* 0x000fe20000081098 */
[----:B--2---:R-:W-:Y:S01]  /*3d440*/  MOV R103, R27 ;  /* 0x0000001b00677202 */ /* 0x004fe20000000f00 */
[----:B---3--:R-:W-:Y:S02]  /*3d450*/  IMAD.MOV.U32 R102, RZ, RZ, R26 ;  /* 0x000000ffff667224 */ /* 0x008fe400078e001a */
[----:B----4-:R-:W-:-:S02]  /*3d460*/  IMAD.MOV.U32 R100, RZ, RZ, R22 ;  /* 0x000000ffff647224 */ /* 0x010fc400078e0016 */
[----:B------:R-:W2:Y:S01]  /*3d470*/  LDL.LU R22, [R1+0x2d88] ;  /* 0x002d880001167983 */ /* 0x000ea20000300800 */
[----:B------:R-:W-:-:S03]  /*3d480*/  IMAD.MOV.U32 R101, RZ, RZ, R23 ;  /* 0x000000ffff657224 */ /* 0x000fc600078e0017 */
[----:B------:R-:W2:Y:S04]  /*3d490*/  LDL.LU R23, [R1+0x2d84] ;  /* 0x002d840001177983 */ /* 0x000ea80000300800 */
[----:B------:R-:W3:Y:S04]  /*3d4a0*/  LDL.LU R26, [R1+0x2d80] ;  /* 0x002d8000011a7983 */ /* 0x000ee80000300800 */
[----:B------:R-:W3:Y:S06]  /*3d4b0*/  LDL.LU R27, [R1+0x2d7c] ;  /* 0x002d7c00011b7983 */ /* 0x000eec0000300800 */
[----:B------:R-:W-:Y:S01]  /*3d4c0*/  IMAD.MOV.U32 R16, RZ, RZ, R28 ;  /* 0x000000ffff107224 */ /* 0x000fe200078e001c */
[----:B------:R-:W-:Y:S01]  /*3d4d0*/  MOV R140, R31 ;  /* 0x0000001f008c7202 */ /* 0x000fe20000000f00 */
[----:B------:R-:W-:-:S02]  /*3d4e0*/  IMAD.MOV.U32 R17, RZ, RZ, R29 ;  /* 0x000000ffff117224 */ /* 0x000fc400078e001d */
[----:B------:R-:W-:Y:S02]  /*3d4f0*/  IMAD.MOV.U32 R141, RZ, RZ, R30 ;  /* 0x000000ffff8d7224 */ /* 0x000fe400078e001e */
[C---:B------:R-:W-:Y:S11]  /*3d500*/  HMMA.1688.F32.TF32 R28, R84.reuse, R136, R156 ;  /* 0x00000088541c723c */ /* 0x040ff6000008109c */
[----:B------:R-:W-:Y:S11]  /*3d510*/  @!UPT UIADD3 URZ, URZ, URZ, URZ ;  /* 0x0000003f3f3ff290 */ /* 0x000ff6000fffe03f */
[----:B------:R-:W-:Y:S02]  /*3d520*/  @!UPT UIADD3 URZ, URZ, URZ, URZ ;  /* 0x0000003f3f3ff290 */ /* 0x000fe4000fffe03f */
[----:B------:R-:W-:Y:S01]  /*3d530*/  IMAD.MOV.U32 R12, RZ, RZ, R28 ;  /* 0x000000ffff0c7224 */ /* 0x000fe200078e001c */
[----:B------:R-:W-:Y:S01]  /*3d540*/  MOV R136, R31 ;  /* 0x0000001f00887202 */ /* 0x000fe20000000f00 */
[----:B------:R-:W-:Y:S02]  /*3d550*/  IMAD.MOV.U32 R13, RZ, RZ, R29 ;  /* 0x000000ffff0d7224 */ /* 0x000fe400078e001d */
        /* <DEDUP_REMOVED lines=8> */
[----:B------:R-:W-:Y:S08]  /*3d5e0*/  HMMA.1688.F32.TF32 R28, R84, R128, R168 ;  /* 0x00000080541c723c */ /* 0x000ff000000810a8 */
[C---:B-1----:R-:W-:Y:S08]  /*3d5f0*/  HMMA.1688.F32.TF32 R88, R144.reuse, R50, R68 ;  /* 0x000000329058723c */ /* 0x042ff00000081044 */
[----:B------:R-:W-:Y:S01]  /*3d600*/  HMMA.1688.F32.TF32 R68, R144, R58, R116 ;  /* 0x0000003a9044723c */ /* 0x000fe20000081074 */
[----:B------:R-:W-:-:S02]  /*3d610*/  IMAD.MOV.U32 R164, RZ, RZ, R54 ;  /* 0x000000ffffa47224 */ /* 0x000fc400078e0036 */
[----:B------:R-:W-:Y:S01]  /*3d620*/  IMAD.MOV.U32 R165, RZ, RZ, R55 ;  /* 0x000000ffffa57224 */ /* 0x000fe200078e0037 */
[----:B------:R-:W-:Y:S01]  /*3d630*/  MOV R167, R11 ;  /* 0x0000000b00a77202 */ /* 0x000fe20000000f00 */
[----:B------:R-:W-:Y:S02]  /*3d640*/  IMAD.MOV.U32 R166, RZ, RZ, R252 ;  /* 0x000000ffffa67224 */ /* 0x000fe400078e00fc */
[----:B------:R-:W-:Y:S02]  /*3d650*/  IMAD.MOV.U32 R157, RZ, RZ, R10 ;  /* 0x000000ffff9d7224 */ /* 0x000fe400078e000a */
[----:B------:R-:W-:Y:S02]  /*3d660*/  IMAD.MOV.U32 R158, RZ, RZ, R7 ;  /* 0x000000ffff9e7224 */ /* 0x000fe400078e0007 */
[----:B------:R-:W-:Y:S01]  /*3d670*/  IMAD.MOV.U32 R159, RZ, RZ, R6 ;  /* 0x000000ffff9f7224 */ /* 0x000fe200078e0006 */
[C---:B---3--:R-:W-:Y:S08]  /*3d680*/  HMMA.1688.F32.TF32 R84, R144.reuse, R26, R120 ;  /* 0x0000001a9054723c */ /* 0x048ff00000081078 */
[C---:B--2---:R-:W-:Y:S11]  /*3d690*/  HMMA.1688.F32.TF32 R100, R144.reuse, R22, R100 ;  /* 0x000000169064723c */ /* 0x044ff60000081064 */
[----:B------:R-:W-:Y:S04]  /*3d6a0*/  @!UPT UIADD3 URZ, URZ, URZ, URZ ;  /* 0x0000003f3f3ff290 */ /* 0x000fe8000fffe03f */
[----:B------:R-:W-:Y:S04]  /*3d6b0*/  STL.64 [R1+0x860], R84 ;  /* 0x0008605401007387 */ /* 0x000fe80000100a00 */
[----:B------:R1:W-:Y:S02]  /*3d6c0*/  STL.64 [R1+0x868], R86 ;  /* 0x0008685601007387 */ /* 0x0003e40000100a00 */
[----:B-1----:R-:W-:Y:S02]  /*3d6d0*/  HMMA.1688.F32.TF32 R84, R144, R46, R248 ;  /* 0x0000002e9054723c */ /* 0x002fe400000810f8 */
[----:B------:R1:W-:Y:S04]  /*3d6e0*/  STL.64 [R1+0x850], R100 ;  /* 0x0008506401007387 */ /* 0x0003e80000100a00 */
[----:B------:R-:W-:Y:S04]  /*3d6f0*/  STL.64 [R1+0x858], R102 ;  /* 0x0008586601007387 */ /* 0x000fe80000100a00 */
[----:B------:R-:W-:Y:S04]  /*3d700*/  STL.64 [R1+0x840], R88 ;  /* 0x0008405801007387 */ /* 0x000fe80000100a00 */
[----:B------:R-:W-:Y:S09]  /*3d710*/  STL.64 [R1+0x848], R90 ;  /* 0x0008485a01007387 */ /* 0x000ff20000100a00 */
[----:B------:R-:W-:Y:S04]  /*3d720*/  STL.64 [R1+0x830], R84 ;  /* 0x0008305401007387 */ /* 0x000fe80000100a00 */
[----:B------:R-:W-:Y:S04]  /*3d730*/  STL.64 [R1+0x838], R86 ;  /* 0x0008385601007387 */ /* 0x000fe80000100a00 */
[----:B------:R-:W2:Y:S04]  /*3d740*/  LDL.LU R54, [R1+0x2d78] ;  /* 0x002d780001367983 */ /* 0x000ea80000300800 */
[----:B------:R-:W-:Y:S04]  /*3d750*/  STL.64 [R1+0x820], R68 ;  /* 0x0008204401007387 */ /* 0x000fe80000100a00 */
[----:B------:R2:W-:Y:S04]  /*3d760*/  STL.64 [R1+0x828], R70 ;  /* 0x0008284601007387 */ /* 0x0005e80000100a00 */
        /* <DEDUP_REMOVED lines=11> */
[----:B-1----:R-:W4:Y:S01]  /*3d820*/  LDL.LU R100, [R1+0xf0] ;  /* 0x0000f00001647983 */ /* 0x002f220000300800 */
[----:B--2---:R-:W-:-:S02]  /*3d830*/  IMAD.MOV.U32 R71, RZ, RZ, R54 ;  /* 0x000000ffff477224 */ /* 0x004fc400078e0036 */
[----:B---3--:R-:W-:Y:S01]  /*3d840*/  IMAD.MOV.U32 R70, RZ, RZ, R55 ;  /* 0x000000ffff467224 */ /* 0x008fe200078e0037 */
[----:B----4-:R-:W-:Y:S01]  /*3d850*/  MOV R69, R252 ;  /* 0x000000fc00457202 */ /* 0x010fe20000000f00 */
[----:B------:R-:W-:Y:S02]  /*3d860*/  IMAD.MOV.U32 R68, RZ, RZ, R11 ;  /* 0x000000ffff447224 */ /* 0x000fe400078e000b */
[----:B------:R-:W-:Y:S02]  /*3d870*/  IMAD.MOV.U32 R103, RZ, RZ, R10 ;  /* 0x000000ffff677224 */ /* 0x000fe400078e000a */
[----:B------:R-:W-:Y:S01]  /*3d880*/  IMAD.MOV.U32 R102, RZ, RZ, R7 ;  /* 0x000000ffff667224 */ /* 0x000fe200078e0007 */
[----:B------:R-:W-:Y:S02]  /*3d890*/  MOV R101, R6 ;  /* 0x0000000600657202 */ /* 0x000fe40000000f00 */
[----:B------:R-:W2:Y:S04]  /*3d8a0*/  LDL.LU R6, [R1+0x2d5c] ;  /* 0x002d5c0001067983 */ /* 0x000ea80000300800 */
[----:B------:R-:W2:Y:S04]  /*3d8b0*/  LDL.LU R7, [R1+0x2d58] ;  /* 0x002d580001077983 */ /* 0x000ea80000300800 */
[----:B------:R-:W3:Y:S04]  /*3d8c0*/  LDL.LU R10, [R1+0x2d54] ;  /* 0x002d5400010a7983 */ /* 0x000ee80000300800 */
[----:B------:R-:W4:Y:S04]  /*3d8d0*/  LDL.LU R120, [R1+0x120] ;  /* 0x0001200001787983 */ /* 0x000f280000300800 */
[----:B------:R-:W4:Y:S04]  /*3d8e0*/  LDL.LU R121, [R1+0x124] ;  /* 0x0001240001797983 */ /* 0x000f280000300800 */
[----:B------:R-:W4:Y:S04]  /*3d8f0*/  LDL.LU R122, [R1+0x128] ;  /* 0x00012800017a7983 */ /* 0x000f280000300800 */
[----:B------:R-:W4:Y:S04]  /*3d900*/  LDL.LU R123, [R1+0x12c] ;  /* 0x00012c00017b7983 */ /* 0x000f280000300800 */
[----:B------:R-:W3:Y:S04]  /*3d910*/  LDL.LU R11, [R1+0x2d50] ;  /* 0x002d5000010b7983 */ /* 0x000ee80000300800 */
[----:B------:R-:W2:Y:S04]  /*3d920*/  LDL.LU R252, [R1+0x2d4c] ;  /* 0x002d4c0001fc7983 */ /* 0x000ea80000300800 */
        /* <DEDUP_REMOVED lines=11> */
[----:B--2---:R-:W-:Y:S01]  /*3d9e0*/  MOV R150, R55 ;  /* 0x0000003700967202 */ /* 0x004fe20000000f00 */
[----:B---3--:R-:W-:-:S02]  /*3d9f0*/  IMAD.MOV.U32 R149, RZ, RZ, R54 ;  /* 0x000000ffff957224 */ /* 0x008fc400078e0036 */
[----:B------:R-:W4:Y:S04]  /*3da00*/  LDL.LU R54, [R1+0x2d40] ;  /* 0x002d400001367983 */ /* 0x000f280000300800 */
[----:B------:R-:W4:Y:S01]  /*3da10*/  LDL.LU R55, [R1+0x2d3c] ;  /* 0x002d3c0001377983 */ /* 0x000f220000300800 */
[----:B------:R-:W-:-:S03]  /*3da20*/  IMAD.MOV.U32 R151, RZ, RZ, R252 ;  /* 0x000000ffff977224 */ /* 0x000fc600078e00fc */
[----:B------:R-:W2:Y:S01]  /*3da30*/  LDL.LU R252, [R1+0x2d38] ;  /* 0x002d380001fc7983 */ /* 0x000ea20000300800 */
[----:B------:R-:W-:Y:S01]  /*3da40*/  IMAD.MOV.U32 R248, RZ, RZ, R111 ;  /* 0x000000fffff87224 */ /* 0x000fe200078e006f */
[----:B------:R-:W-:Y:S01]  /*3da50*/  MOV R249, R110 ;  /* 0x0000006e00f97202 */ /* 0x000fe20000000f00 */
[----:B------:R-:W-:Y:S01]  /*3da60*/  IMAD.MOV.U32 R250, RZ, RZ, R109 ;  /* 0x000000fffffa7224 */ /* 0x000fe200078e006d */
[C---:B------:R-:W-:Y:S01]  /*3da70*/  HMMA.1688.F32.TF32 R100, R144.reuse, R10, R100 ;  /* 0x0000000a9064723c */ /* 0x040fe20000081064 */
[----:B------:R-:W-:Y:S01]  /*3da80*/  IMAD.MOV.U32 R251, RZ, RZ, R108 ;  /* 0x000000fffffb7224 */ /* 0x000fe200078e006c */
[----:B------:R-:W-:Y:S01]  /*3da90*/  MOV R116, R247 ;  /* 0x000000f700747202 */ /* 0x000fe20000000f00 */
[----:B------:R-:W-:Y:S02]  /*3daa0*/  IMAD.MOV.U32 R117, RZ, RZ, R246 ;  /* 0x000000ffff757224 */ /* 0x000fe400078e00f6 */
[----:B------:R-:W-:Y:S02]  /*3dab0*/  IMAD.MOV.U32 R118, RZ, RZ, R245 ;  /* 0x000000ffff767224 */ /* 0x000fe400078e00f5 */
[----:B------:R-:W-:Y:S01]  /*3dac0*/  IMAD.MOV.U32 R119, RZ, RZ, R244 ;  /* 0x000000ffff777224 */ /* 0x000fe200078e00f4 */
[C---:B------:R-:W-:Y:S01]  /*3dad0*/  HMMA.1688.F32.TF32 R68, R144.reuse, R6, R68 ;  /* 0x000000069044723c */ /* 0x040fe20000081044 */
[----:B------:R-:W3:Y:S04]  /*3dae0*/  LDL.LU R244, [R1+0x900] ;  /* 0x0009000001f47983 */ /* 0x000ee80000300800 */
[----:B------:R-:W3:Y:S03]  /*3daf0*/  LDL.LU R245, [R1+0x904] ;  /* 0x0009040001f57983 */ /* 0x000ee60000300800 */
[C---:B------:R-:W-:Y:S01]  /*3db00*/  HMMA.1688.F32.TF32 R248, R144.reuse, R66, R248 ;  /* 0x0000004290f8723c */ /* 0x040fe200000810f8 */
[----:B------:R-:W3:Y:S04]  /*3db10*/  LDL.LU R246, [R1+0x908] ;  /* 0x0009080001f67983 */ /* 0x000ee80000300800 */
[----:B------:R-:W3:Y:S03]  /*3db20*/  LDL.LU R247, [R1+0x90c] ;  /* 0x00090c0001f77983 */ /* 0x000ee60000300800 */
[----:B------:R-:W-:Y:S01]  /*3db30*/  HMMA.1688.F32.TF32 R116, R144, R62, R116 ;  /* 0x0000003e9074723c */ /* 0x000fe20000081074 */
[----:B------:R-:W3:Y:S04]  /*3db40*/  LDL.LU R108, [R1+0x430] ;  /* 0x00043000016c7983 */ /* 0x000ee80000300800 */
[----:B------:R-:W3:Y:S04]  /*3db50*/  LDL.LU R109, [R1+0x434] ;  /* 0x00043400016d7983 */ /* 0x000ee80000300800 */
[----:B------:R-:W3:Y:S01]  /*3db60*/  LDL.LU R110, [R1+0x438] ;  /* 0x00043800016e7983 */ /* 0x000ee20000300800 */
[----:B------:R-:W-:Y:S01]  /*3db70*/  IMAD.MOV.U32 R168, RZ, RZ, R243 ;  /* 0x000000ffffa87224 */ /* 0x000fe200078e00f3 */
[----:B------:R-:W-:Y:S01]  /*3db80*/  MOV R169, R242 ;  /* 0x000000f200a97202 */ /* 0x000fe20000000f00 */
[----:B------:R-:W-:Y:S01]  /*3db90*/  IMAD.MOV.U32 R242, RZ, RZ, R71 ;  /* 0x000000fffff27224 */ /* 0x000fe200078e0047 */
[----:B------:R-:W-:Y:S01]  /*3dba0*/  MOV R243, R70 ;  /* 0x0000004600f37202 */ /* 0x000fe20000000f00 */
[----:B------:R-:W-:-:S02]  /*3dbb0*/  IMAD.MOV.U32 R170, RZ, RZ, R2 ;  /* 0x000000ffffaa7224 */ /* 0x000fc400078e0002 */
[----:B------:R-:W-:Y:S02]  /*3dbc0*/  IMAD.MOV.U32 R171, RZ, RZ, R0 ;  /* 0x000000ffffab7224 */ /* 0x000fe400078e0000 */
[----:B------:R-:W-:Y:S02]  /*3dbd0*/  IMAD.MOV.U32 R2, RZ, RZ, R250 ;  /* 0x000000ffff027224 */ /* 0x000fe400078e00fa */
[----:B------:R-:W-:Y:S01]  /*3dbe0*/  IMAD.MOV.U32 R0, RZ, RZ, R251 ;  /* 0x000000ffff007224 */ /* 0x000fe200078e00fb */
[C---:B----4-:R-:W-:Y:S01]  /*3dbf0*/  HMMA.1688.F32.TF32 R120, R144.reuse, R54, R120 ;  /* 0x000000369078723c */ /* 0x050fe20000081078 */
[----:B--2---:R-:W-:Y:S02]  /*3dc00*/  IMAD.MOV.U32 R111, RZ, RZ, R252 ;  /* 0x000000ffff6f7224 */ /* 0x004fe400078e00fc */
[----:B------:R-:W-:Y:S11]  /*3dc10*/  IMAD.MOV.U32 R252, RZ, RZ, R69 ;  /* 0x000000fffffc7224 */ /* 0x000ff600078e0045 */
[----:B------:R-:W-:Y:S09]  /*3dc20*/  @!UPT UIADD3 URZ, URZ, URZ, URZ ;  /* 0x0000003f3f3ff290 */ /* 0x000ff2000fffe03f */
[----:B------:R-:W-:Y:S04]  /*3dc30*/  STL.64 [R1+0x810], R120 ;  /* 0x0008107801007387 */ /* 0x000fe80000100a00 */
[----:B------:R1:W-:Y:S04]  /*3dc40*/  STL.64 [R1+0x818], R122 ;  /* 0x0008187a01007387 */ /* 0x0003e80000100a00 */
[----:B-1----:R-:W2:Y:S04]  /*3dc50*/  LDL.LU.64 R122, [R1+0x2d30] ;  /* 0x002d3000017a7983 */ /* 0x002ea80000300a00 */
[----:B------:R-:W2:Y:S04]  /*3dc60*/  LDL.LU.64 R120, [R1+0x2d28] ;  /* 0x002d280001787983 */ /* 0x000ea80000300a00 */
[----:B------:R-:W-:Y:S04]  /*3dc70*/  STL.64 [R1+0x800], R100 ;  /* 0x0008006401007387 */ /* 0x000fe80000100a00 */
[----:B------:R1:W-:Y:S04]  /*3dc80*/  STL.64 [R1+0x808], R102 ;  /* 0x0008086601007387 */ /* 0x0003e80000100a00 */
[----:B-1----:R-:W4:Y:S04]  /*3dc90*/  LDL.LU.64 R102, [R1+0x2d20] ;  /* 0x002d200001667983 */ /* 0x002f280000300a00 */
[----:B------:R-:W4:Y:S04]  /*3dca0*/  LDL.LU.64 R100, [R1+0x2d18] ;  /* 0x002d180001647983 */ /* 0x000f280000300a00 */
[----:B------:R1:W-:Y:S04]  /*3dcb0*/  STL [R1+0x7f0], R68 ;  /* 0x0007f04401007387 */ /* 0x0003e80000100800 */
[----:B------:R-:W2:Y:S04]  /*3dcc0*/  LDL.LU.64 R70, [R1+0x2d10] ;  /* 0x002d100001467983 */ /* 0x000ea80000300a00 */
[----:B-1----:R-:W2:Y:S04]  /*3dcd0*/  LDL.LU.64 R68, [R1+0x2d08] ;  /* 0x002d080001447983 */ /* 0x002ea80000300a00 */
[----:B------:R1:W-:Y:S04]  /*3dce0*/  STL.64 [R1+0x7d0], R248 ;  /* 0x0007d0f801007387 */ /* 0x0003e80000100a00 */
[----:B------:R-:W2:Y:S04]  /*3dcf0*/  LDL.LU.64 R250, [R1+0x2d00] ;  /* 0x002d000001fa7983 */ /* 0x000ea80000300a00 */
[----:B-1----:R-:W2:Y:S04]  /*3dd00*/  LDL.LU.64 R248, [R1+0x2cf8] ;  /* 0x002cf80001f87983 */ /* 0x002ea80000300a00 */
[----:B------:R-:W-:Y:S04]  /*3dd10*/  STL.64 [R1+0x7c0], R116 ;  /* 0x0007c07401007387 */ /* 0x000fe80000100a00 */
[----:B------:R1:W-:Y:S04]  /*3dd20*/  STL.64 [R1+0x7c8], R118 ;  /* 0x0007c87601007387 */ /* 0x0003e80000100a00 */
[----:B-1----:R-:W2:Y:S04]  /*3dd30*/  LDL.LU.64 R118, [R1+0x2cf0] ;  /* 0x002cf00001767983 */ /* 0x002ea80000300a00 */
[----:B------:R-:W2:Y:S01]  /*3dd40*/  LDL.LU.64 R116, [R1+0x2ce8] ;  /* 0x002ce80001747983 */ /* 0x000ea20000300a00 */
[C---:B------:R-:W-:Y:S08]  /*3dd50*/  HMMA.1688.F32.TF32 R96, R144.reuse, R14, R96 ;  /* 0x0000000e9060723c */ /* 0x040ff00000081060 */
[C---:B------:R-:W-:Y:S08]  /*3dd60*/  HMMA.1688.F32.TF32 R236, R144.reuse, R142, R236 ;  /* 0x0000008e90ec723c */ /* 0x040ff000000810ec */
[C---:B------:R-:W-:Y:S08]  /*3dd70*/  HMMA.1688.F32.TF32 R112, R144.reuse, R138, R112 ;  /* 0x0000008a9070723c */ /* 0x040ff00000081070 */
[C---:B------:R-:W-:Y:S08]  /*3dd80*/  HMMA.1688.F32.TF32 R92, R144.reuse, R134, R92 ;  /* 0x00000086905c723c */ /* 0x040ff0000008105c */
[C---:B------:R-:W-:Y:S11]  /*3dd90*/  HMMA.1688.F32.TF32 R36, R144.reuse, R130, R36 ;  /* 0x000000829024723c */ /* 0x040ff60000081024 */
[----:B------:R-:W-:Y:S05]  /*3dda0*/  @!UPT UIADD3 URZ, URZ, URZ, URZ ;  /* 0x0000003f3f3ff290 */ /* 0x000fea000fffe03f */
[----:B------:R-:W-:Y:S01]  /*3ddb0*/  MOV R241, R95 ;  /* 0x0000005f00f17202 */ /* 0x000fe20000000f00 */
[----:B--2---:R-:W-:Y:S11]  /*3ddc0*/  HMMA.1688.F32.TF32 R116, R144, R18, R116 ;  /* 0x000000129074723c */ /* 0x004ff60000081074 */
[----:B------:R-:W-:Y:S11]  /*3ddd0*/  @!UPT UIADD3 URZ, URZ, URZ, URZ ;  /* 0x0000003f3f3ff290 */ /* 0x000ff6000fffe03f */
[----:B------:R-:W-:Y:S01]  /*3dde0*/  @!UPT UIADD3 URZ, URZ, URZ, URZ ;  /* 0x0000003f3f3ff290 */ /* 0x000fe2000fffe03f */
        /* <DEDUP_REMOVED lines=17> */
[----:B------:R1:W-:Y:S04]  /*3df00*/  STL [R1+0x778], R94 ;  /* 0x0007785e01007387 */ /* 0x0003e80000100800 */
[----:B-1----:R-:W2:Y:S04]  /*3df10*/  LDL.LU.64 R94, [R1+0x2ca0] ;  /* 0x002ca000015e7983 */ /* 0x002ea80000300a00 */
[----:B------:R-:W2:Y:S04]  /*3df20*/  LDL.LU.64 R92, [R1+0x2c98] ;  /* 0x002c9800015c7983 */ /* 0x000ea80000300a00 */
[----:B------:R-:W2:Y:S04]  /*3df30*/  LDL.LU R144, [R1+0x390] ;  /* 0x0003900001907983 */ /* 0x000ea80000300800 */
[----:B------:R-:W-:Y:S04]  /*3df40*/  STL.64 [R1+0x5f0], R36 ;  /* 0x0005f02401007387 */ /* 0x000fe80000100a00 */
[----:B------:R-:W-:Y:S04]  /*3df50*/  STL.64 [R1+0x5f8], R38 ;  /* 0x0005f82601007387 */ /* 0x000fe80000100a00 */
[----:B------:R-:W2:Y:S04]  /*3df60*/  LDL.LU R145, [R1+0x394] ;  /* 0x0003940001917983 */ /* 0x000ea80000300800 */
[----:B------:R-:W2:Y:S04]  /*3df70*/  LDL.LU R146, [R1+0x398] ;  /* 0x0003980001927983 */ /* 0x000ea80000300800 */
[----:B------:R-:W2:Y:S01]  /*3df80*/  LDL.LU R147, [R1+0x39c] ;  /* 0x00039c0001937983 */ /* 0x000ea20000300800 */
[----:B------:R-:W-:Y:S01]  /*3df90*/  IMAD.MOV.U32 R9, RZ, RZ, R28 ;  /* 0x000000ffff097224 */ /* 0x000fe200078e001c */
[----:B------:R-:W-:Y:S01]  /*3dfa0*/  MOV R4, R31 ;  /* 0x0000001f00047202 */ /* 0x000fe20000000f00 */
[----:B------:R-:W-:Y:S01]  /*3dfb0*/  IMAD.MOV.U32 R8, RZ, RZ, R29 ;  /* 0x000000ffff087224 */ /* 0x000fe200078e001d */
[----:B------:R-:W-:Y:S01]  /*3dfc0*/  LDS R28, [R3+0xc080] ;  /* 0x00c08000031c7984 */ /* 0x000fe20000000800 */
[----:B------:R-:W-:-:S03]  /*3dfd0*/  IMAD.MOV.U32 R5, RZ, RZ, R30 ;  /* 0x000000ffff057224 */ /* 0x000fc600078e001e */
[----:B------:R-:W-:Y:S04]  /*3dfe0*/  LDS R30, [R3+0xe080] ;  /* 0x00e08000031e7984 */ /* 0x000fe80000000800 */
[----:B------:R-:W-:Y:S04]  /*3dff0*/  LDS R29, [R240+0xc080] ;  /* 0x00c08000f01d7984 */ /* 0x000fe80000000800 */
[----:B------:R-:W3:Y:S04]  /*3e000*/  LDS R31, [R240+0xe080] ;  /* 0x00e08000f01f7984 */ /* 0x000ee80000000800 */
[----:B------:R-:W-:Y:S04]  /*3e010*/  LDS R36, [R3+0xc100] ;  /* 0x00c1000003247984 */ /* 0x000fe80000000800 */
[----:B------:R-:W-:Y:S04]  /*3e020*/  LDS R38, [R3+0xe100] ;  /* 0x00e1000003267984 */ /* 0x000fe80000000800 */
[----:B------:R-:W-:Y:S04]  /*3e030*/  LDS R37, [R240+0xc100] ;  /* 0x00c10000f0257984 */ /* 0x000fe80000000800 */
[----:B------:R-:W1:Y:S01]  /*3e040*/  LDS R39, [R240+0xe100] ;  /* 0x00e10000f0277984 */ /* 0x000e620000000800 */
[C---:B---3--:R-:W-:Y:S08]  /*3e050*/  HMMA.1688.F32.TF32 R244, R28.reuse, R26, R244 ;  /* 0x0000001a1cf4723c */ /* 0x048ff000000810f4 */
[C---:B------:R-:W-:Y:S11]  /*3e060*/  HMMA.1688.F32.TF32 R108, R28.reuse, R22, R108 ;  /* 0x000000161c6c723c */ /* 0x040ff6000008106c */
[----:B------:R-:W-:Y:S04]  /*3e070*/  @!UPT UIADD3 URZ, URZ, URZ, URZ ;  /* 0x0000003f3f3ff290 */ /* 0x000fe8000fffe03f */
[----:B------:R-:W-:Y:S04]  /*3e080*/  STL.64 [R1+0x730], R244 ;  /* 0x000730f401007387 */ /* 0x000fe80000100a00 */
[----:B------:R3:W-:Y:S04]  /*3e090*/  STL.64 [R1+0x738], R246 ;  /* 0x000738f601007387 */ /* 0x0007e80000100a00 */
[----:B---3--:R-:W3:Y:S04]  /*3e0a0*/  LDL.LU.64 R246, [R1+0x2c90] ;  /* 0x002c900001f67983 */ /* 0x008ee80000300a00 */
[----:B------:R-:W3:Y:S04]  /*3e0b0*/  LDL.LU.64 R244, [R1+0x2c88] ;  /* 0x002c880001f47983 */ /* 0x000ee80000300a00 */
[----:B------:R-:W-:Y:S04]  /*3e0c0*/  STL.64 [R1+0x5e0], R108 ;  /* 0x0005e06c01007387 */ /* 0x000fe80000100a00 */
[----:B------:R1:W-:Y:S04]  /*3e0d0*/  STL.64 [R1+0x5e8], R110 ;  /* 0x0005e86e01007387 */ /* 0x0003e80000100a00 */
[----:B-1----:R-:W3:Y:S04]  /*3e0e0*/  LDL.LU.64 R110, [R1+0x2c80] ;  /* 0x002c8000016e7983 */ /* 0x002ee80000300a00 */
[----:B------:R-:W3:Y:S01]  /*3e0f0*/  LDL.LU.64 R108, [R1+0x2c78] ;  /* 0x002c7800016c7983 */ /* 0x000ee20000300a00 */
[C---:B------:R-:W-:Y:S08]  /*3e100*/  HMMA.1688.F32.TF32 R76, R28.reuse, R14, R76 ;  /* 0x0000000e1c4c723c */ /* 0x040ff0000008104c */
[C---:B--2---:R-:W-:Y:S11]  /*3e110*/  HMMA.1688.F32.TF32 R144, R28.reuse, R50, R144 ;  /* 0x000000321c90723c */ /* 0x044ff60000081090 */
[----:B------:R-:W-:Y:S11]  /*3e120*/  @!UPT UIADD3 URZ, URZ, URZ, URZ ;  /* 0x0000003f3f3ff290 */ /* 0x000ff6000fffe03f */
[----:B------:R-:W-:Y:S01]  /*3e130*/  @!UPT UIADD3 URZ, URZ, URZ, URZ ;  /* 0x0000003f3f3ff290 */ /* 0x000fe2000fffe03f */
[----:B------:R-:W-:Y:S04]  /*3e140*/  STL.64 [R1+0x540], R144 ;  /* 0x0005409001007387 */ /* 0x000fe80000100a00 */
[----:B------:R1:W-:Y:S02]  /*3e150*/  STL.64 [R1+0x548], R146 ;  /* 0x0005489201007387 */ /* 0x0003e40000100a00 */
[C---:B-1----:R-:W-:Y:S08]  /*3e160*/  HMMA.1688.F32.TF32 R144, R28.reuse, R46, R84 ;  /* 0x0000002e1c90723c */ /* 0x042ff00000081054 */
[C---:B------:R-:W-:Y:S08]  /*3e170*/  HMMA.1688.F32.TF32 R84, R28.reuse, R58, R88 ;  /* 0x0000003a1c54723c */ /* 0x040ff00000081058 */
[C---:B------:R-:W-:Y:S07]  /*3e180*/  HMMA.1688.F32.TF32 R88, R28.reuse, R10, R152 ;  /* 0x0000000a1c58723c */ /* 0x040fee0000081098 */
[----:B------:R-:W-:Y:S04]  /*3e190*/  STL.64 [R1+0x520], R144 ;  /* 0x0005209001007387 */ /* 0x000fe80000100a00 */
[----:B------:R1:W-:Y:S04]  /*3e1a0*/  STL.64 [R1+0x528], R146 ;  /* 0x0005289201007387 */ /* 0x0003e80000100a00 */
[----:B------:R-:W-:Y:S04]  /*3e1b0*/  STL.64 [R1+0x510], R84 ;  /* 0x0005105401007387 */ /* 0x000fe80000100a00 */
[----:B------:R2:W-:Y:S01]  /*3e1c0*/  STL.64 [R1+0x518], R86 ;  /* 0x0005185601007387 */ /* 0x0005e20000100a00 */
[C---:B-1----:R-:W-:Y:S08]  /*3e1d0*/  HMMA.1688.F32.TF32 R144, R28.reuse, R54, R148 ;  /* 0x000000361c90723c */ /* 0x042ff00000081094 */
[C---:B--2---:R-:W-:Y:S11]  /*3e1e0*/  HMMA.1688.F32.TF32 R84, R28.reuse, R6, R156 ;  /* 0x000000061c54723c */ /* 0x044ff6000008109c */
[----:B------:R-:W-:Y:S04]  /*3e1f0*/  @!UPT UIADD3 URZ, URZ, URZ, URZ ;  /* 0x0000003f3f3ff290 */ /* 0x000fe8000fffe03f */
        /* <DEDUP_REMOVED lines=10> */
[----:B------:R-:W-:Y:S04]  /*3e2a0*/  STL.64 [R1+0x488], R146 ;  /* 0x0004889201007387 */ /* 0x000fe80000100a00 */
        /* <DEDUP_REMOVED lines=8> */
[C---:B-1----:R-:W-:Y:S08]  /*3e330*/  HMMA.1688.F32.TF32 R76, R28.reuse, R134, R188 ;  /* 0x000000861c4c723c */ /* 0x042ff000000810bc */
[----:B------:R-:W-:Y:S01]  /*3e340*/  HMMA.1688.F32.TF32 R28, R28, R130, R40 ;  /* 0x000000821c1c723c */ /* 0x000fe20000081028 */
[----:B------:R-:W-:Y:S04]  /*3e350*/  STL.64 [R1+0x430], R88 ;  /* 0x0004305801007387 */ /* 0x000fe80000100a00 */
[----:B------:R-:W-:Y:S04]  /*3e360*/  STL.64 [R1+0x438], R90 ;  /* 0x0004385a01007387 */ /* 0x000fe80000100a00 */
[----:B------:R-:W-:Y:S04]  /*3e370*/  STL.64 [R1+0x420], R84 ;  /* 0x0004205401007387 */ /* 0x000fe80000100a00 */
[----:B------:R-:W-:Y:S04]  /*3e380*/  STL.64 [R1+0x428], R86 ;  /* 0x0004285601007387 */ /* 0x000fe80000100a00 */
[----:B------:R-:W2:Y:S04]  /*3e390*/  LDL.LU R164, [R1+0x130] ;  /* 0x0001300001a47983 */ /* 0x000ea80000300800 */
[----:B------:R1:W-:Y:S04]  /*3e3a0*/  STL.64 [R1+0x410], R76 ;  /* 0x0004104c01007387 */ /* 0x0003e80000100a00 */
[----:B------:R1:W-:Y:S04]  /*3e3b0*/  STL.64 [R1+0x418], R78 ;  /* 0x0004184e01007387 */ /* 0x0003e80000100a00 */
[----:B------:R-:W-:Y:S04]  /*3e3c0*/  STL.64 [R1+0x3c0], R28 ;  /* 0x0003c01c01007387 */ /* 0x000fe80000100a00 */
[----:B------:R-:W-:Y:S04]  /*3e3d0*/  STL.64 [R1+0x3c8], R30 ;  /* 0x0003c81e01007387 */ /* 0x000fe80000100a00 */
        /* <DEDUP_REMOVED lines=23> */
[----:B-1----:R-:W3:Y:S04]  /*3e550*/  LDL.LU R76, [R1+0xa40] ;  /* 0x000a4000014c7983 */ /* 0x002ee80000300800 */
        /* <DEDUP_REMOVED lines=32> */
[----:B------:R-:W-:Y:S04]  /*3e760*/  LDS R28, [R3+0xc180] ;  /* 0x00c18000031c7984 */ /* 0x000fe80000000800 */
[----:B------:R-:W-:Y:S04]  /*3e770*/  LDS R30, [R3+0xe180] ;  /* 0x00e18000031e7984 */ /* 0x000fe80000000800 */
[----:B------:R-:W-:Y:S04]  /*3e780*/  LDS R29, [R240+0xc180] ;  /* 0x00c18000f01d7984 */ /* 0x000fe80000000800 */
[----:B------:R-:W1:Y:S01]  /*3e790*/  LDS R31, [R240+0xe180] ;  /* 0x00e18000f01f7984 */ /* 0x000e620000000800 */
[C---:B--2---:R-:W-:Y:S08]  /*3e7a0*/  HMMA.1688.F32.TF32 R248, R36.reuse, R22, R248 ;  /* 0x0000001624f8723c */ /* 0x044ff000000810f8 */
[C---:B---3--:R-:W-:Y:S11]  /*3e7b0*/  HMMA.1688.F32.TF32 R76, R36.reuse, R26, R76 ;  /* 0x0000001a244c723c */ /* 0x048ff6000008104c */
[----:B------:R-:W-:Y:S11]  /*3e7c0*/  @!UPT UIADD3 URZ, URZ, URZ, URZ ;  /* 0x0000003f3f3ff290 */ /* 0x000ff6000fffe03f */
[----:B------:R-:W-:Y:S01]  /*3e7d0*/  @!UPT UIADD3 URZ, URZ, URZ, URZ ;  /* 0x0000003f3f3ff290 */ /* 0x000fe2000fffe03f */
[----:B------:R-:W-:Y:S04]  /*3e7e0*/  STL.64 [R1+0x3f0], R76 ;  /* 0x0003f04c01007387 */ /* 0x000fe80000100a00 */
[----:B------:R2:W-:Y:S04]  /*3e7f0*/  STL.64 [R1+0x3f8], R78 ;  /* 0x0003f84e01007387 */ /* 0x0005e80000100a00 */
[----:B--2---:R-:W2:Y:S04]  /*3e800*/  LDL.LU.64 R78, [R1+0x2c70] ;  /* 0x002c7000014e7983 */ /* 0x004ea80000300a00 */
[----:B------:R-:W2:Y:S04]  /*3e810*/  LDL.LU.64 R76, [R1+0x2c68] ;  /* 0x002c6800014c7983 */ /* 0x000ea80000300a00 */
[----:B------:R-:W-:Y:S04]  /*3e820*/  STL.64 [R1+0x3e0], R248 ;  /* 0x0003e0f801007387 */ /* 0x000fe80000100a00 */
[----:B------:R3:W-:Y:S04]  /*3e830*/  STL.64 [R1+0x3e8], R250 ;  /* 0x0003e8fa01007387 */ /* 0x0007e80000100a00 */
[----:B---3--:R-:W3:Y:S04]  /*3e840*/  LDL.LU.64 R250, [R1+0x2c60] ;  /* 0x002c600001fa7983 */ /* 0x008ee80000300a00 */
[----:B------:R-:W3:Y:S01]  /*3e850*/  LDL.LU.64 R248, [R1+0x2c58] ;  /* 0x002c580001f87983 */ /* 0x000ee20000300a00 */
[C---:B----4-:R-:W-:Y:S08]  /*3e860*/  HMMA.1688.F32.TF32 R40, R36.reuse, R50, R40 ;  /* 0x000000322428723c */ /* 0x050ff00000081028 */
[C---:B------:R-:W-:Y:S08]  /*3e870*/  HMMA.1688.F32.TF32 R188, R36.reuse, R46, R188 ;  /* 0x0000002e24bc723c */ /* 0x040ff000000810bc */
[C---:B------:R-:W-:Y:S07]  /*3e880*/  HMMA.1688.F32.TF32 R184, R36.reuse, R58, R184 ;  /* 0x0000003a24b8723c */ /* 0x040fee00000810b8 */
[----:B------:R-:W-:Y:S04]  /*3e890*/  STL.64 [R1+0x3d0], R40 ;  /* 0x0003d02801007387 */ /* 0x000fe80000100a00 */
[----:B------:R4:W-:Y:S02]  /*3e8a0*/  STL.64 [R1+0x3d8], R42 ;  /* 0x0003d82a01007387 */ /* 0x0009e40000100a00 */
[C---:B----4-:R-:W-:Y:S02]  /*3e8b0*/  HMMA.1688.F32.TF32 R40, R36.reuse, R54, R160 ;  /* 0x000000362428723c */ /* 0x050fe400000810a0 */
[----:B------:R-:W-:Y:S04]  /*3e8c0*/  STL.64 [R1+0x3b0], R188 ;  /* 0x0003b0bc01007387 */ /* 0x000fe80000100a00 */
[----:B------:R-:W-:Y:S02]  /*3e8d0*/  STL.64 [R1+0x3b8], R190 ;  /* 0x0003b8be01007387 */ /* 0x000fe40000100a00 */
[C---:B------:R-:W-:Y:S02]  /*3e8e0*/  HMMA.1688.F32.TF32 R144, R36.reuse, R10, R144 ;  /* 0x0000000a2490723c */ /* 0x040fe40000081090 */
[----:B------:R-:W-:Y:S04]  /*3e8f0*/  STL.64 [R1+0x3a0], R184 ;  /* 0x0003a0b801007387 */ /* 0x000fe80000100a00 */
[----:B------:R-:W-:Y:S09]  /*3e900*/  STL.64 [R1+0x3a8], R186 ;  /* 0x0003a8ba01007387 */ /* 0x000ff20000100a00 */
[----:B------:R-:W-:Y:S04]  /*3e910*/  STL.64 [R1+0x390], R40 ;  /* 0x0003902801007387 */ /* 0x000fe80000100a00 */
[----:B------:R4:W-:Y:S02]  /*3e920*/  STL.64 [R1+0x398], R42 ;  /* 0x0003982a01007387 */ /* 0x0009e40000100a00 */
[C---:B----4-:R-:W-:Y:S02]  /*3e930*/  HMMA.1688.F32.TF32 R40, R36.reuse, R66, R244 ;  /* 0x000000422428723c */ /* 0x050fe400000810f4 */
[----:B------:R-:W-:Y:S04]  /*3e940*/  STL.64 [R1+0x380], R144 ;  /* 0x0003809001007387 */ /* 0x000fe80000100a00 */
[----:B------:R4:W-:Y:S04]  /*3e950*/  STL.64 [R1+0x388], R146 ;  /* 0x0003889201007387 */ /* 0x0009e80000100a00 */
[----:B------:R-:W-:Y:S04]  /*3e960*/  LDS R244, [R3+0xc200] ;  /* 0x00c2000003f47984 */ /* 0x000fe80000000800 */
[----:B------:R-:W-:Y:S01]  /*3e970*/  LDS R246, [R3+0xe200] ;  /* 0x00e2000003f67984 */ /* 0x000fe20000000800 */
[C---:B----4-:R-:W-:Y:S03]  /*3e980*/  HMMA.1688.F32.TF32 R144, R36.reuse, R62, R236 ;  /* 0x0000003e2490723c */ /* 0x050fe600000810ec */
[----:B------:R-:W-:Y:S04]  /*3e990*/  LDS R245, [R240+0xc200] ;  /* 0x00c20000f0f57984 */ /* 0x000fe80000000800 */
[----:B------:R-:W4:Y:S01]  /*3e9a0*/  LDS R247, [R240+0xe200] ;  /* 0x00e20000f0f77984 */ /* 0x000f220000000800 */
[C---:B---3--:R-:W-:Y:S11]  /*3e9b0*/  HMMA.1688.F32.TF32 R160, R36.reuse, R6, R248 ;  /* 0x0000000624a0723c */ /* 0x048ff600000810f8 */
[----:B------:R-:W-:Y:S11]  /*3e9c0*/  @!UPT UIADD3 URZ, URZ, URZ, URZ ;  /* 0x0000003f3f3ff290 */ /* 0x000ff6000fffe03f */
[----:B------:R-:W-:Y:S01]  /*3e9d0*/  @!UPT UIADD3 URZ, URZ, URZ, URZ ;  /* 0x0000003f3f3ff290 */ /* 0x000fe2000fffe03f */
[----:B------:R-:W-:Y:S04]  /*3e9e0*/  STL.64 [R1+0x370], R160 ;  /* 0x000370a001007387 */ /* 0x000fe80000100a00 */
[----:B------:R-:W-:Y:S04]  /*3e9f0*/  STL.64 [R1+0x378], R162 ;  /* 0x000378a201007387 */ /* 0x000fe80000100a00 */
[----:B------:R-:W-:Y:S04]  /*3ea00*/  STL.64 [R1+0x360], R40 ;  /* 0x0003602801007387 */ /* 0x000fe80000100a00 */
[----:B------:R3:W-:Y:S02]  /*3ea10*/  STL.64 [R1+0x368], R42 ;  /* 0x0003682a01007387 */ /* 0x0007e40000100a00 */
[C---:B---3--:R-:W-:Y:S02]  /*3ea20*/  HMMA.1688.F32.TF32 R40, R36.reuse, R14, R72 ;  /* 0x0000000e2428723c */ /* 0x048fe40000081048 */
[----:B------:R-:W-:Y:S04]  /*3ea30*/  STL.64 [R1+0x350], R144 ;  /* 0x0003509001007387 */ /* 0x000fe80000100a00 */
[----:B------:R-:W-:Y:S02]  /*3ea40*/  STL.64 [R1+0x358], R146 ;  /* 0x0003589201007387 */ /* 0x000fe40000100a00 */
[C---:B------:R-:W-:Y:S02]  /*3ea50*/  HMMA.1688.F32.TF32 R72, R36.reuse, R142, R192 ;  /* 0x0000008e2448723c */ /* 0x040fe400000810c0 */
[----:B------:R-:W-:Y:S04]  /*3ea60*/  STL.64 [R1+0x340], R68 ;  /* 0x0003404401007387 */ /* 0x000fe80000100a00 */
[----:B------:R3:W-:Y:S09]  /*3ea70*/  STL.64 [R1+0x348], R70 ;  /* 0x0003484601007387 */ /* 0x0007f20000100a00 */
[----:B------:R-:W-:Y:S01]  /*3ea80*/  STL.64 [R1+0x330], R40 ;  /* 0x0003302801007387 */ /* 0x000fe20000100a00 */
[C---:B---3--:R-:W-:Y:S03]  /*3ea90*/  HMMA.1688.F32.TF32 R68, R36.reuse, R138, R196 ;  /* 0x0000008a2444723c */ /* 0x048fe600000810c4 */
[----:B------:R3:W-:Y:S05]  /*3eaa0*/  STL.64 [R1+0x338], R42 ;  /* 0x0003382a01007387 */ /* 0x0007ea0000100a00 */
[C---:B---3--:R-:W-:Y:S08]  /*3eab0*/  HMMA.1688.F32.TF32 R40, R36.reuse, R134, R200 ;  /* 0x000000862428723c */ /* 0x048ff000000810c8 */
[----:B------:R-:W-:Y:S01]  /*3eac0*/  HMMA.1688.F32.TF32 R36, R36, R130, R80 ;  /* 0x000000822424723c */ /* 0x000fe20000081050 */
        /* <DEDUP_REMOVED lines=8> */
[C---:B-1----:R-:W-:Y:S08]  /*3eb50*/  HMMA.1688.F32.TF32 R40, R28.reuse, R26, R84 ;  /* 0x0000001a1c28723c */ /* 0x042ff00000081054 */
[C---:B---3--:R-:W-:Y:S08]  /*3eb60*/  HMMA.1688.F32.TF32 R36, R28.reuse, R22, R88 ;  /* 0x000000161c24723c */ /* 0x048ff00000081058 */
[C---:B------:R-:W-:Y:S07]  /*3eb70*/  HMMA.1688.F32.TF32 R68, R28.reuse, R50, R148 ;  /* 0x000000321c44723c */ /* 0x040fee0000081094 */
[----:B------:R-:W-:Y:S04]  /*3eb80*/  STL.64 [R1+0x2c0], R40 ;  /* 0x0002c02801007387 */ /* 0x000fe80000100a00 */
[----:B------:R1:W-:Y:S04]  /*3eb90*/  STL.64 [R1+0x2c8], R42 ;  /* 0x0002c82a01007387 */ /* 0x0003e80000100a00 */
[----:B------:R-:W-:Y:S04]  /*3eba0*/  STL.64 [R1+0x2b0], R36 ;  /* 0x0002b02401007387 */ /* 0x000fe80000100a00 */
[----:B------:R3:W-:Y:S01]  /*3ebb0*/  STL.64 [R1+0x2b8], R38 ;  /* 0x0002b82601007387 */ /* 0x0007e20000100a00 */
[C---:B-1----:R-:W-:Y:S08]  /*3ebc0*/  HMMA.1688.F32.TF32 R40, R28.reuse, R46, R152 ;  /* 0x0000002e1c28723c */ /* 0x042ff00000081098 */
[C---:B---3--:R-:W-:Y:S01]  /*3ebd0*/  HMMA.1688.F32.TF32 R36, R28.reuse, R58, R156 ;  /* 0x0000003a1c24723c */ /* 0x048fe2000008109c */
        /* <DEDUP_REMOVED lines=10> */
[----:B------:R1:W-:Y:S04]  /*3ec80*/  STL.64 [R1+0x268], R70 ;  /* 0x0002684601007387 */ /* 0x0003e80000100a00 */
[----:B------:R-:W2:Y:S04]  /*3ec90*/  LDL.LU R148, [R1+0x8b0] ;  /* 0x0008b00001947983 */ /* 0x000ea80000300800 */
[----:B------:R-:W-:Y:S04]  /*3eca0*/  STL.64 [R1+0x250], R40 ;  /* 0x0002502801007387 */ /* 0x000fe80000100a00 */
        /* <DEDUP_REMOVED lines=30> */
[C---:B-1----:R-:W-:Y:S08]  /*3ee90*/  HMMA.1688.F32.TF32 R68, R28.reuse, R66, R92 ;  /* 0x000000421c44723c */ /* 0x042ff0000008105c */
[C---:B---3--:R-:W-:Y:S08]  /*3eea0*/  HMMA.1688.F32.TF32 R40, R28.reuse, R62, R96 ;  /* 0x0000003e1c28723c */ /* 0x048ff00000081060 */
[C---:B------:R-:W-:Y:S07]  /*3eeb0*/  HMMA.1688.F32.TF32 R36, R28.reuse, R18, R100 ;  /* 0x000000121c24723c */ /* 0x040fee0000081064 */
[----:B------:R-:W-:Y:S04]  /*3eec0*/  STL.64 [R1+0x230], R68 ;  /* 0x0002304401007387 */ /* 0x000fe80000100a00 */
[----:B------:R1:W-:Y:S04]  /*3eed0*/  STL.64 [R1+0x238], R70 ;  /* 0x0002384601007387 */ /* 0x0003e80000100a00 */
[----:B------:R-:W-:Y:S04]  /*3eee0*/  STL.64 [R1+0x220], R40 ;  /* 0x0002202801007387 */ /* 0x000fe80000100a00 */
[----:B------:R3:W-:Y:S01]  /*3eef0*/  STL.64 [R1+0x228], R42 ;  /* 0x0002282a01007387 */ /* 0x0007e20000100a00 */
[C---:B-1----:R-:W-:Y:S03]  /*3ef00*/  HMMA.1688.F32.TF32 R68, R28.reuse, R14, R104 ;  /* 0x0000000e1c44723c */ /* 0x042fe60000081068 */
[----:B------:R-:W-:Y:S04]  /*3ef10*/  STL.64 [R1+0x210], R36 ;  /* 0x0002102401007387 */ /* 0x000fe80000100a00 */
[----:B------:R1:W-:Y:S01]  /*3ef20*/  STL.64 [R1+0x218], R38 ;  /* 0x0002182601007387 */ /* 0x0003e20000100a00 */
[C---:B---3--:R-:W-:Y:S03]  /*3ef30*/  HMMA.1688.F32.TF32 R40, R28.reuse, R142, R204 ;  /* 0x0000008e1c28723c */ /* 0x048fe600000810cc */
[----:B------:R-:W-:Y:S04]  /*3ef40*/  LDS R104, [R3+0xc300] ;  /* 0x00c3000003687984 */ /* 0x000fe80000000800 */
[----:B------:R-:W-:Y:S01]  /*3ef50*/  LDS R106, [R3+0xe300] ;  /* 0x00e30000036a7984 */ /* 0x000fe20000000800 */
[C---:B-1----:R-:W-:Y:S03]  /*3ef60*/  HMMA.1688.F32.TF32 R36, R28.reuse, R138, R208 ;  /* 0x0000008a1c24723c */ /* 0x042fe600000810d0 */
[----:B------:R-:W-:Y:S04]  /*3ef70*/  LDS R105, [R240+0xc300] ;  /* 0x00c30000f0697984 */ /* 0x000fe80000000800 */
[----:B------:R-:W-:Y:S04]  /*3ef80*/  LDS R107, [R240+0xe300] ;  /* 0x00e30000f06b7984 */ /* 0x000fe80000000800 */
[----:B------:R-:W-:Y:S04]  /*3ef90*/  STL.64 [R1+0x200], R68 ;  /* 0x0002004401007387 */ /* 0x000fe80000100a00 */
[----:B------:R-:W-:Y:S04]  /*3efa0*/  STL.64 [R1+0x208], R70 ;  /* 0x0002084601007387 */ /* 0x000fe80000100a00 */
[----:B------:R-:W3:Y:S04]  /*3efb0*/  LDL.LU R164, [R1+0xd10] ;  /* 0x000d100001a47983 */ /* 0x000ee80000300800 */
        /* <DEDUP_REMOVED lines=15> */
[C---:B-1----:R-:W-:Y:S08]  /*3f0b0*/  HMMA.1688.F32.TF32 R36, R28.reuse, R134, R212 ;  /* 0x000000861c24723c */ /* 0x042ff000000810d4 */
[----:B------:R-:W-:Y:S01]  /*3f0c0*/  HMMA.1688.F32.TF32 R28, R28, R130, R32 ;  /* 0x000000821c1c723c */ /* 0x000fe20000081020 */
[----:B------:R-:W-:Y:S04]  /*3f0d0*/  LDS R32, [R3+0xc280] ;  /* 0x00c2800003207984 */ /* 0x000fe80000000800 */
[----:B------:R-:W-:Y:S04]  /*3f0e0*/  LDS R34, [R3+0xe280] ;  /* 0x00e2800003227984 */ /* 0x000fe80000000800 */
[----:B------:R-:W-:Y:S04]  /*3f0f0*/  LDS R33, [R240+0xc280] ;  /* 0x00c28000f0217984 */ /* 0x000fe80000000800 */
[----:B------:R-:W1:Y:S04]  /*3f100*/  LDS R35, [R240+0xe280] ;  /* 0x00e28000f0237984 */ /* 0x000e680000000800 */
[----:B------:R-:W-:Y:S04]  /*3f110*/  STL.64 [R1+0x1d0], R36 ;  /* 0x0001d02401007387 */ /* 0x000fe80000100a00 */
[----:B------:R4:W-:Y:S04]  /*3f120*/  STL.64 [R1+0x1d8], R38 ;  /* 0x0001d82601007387 */ /* 0x0009e80000100a00 */
[----:B------:R-:W-:Y:S04]  /*3f130*/  STL.64 [R1+0x120], R28 ;  /* 0x0001201c01007387 */ /* 0x000fe80000100a00 */
[----:B------:R1:W-:Y:S01]  /*3f140*/  STL.64 [R1+0x128], R30 ;  /* 0x0001281e01007387 */ /* 0x0003e20000100a00 */
[C---:B----4-:R-:W-:Y:S08]  /*3f150*/  HMMA.1688.F32.TF32 R36, R244.reuse, R22, R160 ;  /* 0x00000016f424723c */ /* 0x050ff000000810a0 */
[----:B--2---:R-:W-:Y:S01]  /*3f160*/  HMMA.1688.F32.TF32 R40, R244, R26, R184 ;  /* 0x0000001af428723c */ /* 0x004fe200000810b8 */
[----:B------:R-:W-:Y:S04]  /*3f170*/  LDS R184, [R3+0xc380] ;  /* 0x00c3800003b87984 */ /* 0x000fe80000000800 */
[----:B------:R-:W-:Y:S03]  /*3f180*/  LDS R186, [R3+0xe380] ;  /* 0x00e3800003ba7984 */ /* 0x000fe60000000800 */
[----:B-1----:R-:W-:Y:S01]  /*3f190*/  HMMA.1688.F32.TF32 R228, R32, R142, R228 ;  /* 0x0000008e20e4723c */ /* 0x002fe200000810e4 */
[----:B------:R-:W-:Y:S04]  /*3f1a0*/  LDS R185, [R240+0xc380] ;  /* 0x00c38000f0b97984 */ /* 0x000fe80000000800 */
[----:B------:R-:W1:Y:S03]  /*3f1b0*/  LDS R187, [R240+0xe380] ;  /* 0x00e38000f0bb7984 */ /* 0x000e660000000800 */
[C---:B------:R-:W-:Y:S07]  /*3f1c0*/  HMMA.1688.F32.TF32 R28, R244.reuse, R50, R144 ;  /* 0x00000032f41c723c */ /* 0x040fee0000081090 */
[----:B------:R-:W-:Y:S04]  /*3f1d0*/  STL.64 [R1+0x1c0], R40 ;  /* 0x0001c02801007387 */ /* 0x000fe80000100a00 */
[----:B------:R2:W-:Y:S04]  /*3f1e0*/  STL.64 [R1+0x1c8], R42 ;  /* 0x0001c82a01007387 */ /* 0x0005e80000100a00 */
[----:B------:R-:W-:Y:S04]  /*3f1f0*/  STL.64 [R1+0x1b0], R36 ;  /* 0x0001b02401007387 */ /* 0x000fe80000100a00 */
[----:B------:R4:W-:Y:S01]  /*3f200*/  STL.64 [R1+0x1b8], R38 ;  /* 0x0001b82601007387 */ /* 0x0009e20000100a00 */
[C---:B--2---:R-:W-:Y:S03]  /*3f210*/  HMMA.1688.F32.TF32 R40, R244.reuse, R46, R84 ;  /* 0x0000002ef428723c */ /* 0x044fe60000081054 */
[----:B------:R-:W-:Y:S04]  /*3f220*/  STL.64 [R1+0x1a0], R28 ;  /* 0x0001a01c01007387 */ /* 0x000fe80000100a00 */
[----:B------:R2:W-:Y:S01]  /*3f230*/  STL.64 [R1+0x1a8], R30 ;  /* 0x0001a81e01007387 */ /* 0x0005e20000100a00 */
[C---:B----4-:R-:W-:Y:S08]  /*3f240*/  HMMA.1688.F32.TF32 R36, R244.reuse, R58, R88 ;  /* 0x0000003af424723c */ /* 0x050ff00000081058 */
[C---:B--2---:R-:W-:Y:S07]  /*3f250*/  HMMA.1688.F32.TF32 R28, R244.reuse, R54, R148 ;  /* 0x00000036f41c723c */ /* 0x044fee0000081094 */
        /* <DEDUP_REMOVED lines=25> */
[C---:B----4-:R-:W-:Y:S03]  /*3f3f0*/  HMMA.1688.F32.TF32 R36, R244.reuse, R138, R220 ;  /* 0x0000008af424723c */ /* 0x050fe600000810dc */
[----:B------:R-:W-:Y:S04]  /*3f400*/  LDS R220, [R3+0xc400] ;  /* 0x00c4000003dc7984 */ /* 0x000fe80000000800 */
[----:B------:R-:W-:Y:S01]  /*3f410*/  LDS R222, [R3+0xe400] ;  /* 0x00e4000003de7984 */ /* 0x000fe20000000800 */
[C---:B--2---:R-:W-:Y:S03]  /*3f420*/  HMMA.1688.F32.TF32 R28, R244.reuse, R134, R224 ;  /* 0x00000086f41c723c */ /* 0x044fe600000810e0 */
[----:B------:R-:W-:Y:S04]  /*3f430*/  LDS R221, [R240+0xc400] ;  /* 0x00c40000f0dd7984 */ /* 0x000fe80000000800 */
[----:B------:R-:W2:Y:S01]  /*3f440*/  LDS R223, [R240+0xe400] ;  /* 0x00e40000f0df7984 */ /* 0x000ea20000000800 */
[----:B------:R-:W-:Y:S03]  /*3f450*/  HMMA.1688.F32.TF32 R244, R244, R130, R180 ;  /* 0x00000082f4f4723c */ /* 0x000fe600000810b4 */
[----:B------:R-:W-:Y:S04]  /*3f460*/  STL.64 [R1+0xb0], R40 ;  /* 0x0000b02801007387 */ /* 0x000fe80000100a00 */
[----:B------:R3:W-:Y:S04]  /*3f470*/  STL.64 [R1+0xb8], R42 ;  /* 0x0000b82a01007387 */ /* 0x0007e80000100a00 */
[----:B------:R-:W-:Y:S04]  /*3f480*/  STL.64 [R1+0xa0], R36 ;  /* 0x0000a02401007387 */ /* 0x000fe80000100a00 */
[----:B------:R4:W-:Y:S01]  /*3f490*/  STL.64 [R1+0xa8], R38 ;  /* 0x0000a82601007387 */ /* 0x0009e20000100a00 */
[C---:B---3--:R-:W-:Y:S07]  /*3f4a0*/  HMMA.1688.F32.TF32 R40, R32.reuse, R26, R156 ;  /* 0x0000001a2028723c */ /* 0x048fee000008109c */
[----:B------:R-:W-:Y:S01]  /*3f4b0*/  STL.64 [R1+0x2a48], R246 ;  /* 0x002a48f601007387 */ /* 0x000fe20000100a00 */
[C---:B----4-:R-:W-:Y:S03]  /*3f4c0*/  HMMA.1688.F32.TF32 R36, R32.reuse, R22, R164 ;  /* 0x000000162024723c */ /* 0x050fe600000810a4 */
[----:B------:R-:W-:Y:S04]  /*3f4d0*/  STL.64 [R1+0x90], R28 ;  /* 0x0000901c01007387 */ /* 0x000fe80000100a00 */
[----:B------:R3:W-:Y:S02]  /*3f4e0*/  STL.64 [R1+0x98], R30 ;  /* 0x0000981e01007387 */ /* 0x0007e40000100a00 */
[C---:B---3--:R-:W-:Y:S02]  /*3f4f0*/  HMMA.1688.F32.TF32 R28, R32.reuse, R50, R168 ;  /* 0x00000032201c723c */ /* 0x048fe400000810a8 */
[----:B------:R-:W-:Y:S04]  /*3f500*/  STL.64 [R1+0x2a40], R244 ;  /* 0x002a40f401007387 */ /* 0x000fe80000100a00 */
        /* <DEDUP_REMOVED lines=44> */
[----:B------:R-:W-:Y:S02]  /*3f7d0*/  @!UPT UIADD3 URZ, URZ, URZ, URZ ;  /* 0x0000003f3f3ff290 */ /* 0x000fe4000fffe03f */
[----:B------:R-:W-:Y:S01]  /*3f7e0*/  IMAD.MOV.U32 R247, RZ, RZ, R28 ;  /* 0x000000fffff77224 */ /* 0x000fe200078e001c */
[----:B------:R-:W-:Y:S01]  /*3f7f0*/  MOV R244, R31 ;  /* 0x0000001f00f47202 */ /* 0x000fe20000000f00 */
[----:B------:R-:W-:Y:S02]  /*3f800*/  IMAD.MOV.U32 R246, RZ, RZ, R29 ;  /* 0x000000fffff67224 */ /* 0x000fe400078e001d */
[----:B------:R-:W-:Y:S01]  /*3f810*/  IMAD.MOV.U32 R245, RZ, RZ, R30 ;  /* 0x000000fffff57224 */ /* 0x000fe200078e001e */
[C---:B--2---:R-:W-:Y:S08]  /*3f820*/  HMMA.1688.F32.TF32 R36, R32.reuse, R58, R144 ;  /* 0x0000003a2024723c */ /* 0x044ff00000081090 */
[----:B----4-:R-:W-:Y:S01]  /*3f830*/  HMMA.1688.F32.TF32 R28, R32, R54, R84 ;  /* 0x00000036201c723c */ /* 0x010fe20000081054 */
[----:B------:R2:W-:Y:S04]  /*3f840*/  STL [R1+0x2b3c], R244 ;  /* 0x002b3cf401007387 */ /* 0x0005e80000100800 */
[----:B------:R-:W-:Y:S04]  /*3f850*/  STL [R1+0x2b38], R246 ;  /* 0x002b38f601007387 */ /* 0x000fe80000100800 */
[----:B------:R-:W-:Y:S04]  /*3f860*/  STL [R1+0x2b34], R247 ;  /* 0x002b34f701007387 */ /* 0x000fe80000100800 */
[----:B------:R3:W-:Y:S04]  /*3f870*/  STL [R1+0x2b30], R245 ;  /* 0x002b30f501007387 */ /* 0x0007e80000100800 */
[----:B------:R-:W-:Y:S07]  /*3f880*/  STL.64 [R1+0x40], R36 ;  /* 0x0000402401007387 */ /* 0x000fee0000100a00 */
[----:B--2---:R-:W-:Y:S01]  /*3f890*/  IMAD.MOV.U32 R244, RZ, RZ, R28 ;  /* 0x000000fffff47224 */ /* 0x004fe200078e001c */
[----:B---3--:R-:W-:Y:S01]  /*3f8a0*/  MOV R245, R31 ;  /* 0x0000001f00f57202 */ /* 0x008fe20000000f00 */
[----:B------:R-:W-:-:S02]  /*3f8b0*/  IMAD.MOV.U32 R246, RZ, RZ, R29 ;  /* 0x000000fffff67224 */ /* 0x000fc400078e001d */
[----:B------:R-:W-:Y:S02]  /*3f8c0*/  IMAD.MOV.U32 R247, RZ, RZ, R30 ;  /* 0x000000fffff77224 */ /* 0x000fe400078e001e */
[C---:B------:R-:W-:Y:S01]  /*3f8d0*/  HMMA.1688.F32.TF32 R28, R32.reuse, R66, R152 ;  /* 0x00000042201c723c */ /* 0x040fe20000081098 */
[----:B------:R2:W-:Y:S07]  /*3f8e0*/  STL.64 [R1+0x48], R38 ;  /* 0x0000482601007387 */ /* 0x0005ee0000100a00 */
[C---:B------:R-:W-:Y:S08]  /*3f8f0*/  HMMA.1688.F32.TF32 R40, R32.reuse, R10, R88 ;  /* 0x0000000a2028723c */ /* 0x040ff00000081058 */
[C---:B--2---:R-:W-:Y:S01]  /*3f900*/  HMMA.1688.F32.TF32 R36, R32.reuse, R6, R148 ;  /* 0x000000062024723c */ /* 0x044fe20000081094 */
[----:B------:R-:W-:Y:S04]  /*3f910*/  STL [R1+0x2b4c], R245 ;  /* 0x002b4cf501007387 */ /* 0x000fe80000100800 */
[----:B------:R2:W-:Y:S03]  /*3f920*/  STL [R1+0x2b48], R247 ;  /* 0x002b48f701007387 */ /* 0x0005e60000100800 */
[----:B------:R-:W-:Y:S01]  /*3f930*/  HMMA.1688.F32.TF32 R248, R32, R62, R156 ;  /* 0x0000003e20f8723c */ /* 0x000fe2000008109c */
[----:B------:R3:W-:Y:S01]  /*3f940*/  STL [R1+0x2b44], R244 ;  /* 0x002b44f401007387 */ /* 0x0007e20000100800 */
[----:B--2---:R-:W-:-:S06]  /*3f950*/  IMAD.MOV.U32 R247, RZ, RZ, R29 ;  /* 0x000000fffff77224 */ /* 0x004fcc00078e001d */
[----:B------:R-:W-:Y:S01]  /*3f960*/  HMMA.1688.F32.TF32 R236, R32, R18, R164 ;  /* 0x0000001220ec723c */ /* 0x000fe200000810a4 */
[----:B------:R2:W-:Y:S01]  /*3f970*/  STL [R1+0x2b40], R246 ;  /* 0x002b40f601007387 */ /* 0x0005e20000100800 */
[----:B------:R-:W-:Y:S02]  /*3f980*/  IMAD.MOV.U32 R245, RZ, RZ, R28 ;  /* 0x000000fffff57224 */ /* 0x000fe400078e001c */
[----:B---3--:R-:W-:Y:S01]  /*3f990*/  IMAD.MOV.U32 R244, RZ, RZ, R30 ;  /* 0x000000fffff47224 */ /* 0x008fe200078e001e */
[----:B------:R-:W-:Y:S04]  /*3f9a0*/  STL.64 [R1+0x20], R40 ;  /* 0x0000202801007387 */ /* 0x000fe80000100a00 */
[----:B------:R-:W-:Y:S01]  /*3f9b0*/  STL.64 [R1+0x28], R42 ;  /* 0x0000282a01007387 */ /* 0x000fe20000100a00 */
[----:B--2---:R-:W-:-:S03]  /*3f9c0*/  MOV R246, R31 ;  /* 0x0000001f00f67202 */ /* 0x004fc60000000f00 */
[----:B------:R-:W-:Y:S04]  /*3f9d0*/  STL.64 [R1+0x10], R36 ;  /* 0x0000102401007387 */ /* 0x000fe80000100a00 */
[----:B------:R2:W-:Y:S04]  /*3f9e0*/  STL.64 [R1+0x18], R38 ;  /* 0x0000182601007387 */ /* 0x0005e80000100a00 */
[----:B------:R-:W-:Y:S04]  /*3f9f0*/  STL.64 [R1+0x2b58], R246 ;  /* 0x002b58f601007387 */ /* 0x000fe80000100a00 */
[----:B------:R-:W-:Y:S04]  /*3fa00*/  STL.64 [R1+0x2b50], R244 ;  /* 0x002b50f401007387 */ /* 0x000fe80000100a00 */
[----:B------:R-:W-:Y:S04]  /*3fa10*/  STL.64 [R1+0x29d8], R250 ;  /* 0x0029d8fa01007387 */ /* 0x000fe80000100a00 */
[----:B------:R-:W-:Y:S04]  /*3fa20*/  STL.64 [R1+0x29d0], R248 ;  /* 0x0029d0f801007387 */ /* 0x000fe80000100a00 */
[----:B------:R-:W-:Y:S04]  /*3fa30*/  STL.64 [R1+0x29e8], R238 ;  /* 0x0029e8ee01007387 */ /* 0x000fe80000100a00 */
[----:B------:R-:W-:Y:S01]  /*3fa40*/  STL.64 [R1+0x29e0], R236 ;  /* 0x0029e0ec01007387 */ /* 0x000fe20000100a00 */
[C---:B------:R-:W-:Y:S03]  /*3fa50*/  HMMA.1688.F32.TF32 R212, R32.reuse, R14, R168 ;  /* 0x0000000e20d4723c */ /* 0x040fe600000810a8 */
        /* <DEDUP_REMOVED lines=29> */
[----:B------:R-:W-:Y:S04]  /*3fc30*/  STL.64 [R1+0x29f8], R214 ;  /* 0x0029f8d601007387 */ /* 0x000fe80000100a00 */
[----:B------:R1:W-:Y:S04]  /*3fc40*/  STL.64 [R1+0x29f0], R212 ;  /* 0x0029f0d401007387 */ /* 0x0003e80000100a00 */
[----:B------:R-:W-:Y:S04]  /*3fc50*/  STL.64 [R1+0x2a08], R230 ;  /* 0x002a08e601007387 */ /* 0x000fe80000100a00 */
[----:B------:R-:W-:Y:S08]  /*3fc60*/  STL.64 [R1+0x2a00], R228 ;  /* 0x002a00e401007387 */ /* 0x000ff00000100a00 */
[----:B------:R-:W-:Y:S04]  /*3fc70*/  STL.64 [R1+0x2a18], R234 ;  /* 0x002a18ea01007387 */ /* 0x000fe80000100a00 */
[----:B------:R-:W-:Y:S01]  /*3fc80*/  STL.64 [R1+0x2a10], R232 ;  /* 0x002a10e801007387 */ /* 0x000fe20000100a00 */
[C---:B---3--:R-:W-:Y:S03]  /*3fc90*/  HMMA.1688.F32.TF32 R28, R32.reuse, R134, R156 ;  /* 0x00000086201c723c */ /* 0x048fe6000008109c */
[----:B------:R-:W3:Y:S04]  /*3fca0*/  LDL.LU R156, [R1+0x9d0] ;  /* 0x0009d000019c7983 */ /* 0x000ee80000300800 */
[----:B------:R-:W3:Y:S01]  /*3fcb0*/  LDL.LU R157, [R1+0x9d4] ;  /* 0x0009d400019d7983 */ /* 0x000ee20000300800 */
[----:B------:R-:W-:Y:S03]  /*3fcc0*/  HMMA.1688.F32.TF32 R32, R32, R130, R176 ;  /* 0x000000822020723c */ /* 0x000fe600000810b0 */
[----:B------:R-:W3:Y:S04]  /*3fcd0*/  LDL.LU R158, [R1+0x9d8] ;  /* 0x0009d800019e7983 */ /* 0x000ee80000300800 */
[----:B------:R-:W3:Y:S01]  /*3fce0*/  LDL.LU R159, [R1+0x9dc] ;  /* 0x0009dc00019f7983 */ /* 0x000ee20000300800 */
[C---:B--2---:R-:W-:Y:S08]  /*3fcf0*/  HMMA.1688.F32.TF32 R36, R104.reuse, R58, R164 ;  /* 0x0000003a6824723c */ /* 0x044ff000000810a4 */
[C---:B----4-:R-:W-:Y:S08]  /*3fd00*/  HMMA.1688.F32.TF32 R112, R104.reuse, R22, R88 ;  /* 0x000000166870723c */ /* 0x050ff00000081058 */
[C---:B------:R-:W-:Y:S01]  /*3fd10*/  HMMA.1688.F32.TF32 R108, R104.reuse, R26, R84 ;  /* 0x0000001a686c723c */ /* 0x040fe20000081054 */
[----:B------:R-:W-:Y:S07]  /*3fd20*/  STL.64 [R1+0x2a28], R30 ;  /* 0x002a281e01007387 */ /* 0x000fee0000100a00 */
[C---:B------:R-:W-:Y:S01]  /*3fd30*/  HMMA.1688.F32.TF32 R116, R104.reuse, R50, R148 ;  /* 0x000000326874723c */ /* 0x040fe20000081094 */
[----:B------:R-:W-:Y:S07]  /*3fd40*/  STL.64 [R1+0x2a20], R28 ;  /* 0x002a201c01007387 */ /* 0x000fee0000100a00 */
[C---:B------:R-:W-:Y:S01]  /*3fd50*/  HMMA.1688.F32.TF32 R120, R104.reuse, R46, R152 ;  /* 0x0000002e6878723c */ /* 0x040fe20000081098 */
        /* <DEDUP_REMOVED lines=20> */
[----:B------:R-:W2:Y:S08]  /*3fea0*/  LDL.LU R171, [R1+0x8dc] ;  /* 0x0008dc0001ab7983 */ /* 0x000eb00000300800 */
        /* <DEDUP_REMOVED lines=22> */
[C---:B---3--:R-:W-:Y:S03]  /*40010*/  HMMA.1688.F32.TF32 R68, R104.reuse, R10, R156 ;  /* 0x0000000a6844723c */ /* 0x048fe6000008109c */
[----:B------:R-:W3:Y:S04]  /*40020*/  LDL.LU R156, [R1+0x320] ;  /* 0x00032000019c7983 */ /* 0x000ee80000300800 */
[----:B------:R-:W3:Y:S04]  /*40030*/  LDL.LU R157, [R1+0x324] ;  /* 0x00032400019d7983 */ /* 0x000ee80000300800 */
[----:B------:R-:W3:Y:S04]  /*40040*/  LDL.LU R158, [R1+0x328] ;  /* 0x00032800019e7983 */ /* 0x000ee80000300800 */
[----:B------:R-:W3:Y:S08]  /*40050*/  LDL.LU R159, [R1+0x32c] ;  /* 0x00032c00019f7983 */ /* 0x000ef00000300800 */
[----:B------:R-:W-:Y:S04]  /*40060*/  STL.64 [R1+0x2ab8], R70 ;  /* 0x002ab84601007387 */ /* 0x000fe80000100a00 */
[----:B------:R-:W-:Y:S01]  /*40070*/  STL.64 [R1+0x2ab0], R68 ;  /* 0x002ab04401007387 */ /* 0x000fe20000100a00 */
[C---:B----4-:R-:W-:Y:S11]  /*40080*/  HMMA.1688.F32.TF32 R72, R104.reuse, R6, R164 ;  /* 0x000000066848723c */ /* 0x050ff600000810a4 */
[----:B------:R-:W-:Y:S11]  /*40090*/  @!UPT UIADD3 URZ, URZ, URZ, URZ ;  /* 0x0000003f3f3ff290 */ /* 0x000ff6000fffe03f */
[----:B------:R-:W-:Y:S01]  /*400a0*/  @!UPT UIADD3 URZ, URZ, URZ, URZ ;  /* 0x0000003f3f3ff290 */ /* 0x000fe2000fffe03f */
[----:B------:R-:W-:Y:S04]  /*400b0*/  STL.64 [R1+0x2ac8], R74 ;  /* 0x002ac84a01007387 */ /* 0x000fe80000100a00 */
[----:B------:R-:W-:Y:S04]  /*400c0*/  STL.64 [R1+0x2ac0], R72 ;  /* 0x002ac04801007387 */ /* 0x000fe80000100a00 */
[----:B------:R-:W1:Y:S04]  /*400d0*/  LDL.LU R164, [R1+0x1050] ;  /* 0x0010500001a47983 */ /* 0x000e680000300800 */
[----:B------:R-:W1:Y:S04]  /*400e0*/  LDL.LU R165, [R1+0x1054] ;  /* 0x0010540001a57983 */ /* 0x000e680000300800 */
[----:B------:R-:W1:Y:S04]  /*400f0*/  LDL.LU R166, [R1+0x1058] ;  /* 0x0010580001a67983 */ /* 0x000e680000300800 */
[----:B------:R-:W1:Y:S01]  /*40100*/  LDL.LU R167, [R1+0x105c] ;  /* 0x00105c0001a77983 */ /* 0x000e620000300800 */
[C---:B--2---:R-:W-:Y:S03]  /*40110*/  HMMA.1688.F32.TF32 R76, R104.reuse, R66, R168 ;  /* 0x00000042684c723c */ /* 0x044fe600000810a8 */
[----:B------:R-:W2:Y:S04]  /*40120*/  LDL.LU R168, [R1+0xf60] ;  /* 0x000f600001a87983 */ /* 0x000ea80000300800 */
[----:B------:R-:W2:Y:S01]  /*40130*/  LDL.LU R169, [R1+0xf64] ;  /* 0x000f640001a97983 */ /* 0x000ea20000300800 */
[C---:B------:R-:W-:Y:S03]  /*40140*/  HMMA.1688.F32.TF32 R92, R104.reuse, R142, R148 ;  /* 0x0000008e685c723c */ /* 0x040fe60000081094 */
[----:B------:R-:W2:Y:S04]  /*40150*/  LDL.LU R170, [R1+0xf68] ;  /* 0x000f680001aa7983 */ /* 0x000ea80000300800 */
[----:B------:R-:W2:Y:S01]  /*40160*/  LDL.LU R171, [R1+0xf6c] ;  /* 0x000f6c0001ab7983 */ /* 0x000ea20000300800 */
[C---:B------:R-:W-:Y:S08]  /*40170*/  HMMA.1688.F32.TF32 R80, R104.reuse, R62, R144 ;  /* 0x0000003e6850723c */ /* 0x040ff00000081090 */
[C---:B------:R-:W-:Y:S08]  /*40180*/  HMMA.1688.F32.TF32 R84, R104.reuse, R18, R84 ;  /* 0x000000126854723c */ /* 0x040ff00000081054 */
[C---:B------:R-:W-:Y:S01]  /*40190*/  HMMA.1688.F32.TF32 R88, R104.reuse, R14, R88 ;  /* 0x0000000e6858723c */ /* 0x040fe20000081058 */
[----:B------:R-:W-:Y:S07]  /*401a0*/  STL.64 [R1+0x2ad8], R78 ;  /* 0x002ad84e01007387 */ /* 0x000fee0000100a00 */
[C---:B------:R-:W-:Y:S01]  /*401b0*/  HMMA.1688.F32.TF32 R96, R104.reuse, R138, R152 ;  /* 0x0000008a6860723c */ /* 0x040fe20000081098 */
        /* <DEDUP_REMOVED lines=9> */
[----:B------:R-:W-:Y:S01]  /*40250*/  STL.64 [R1+0x2b28], R98 ;  /* 0x002b286201007387 */ /* 0x000fe20000100a00 */
[C---:B---3--:R-:W-:Y:S08]  /*40260*/  HMMA.1688.F32.TF32 R100, R104.reuse, R134, R156 ;  /* 0x000000866864723c */ /* 0x048ff0000008109c */
[----:B------:R-:W-:Y:S01]  /*40270*/  HMMA.1688.F32.TF32 R104, R104, R130, R172 ;  /* 0x000000826868723c */ /* 0x000fe200000810ac */
[----:B------:R-:W-:Y:S11]  /*40280*/  STL.64 [R1+0x2b20], R96 ;  /* 0x002b206001007387 */ /* 0x000ff60000100a00 */
[----:B------:R-:W-:Y:S03]  /*40290*/  @!UPT UIADD3 URZ, URZ, URZ, URZ ;  /* 0x0000003f3f3ff290 */ /* 0x000fe6000fffe03f */
[----:B------:R-:W-:Y:S04]  /*402a0*/  STL.64 [R1+0x2b68], R102 ;  /* 0x002b686601007387 */ /* 0x000fe80000100a00 */
[----:B------:R-:W-:Y:S04]  /*402b0*/  STL.64 [R1+0x2b60], R100 ;  /* 0x002b606401007387 */ /* 0x000fe80000100a00 */
[----:B------:R-:W-:Y:S04]  /*402c0*/  STL.64 [R1+0x2b78], R106 ;  /* 0x002b786a01007387 */ /* 0x000fe80000100a00 */
[----:B------:R-:W-:Y:S01]  /*402d0*/  STL.64 [R1+0x2b70], R104 ;  /* 0x002b706801007387 */ /* 0x000fe20000100a00 */
[C---:B-1----:R-:W-:Y:S11]  /*402e0*/  HMMA.1688.F32.TF32 R188, R184.reuse, R26, R164 ;  /* 0x0000001ab8bc723c */ /* 0x042ff600000810a4 */
[----:B------:R-:W-:Y:S11]  /*402f0*/  @!UPT UIADD3 URZ, URZ, URZ, URZ ;  /* 0x0000003f3f3ff290 */ /* 0x000ff6000fffe03f */
[----:B------:R-:W-:Y:S01]  /*40300*/  @!UPT UIADD3 URZ, URZ, URZ, URZ ;  /* 0x0000003f3f3ff290 */ /* 0x000fe2000fffe03f */
[----:B------:R-:W-:Y:S04]  /*40310*/  STL.64 [R1+0x2b88], R190 ;  /* 0x002b88be01007387 */ /* 0x000fe80000100a00 */
[----:B------:R-:W-:Y:S04]  /*40320*/  STL.64 [R1+0x2b80], R188 ;  /* 0x002b80bc01007387 */ /* 0x000fe80000100a00 */
        /* <DEDUP_REMOVED lines=24> */
[C---:B--2---:R-:W-:Y:S03]  /*404b0*/  HMMA.1688.F32.TF32 R192, R184.reuse, R22, R168 ;  /* 0x00000016b8c0723c */ /* 0x044fe600000810a8 */
        /* <DEDUP_REMOVED lines=20> */
[----:B------:R-:W-:Y:S04]  /*40600*/  STL.64 [R1+0x2b98], R194 ;  /* 0x002b98c201007387 */ /* 0x000fe80000100a00 */
[----:B------:R-:W-:Y:S01]  /*40610*/  STL.64 [R1+0x2b90], R192 ;  /* 0x002b90c001007387 */ /* 0x000fe20000100a00 */
[C---:B---3--:R-:W-:Y:S08]  /*40620*/  HMMA.1688.F32.TF32 R200, R184.reuse, R46, R200 ;  /* 0x0000002eb8c8723c */ /* 0x048ff000000810c8 */
[C---:B----4-:R-:W-:Y:S08]  /*40630*/  HMMA.1688.F32.TF32 R196, R184.reuse, R50, R196 ;  /* 0x00000032b8c4723c */ /* 0x050ff000000810c4 */
[C---:B------:R-:W-:Y:S11]  /*40640*/  HMMA.1688.F32.TF32 R124, R184.reuse, R58, R208 ;  /* 0x0000003ab87c723c */ /* 0x040ff600000810d0 */
[----:B------:R-:W-:Y:S04]  /*40650*/  @!UPT UIADD3 URZ, URZ, URZ, URZ ;  /* 0x0000003f3f3ff290 */ /* 0x000fe8000fffe03f */
[----:B------:R-:W-:Y:S04]  /*40660*/  STL.64 [R1+0x2ba8], R198 ;  /* 0x002ba8c601007387 */ /* 0x000fe80000100a00 */
[----:B------:R-:W-:Y:S04]  /*40670*/  STL.64 [R1+0x2ba0], R196 ;  /* 0x002ba0c401007387 */ /* 0x000fe80000100a00 */
[----:B------:R-:W-:Y:S04]  /*40680*/  STL.64 [R1+0x2bb8], R202 ;  /* 0x002bb8ca01007387 */ /* 0x000fe80000100a00 */
[----:B------:R-:W-:Y:S04]  /*40690*/  STL.64 [R1+0x2bb0], R200 ;  /* 0x002bb0c801007387 */ /* 0x000fe80000100a00 */
        /* <DEDUP_REMOVED lines=13> */
[----:B------:R-:W3:Y:S01]  /*40770*/  LDL.LU R219, [R1+0x4fc] ;  /* 0x0004fc0001db7983 */ /* 0x000ee20000300800 */
        /* <DEDUP_REMOVED lines=25> */
[C---:B----4-:R-:W-:Y:S08]  /*40910*/  HMMA.1688.F32.TF32 R176, R184.reuse, R138, R180 ;  /* 0x0000008ab8b0723c */ /* 0x050ff000000810b4 */
[----:B---3--:R-:W-:Y:S01]  /*40920*/  HMMA.1688.F32.TF32 R180, R184, R134, R224 ;  /* 0x00000086b8b4723c */ /* 0x008fe200000810e0 */
[----:B------:R-:W3:Y:S04]  /*40930*/  LDL.LU R224, [R1+0xbb0] ;  /* 0x000bb00001e07983 */ /* 0x000ee80000300800 */
[----:B------:R-:W3:Y:S04]  /*40940*/  LDL.LU R225, [R1+0xbb4] ;  /* 0x000bb40001e17983 */ /* 0x000ee80000300800 */
[----:B------:R-:W3:Y:S04]  /*40950*/  LDL.LU R226, [R1+0xbb8] ;  /* 0x000bb80001e27983 */ /* 0x000ee80000300800 */
[----:B------:R-:W3:Y:S01]  /*40960*/  LDL.LU R227, [R1+0xbbc] ;  /* 0x000bbc0001e37983 */ /* 0x000ee20000300800 */
[C---:B--2---:R-:W-:Y:S08]  /*40970*/  HMMA.1688.F32.TF32 R204, R220.reuse, R26, R204 ;  /* 0x0000001adccc723c */ /* 0x044ff000000810cc */
[C---:B------:R-:W-:Y:S08]  /*40980*/  HMMA.1688.F32.TF32 R208, R220.reuse, R22, R208 ;  /* 0x00000016dcd0723c */ /* 0x040ff000000810d0 */
[C---:B------:R-:W-:Y:S07]  /*40990*/  HMMA.1688.F32.TF32 R32, R220.reuse, R50, R212 ;  /* 0x00000032dc20723c */ /* 0x040fee00000810d4 */
[----:B------:R-:W-:Y:S01]  /*409a0*/  STL [R1+0x2984], R204 ;  /* 0x002984cc01007387 */ /* 0x000fe20000100800 */
[----:B------:R-:W-:Y:S03]  /*409b0*/  HMMA.1688.F32.TF32 R28, R220, R46, R236 ;  /* 0x0000002edc1c723c */ /* 0x000fe600000810ec */
[----:B------:R-:W-:Y:S04]  /*409c0*/  STL [R1+0x2980], R205 ;  /* 0x002980cd01007387 */ /* 0x000fe80000100800 */
[----:B------:R-:W-:Y:S04]  /*409d0*/  STL [R1+0x297c], R206 ;  /* 0x00297cce01007387 */ /* 0x000fe80000100800 */
[----:B------:R-:W-:Y:S04]  /*409e0*/  STL [R1+0x2978], R207 ;  /* 0x002978cf01007387 */ /* 0x000fe80000100800 */
[----:B------:R1:W-:Y:S04]  /*409f0*/  STL [R1+0x2994], R208 ;  /* 0x002994d001007387 */ /* 0x0003e80000100800 */
[----:B------:R2:W-:Y:S04]  /*40a00*/  STL [R1+0x2990], R209 ;  /* 0x002990d101007387 */ /* 0x0005e80000100800 */
[----:B------:R4:W-:Y:S04]  /*40a10*/  STL [R1+0x298c], R210 ;  /* 0x00298cd201007387 */ /* 0x0009e80000100800 */
[----:B------:R-:W-:Y:S01]  /*40a20*/  STL [R1+0x2988], R211 ;  /* 0x002988d301007387 */ /* 0x000fe20000100800 */
[----:B-1----:R-:W-:-:S03]  /*40a30*/  IMAD.MOV.U32 R208, RZ, RZ, R29 ;  /* 0x000000ffffd07224 */ /* 0x002fc600078e001d */
[----:B------:R-:W-:Y:S01]  /*40a40*/  STL.64 [R1+0x160], R32 ;  /* 0x0001602001007387 */ /* 0x000fe20000100a00 */
[----:B--2---:R-:W-:Y:S02]  /*40a50*/  IMAD.MOV.U32 R209, RZ, RZ, R30 ;  /* 0x000000ffffd17224 */ /* 0x004fe400078e001e */
[----:B----4-:R-:W-:Y:S01]  /*40a60*/  IMAD.MOV.U32 R210, RZ, RZ, R31 ;  /* 0x000000ffffd27224 */ /* 0x010fe200078e001f */
[----:B------:R1:W-:Y:S04]  /*40a70*/  STL.64 [R1+0x168], R34 ;  /* 0x0001682201007387 */ /* 0x0003e80000100a00 */
[----:B------:R2:W-:Y:S01]  /*40a80*/  STL [R1+0x170], R28 ;  /* 0x0001701c01007387 */ /* 0x0005e20000100800 */
[C---:B-1----:R-:W-:Y:S08]  /*40a90*/  HMMA.1688.F32.TF32 R32, R220.reuse, R58, R248 ;  /* 0x0000003adc20723c */ /* 0x042ff000000810f8 */
[----:B--2---:R-:W-:Y:S01]  /*40aa0*/  HMMA.1688.F32.TF32 R28, R220, R54, R244 ;  /* 0x00000036dc1c723c */ /* 0x004fe200000810f4 */
[----:B------:R1:W-:Y:S04]  /*40ab0*/  STL [R1+0x29a0], R210 ;  /* 0x0029a0d201007387 */ /* 0x0003e80000100800 */
[----:B------:R2:W-:Y:S04]  /*40ac0*/  STL [R1+0x299c], R209 ;  /* 0x00299cd101007387 */ /* 0x0005e80000100800 */
[----:B------:R4:W-:Y:S06]  /*40ad0*/  STL [R1+0x2998], R208 ;  /* 0x002998d001007387 */ /* 0x0009ec0000100800 */
[----:B------:R-:W-:Y:S04]  /*40ae0*/  STL.64 [R1+0x180], R32 ;  /* 0x0001802001007387 */ /* 0x000fe80000100a00 */
[----:B------:R-:W-:Y:S05]  /*40af0*/  STL.64 [R1+0x188], R34 ;  /* 0x0001882201007387 */ /* 0x000fea0000100a00 */
[----:B-1----:R-:W-:Y:S01]  /*40b00*/  MOV R210, R29 ;  /* 0x0000001d00d27202 */ /* 0x002fe20000000f00 */
[----:B--2---:R-:W-:Y:S01]  /*40b10*/  IMAD.MOV.U32 R209, RZ, RZ, R30 ;  /* 0x000000ffffd17224 */ /* 0x004fe200078e001e */
[----:B------:R3:W-:Y:S01]  /*40b20*/  STL [R1+0x190], R28 ;  /* 0x0001901c01007387 */ /* 0x0007e20000100800 */
[----:B----4-:R-:W-:-:S03]  /*40b30*/  IMAD.MOV.U32 R208, RZ, RZ, R31 ;  /* 0x000000ffffd07224 */ /* 0x010fc600078e001f */
[----:B------:R-:W-:Y:S04]  /*40b40*/  STL [R1+0x29ac], R210 ;  /* 0x0029acd201007387 */ /* 0x000fe80000100800 */
[----:B------:R1:W-:Y:S04]  /*40b50*/  STL [R1+0x29a8], R209 ;  /* 0x0029a8d101007387 */ /* 0x0003e80000100800 */
[----:B------:R2:W-:Y:S01]  /*40b60*/  STL [R1+0x29a4], R208 ;  /* 0x0029a4d001007387 */ /* 0x0005e20000100800 */
[----:B---3--:R-:W-:Y:S03]  /*40b70*/  HMMA.1688.F32.TF32 R28, R220, R10, R224 ;  /* 0x0000000adc1c723c */ /* 0x008fe600000810e0 */
        /* <DEDUP_REMOVED lines=16> */
[----:B------:R-:W-:-:S03]  /*40c80*/  IMAD.MOV.U32 R211, RZ, RZ, R28 ;  /* 0x000000ffffd37224 */ /* 0x000fc600078e001c */
[----:B------:R-:W2:Y:S01]  /*40c90*/  LDL.LU R232, [R1+0x700] ;  /* 0x0007000001e87983 */ /* 0x000ea20000300800 */
[----:B------:R-:W-:-:S03]  /*40ca0*/  MOV R204, R29 ;  /* 0x0000001d00cc7202 */ /* 0x000fc60000000f00 */
[----:B------:R-:W2:Y:S01]  /*40cb0*/  LDL.LU R233, [R1+0x704] ;  /* 0x0007040001e97983 */ /* 0x000ea20000300800 */
[----:B------:R-:W-:-:S03]  /*40cc0*/  IMAD.MOV.U32 R205, RZ, RZ, R30 ;  /* 0x000000ffffcd7224 */ /* 0x000fc600078e001e */
[----:B------:R-:W2:Y:S01]  /*40cd0*/  LDL.LU R234, [R1+0x708] ;  /* 0x0007080001ea7983 */ /* 0x000ea20000300800 */
[----:B------:R-:W-:-:S03]  /*40ce0*/  IMAD.MOV.U32 R206, RZ, RZ, R31 ;  /* 0x000000ffffce7224 */ /* 0x000fc600078e001f */
        /* <DEDUP_REMOVED lines=38> */
[----:B------:R-:W-:Y:S04]  /*40f50*/  STL [R1+0x29b8], R205 ;  /* 0x0029b8cd01007387 */ /* 0x000fe80000100800 */
[----:B------:R-:W-:Y:S04]  /*40f60*/  STL [R1+0x29b4], R204 ;  /* 0x0029b4cc01007387 */ /* 0x000fe80000100800 */
[----:B------:R-:W-:Y:S01]  /*40f70*/  STL [R1+0x29b0], R211 ;  /* 0x0029b0d301007387 */ /* 0x000fe20000100800 */
[C---:B------:R-:W-:Y:S08]  /*40f80*/  HMMA.1688.F32.TF32 R144, R184.reuse, R54, R144 ;  /* 0x00000036b890723c */ /* 0x040ff00000081090 */
[C---:B------:R-:W-:Y:S08]  /*40f90*/  HMMA.1688.F32.TF32 R148, R184.reuse, R10, R148 ;  /* 0x0000000ab894723c */ /* 0x040ff00000081094 */
[C---:B------:R-:W-:Y:S08]  /*40fa0*/  HMMA.1688.F32.TF32 R152, R184.reuse, R6, R152 ;  /* 0x00000006b898723c */ /* 0x040ff00000081098 */
[C---:B------:R-:W-:Y:S08]  /*40fb0*/  HMMA.1688.F32.TF32 R156, R184.reuse, R66, R156 ;  /* 0x00000042b89c723c */ /* 0x040ff0000008109c */
[C---:B------:R-:W-:Y:S08]  /*40fc0*/  HMMA.1688.F32.TF32 R160, R184.reuse, R62, R160 ;  /* 0x0000003eb8a0723c */ /* 0x040ff000000810a0 */
[C---:B------:R-:W-:Y:S08]  /*40fd0*/  HMMA.1688.F32.TF32 R164, R184.reuse, R18, R164 ;  /* 0x00000012b8a4723c */ /* 0x040ff000000810a4 */
[C---:B------:R-:W-:Y:S08]  /*40fe0*/  HMMA.1688.F32.TF32 R168, R184.reuse, R14, R168 ;  /* 0x0000000eb8a8723c */ /* 0x040ff000000810a8 */
[----:B------:R-:W-:Y:S01]  /*40ff0*/  HMMA.1688.F32.TF32 R184, R184, R130, R216 ;  /* 0x00000082b8b8723c */ /* 0x000fe200000810d8 */
[----:B------:R-:W-:Y:S04]  /*41000*/  LDS R216, [R3+0xc480] ;  /* 0x00c4800003d87984 */ /* 0x000fe80000000800 */
[----:B------:R-:W-:Y:S04]  /*41010*/  LDS R218, [R3+0xe480] ;  /* 0x00e4800003da7984 */ /* 0x000fe80000000800 */
[----:B------:R-:W-:Y:S04]  /*41020*/  LDS R217, [R240+0xc480] ;  /* 0x00c48000f0d97984 */ /* 0x000fe80000000800 */
[----:B------:R-:W1:Y:S01]  /*41030*/  LDS R219, [R240+0xe480] ;  /* 0x00e48000f0db7984 */ /* 0x000e620000000800 */
[C---:B--2---:R-:W-:Y:S11]  /*41040*/  HMMA.1688.F32.TF32 R36, R220.reuse, R6, R36 ;  /* 0x00000006dc24723c */ /* 0x044ff60000081024 */
[----:B------:R-:W-:Y:S11]  /*41050*/  @!UPT UIADD3 URZ, URZ, URZ, URZ ;  /* 0x0000003f3f3ff290 */ /* 0x000ff6000fffe03f */
[----:B------:R-:W-:Y:S01]  /*41060*/  @!UPT UIADD3 URZ, URZ, URZ, URZ ;  /* 0x0000003f3f3ff290 */ /* 0x000fe2000fffe03f */
[----:B------:R3:W-:Y:S01]  /*41070*/  STL.64 [R1+0x308], R38 ;  /* 0x0003082601007387 */ /* 0x0007e20000100a00 */
[----:B-1----:R-:W-:Y:S01]  /*41080*/  IMAD.MOV.U32 R209, RZ, RZ, R36 ;  /* 0x000000ffffd17224 */ /* 0x002fe200078e0024 */
[----:B------:R-:W-:Y:S02]  /*41090*/  MOV R208, R37 ;  /* 0x0000002500d07202 */ /* 0x000fe40000000f00 */
[C---:B---3--:R-:W-:Y:S03]  /*410a0*/  HMMA.1688.F32.TF32 R36, R220.reuse, R66, R120 ;  /* 0x00000042dc24723c */ /* 0x048fe60000081078 */
[----:B------:R-:W-:Y:S11]  /*410b0*/  STL [R1+0x29c4], R208 ;  /* 0x0029c4d001007387 */ /* 0x000ff60000100800 */
[----:B------:R-:W-:Y:S10]  /*410c0*/  @!UPT UIADD3 URZ, URZ, URZ, URZ ;  /* 0x0000003f3f3ff290 */ /* 0x000ff4000fffe03f */
[----:B------:R-:W-:Y:S01]  /*410d0*/  IMAD.MOV.U32 R205, RZ, RZ, R36 ;  /* 0x000000ffffcd7224 */ /* 0x000fe200078e0024 */
[----:B------:R-:W-:Y:S01]  /*410e0*/  MOV R210, R39 ;  /* 0x0000002700d27202 */ /* 0x000fe20000000f00 */
[----:B------:R-:W-:Y:S02]  /*410f0*/  IMAD.MOV.U32 R204, RZ, RZ, R37 ;  /* 0x000000ffffcc7224 */ /* 0x000fe400078e0025 */
[----:B------:R-:W-:Y:S02]  /*41100*/  IMAD.MOV.U32 R211, RZ, RZ, R38 ;  /* 0x000000ffffd37224 */ /* 0x000fe400078e0026 */
[----:B----4-:R-:W-:Y:S01]  /*41110*/  HMMA.1688.F32.TF32 R36, R220, R62, R116 ;  /* 0x0000003edc24723c */ /* 0x010fe20000081074 */
[----:B------:R-:W-:Y:S04]  /*41120*/  STL [R1+0x29c0], R209 ;  /* 0x0029c0d101007387 */ /* 0x000fe80000100800 */
[----:B------:R-:W-:Y:S11]  /*41130*/  STL [R1+0x29c8], R211 ;  /* 0x0029c8d301007387 */ /* 0x000ff60000100800 */
[----:B------:R-:W-:Y:S07]  /*41140*/  @!UPT UIADD3 URZ, URZ, URZ, URZ ;  /* 0x0000003f3f3ff290 */ /* 0x000fee000fffe03f */
[----:B------:R-:W-:Y:S01]  /*41150*/  STL [R1+0x884], R37 ;  /* 0x0008842501007387 */ /* 0x000fe20000100800 */
[----:B------:R-:W-:-:S03]  /*41160*/  IMAD.MOV.U32 R207, RZ, RZ, R36 ;  /* 0x000000ffffcf7224 */ /* 0x000fc600078e0024 */
[----:B------:R1:W-:Y:S02]  /*41170*/  STL.64 [R1+0x888], R38 ;  /* 0x0008882601007387 */ /* 0x0003e40000100a00 */
[C---:B-1----:R-:W-:Y:S08]  /*41180*/  HMMA.1688.F32.TF32 R36, R220.reuse, R18, R112 ;  /* 0x00000012dc24723c */ /* 0x042ff00000081070 */
[C---:B------:R-:W-:Y:S08]  /*41190*/  HMMA.1688.F32.TF32 R68, R220.reuse, R14, R108 ;  /* 0x0000000edc44723c */ /* 0x040ff0000008106c */
[----:B------:R-:W-:Y:S08]  /*411a0*/  HMMA.1688.F32.TF32 R40, R220, R142, R32 ;  /* 0x0000008edc28723c */ /* 0x000ff00000081020 */
[----:B------:R-:W-:Y:S01]  /*411b0*/  IMAD.MOV.U32 R211, RZ, RZ, R36 ;  /* 0x000000ffffd37224 */ /* 0x000fe200078e0024 */
[----:B------:R-:W-:Y:S01]  /*411c0*/  MOV R209, R38 ;  /* 0x0000002600d17202 */ /* 0x000fe20000000f00 */
[----:B------:R-:W-:-:S02]  /*411d0*/  IMAD.MOV.U32 R208, RZ, RZ, R37 ;  /* 0x000000ffffd07224 */ /* 0x000fc400078e0025 */
[----:B------:R-:W-:Y:S02]  /*411e0*/  IMAD.MOV.U32 R206, RZ, RZ, R39 ;  /* 0x000000ffffce7224 */ /* 0x000fe400078e0027 */
[C---:B------:R-:W-:Y:S08]  /*411f0*/  HMMA.1688.F32.TF32 R36, R220.reuse, R138, R28 ;  /* 0x0000008adc24723c */ /* 0x040ff0000008101c */
[C---:B------:R-:W-:Y:S08]  /*41200*/  HMMA.1688.F32.TF32 R32, R220.reuse, R134, R232 ;  /* 0x00000086dc20723c */ /* 0x040ff000000810e8 */
[----:B------:R-:W-:Y:S01]  /*41210*/  HMMA.1688.F32.TF32 R28, R220, R130, R228 ;  /* 0x00000082dc1c723c */ /* 0x000fe200000810e4 */
        /* <DEDUP_REMOVED lines=11> */
[----:B------:R-:W-:Y:S04]  /*412d0*/  LDS R220, [R3+0xc500] ;  /* 0x00c5000003dc7984 */ /* 0x000fe80000000800 */
[----:B------:R-:W-:Y:S01]  /*412e0*/  LDS R222, [R3+0xe500] ;  /* 0x00e5000003de7984 */ /* 0x000fe20000000800 */
[C---:B--2---:R-:W-:Y:S03]  /*412f0*/  HMMA.1688.F32.TF32 R28, R216.reuse, R22, R236 ;  /* 0x00000016d81c723c */ /* 0x044fe600000810ec */
[----:B------:R-:W-:Y:S04]  /*41300*/  LDS R221, [R240+0xc500] ;  /* 0x00c50000f0dd7984 */ /* 0x000fe80000000800 */
[----:B------:R-:W1:Y:S01]  /*41310*/  LDS R223, [R240+0xe500] ;  /* 0x00e50000f0df7984 */ /* 0x000e620000000800 */
[C---:B------:R-:W-:Y:S07]  /*41320*/  HMMA.1688.F32.TF32 R36, R216.reuse, R50, R248 ;  /* 0x00000032d824723c */ /* 0x040fee00000810f8 */
[----:B------:R-:W-:Y:S04]  /*41330*/  STL.64 [R1+0x910], R32 ;  /* 0x0009102001007387 */ /* 0x000fe80000100a00 */
[----:B------:R2:W-:Y:S04]  /*41340*/  STL.64 [R1+0x918], R34 ;  /* 0x0009182201007387 */ /* 0x0005e80000100a00 */
[----:B------:R-:W-:Y:S04]  /*41350*/  STL.64 [R1+0x930], R28 ;  /* 0x0009301c01007387 */ /* 0x000fe80000100a00 */
[----:B------:R3:W-:Y:S01]  /*41360*/  STL.64 [R1+0x938], R30 ;  /* 0x0009381e01007387 */ /* 0x0007e20000100a00 */
[C---:B--2---:R-:W-:Y:S08]  /*41370*/  HMMA.1688.F32.TF32 R32, R216.reuse, R46, R244 ;  /* 0x0000002ed820723c */ /* 0x044ff000000810f4 */
[C---:B---3--:R-:W-:Y:S01]  /*41380*/  HMMA.1688.F32.TF32 R28, R216.reuse, R58, R224 ;  /* 0x0000003ad81c723c */ /* 0x048fe200000810e0 */
[----:B------:R-:W-:Y:S04]  /*41390*/  STL.64 [R1+0x940], R36 ;  /* 0x0009402401007387 */ /* 0x000fe80000100a00 */
[----:B------:R-:W-:Y:S04]  /*413a0*/  STL.64 [R1+0x948], R38 ;  /* 0x0009482601007387 */ /* 0x000fe80000100a00 */
[----:B------:R-:W2:Y:S06]  /*413b0*/  LDL.LU R244, [R1+0x6a0] ;  /* 0x0006a00001f47983 */ /* 0x000eac0000300800 */
        /* <DEDUP_REMOVED lines=114> */
[C---:B------:R-:W-:Y:S08]  /*41ae0*/  HMMA.1688.F32.TF32 R92, R216.reuse, R18, R92 ;  /* 0x00000012d85c723c */ /* 0x040ff0000008105c */
[C---:B------:R-:W-:Y:S08]  /*41af0*/  HMMA.1688.F32.TF32 R96, R216.reuse, R62, R96 ;  /* 0x0000003ed860723c */ /* 0x040ff00000081060 */
[C---:B------:R-:W-:Y:S08]  /*41b00*/  HMMA.1688.F32.TF32 R100, R216.reuse, R66, R100 ;  /* 0x00000042d864723c */ /* 0x040ff00000081064 */
[C---:B------:R-:W-:Y:S08]  /*41b10*/  HMMA.1688.F32.TF32 R124, R216.reuse, R10, R188 ;  /* 0x0000000ad87c723c */ /* 0x040ff000000810bc */
[C---:B------:R-:W-:Y:S08]  /*41b20*/  HMMA.1688.F32.TF32 R192, R216.reuse, R54, R192 ;  /* 0x00000036d8c0723c */ /* 0x040ff000000810c0 */
[C---:B------:R-:W-:Y:S08]  /*41b30*/  HMMA.1688.F32.TF32 R104, R216.reuse, R6, R104 ;  /* 0x00000006d868723c */ /* 0x040ff00000081068 */
[C---:B------:R-:W-:Y:S07]  /*41b40*/  HMMA.1688.F32.TF32 R88, R216.reuse, R14, R88 ;  /* 0x0000000ed858723c */ /* 0x040fee0000081058 */
[----:B------:R-:W-:Y:S04]  /*41b50*/  STL.64 [R1+0x990], R192 ;  /* 0x000990c001007387 */ /* 0x000fe80000100a00 */
[----:B------:R-:W-:Y:S04]  /*41b60*/  STL.64 [R1+0x998], R194 ;  /* 0x000998c201007387 */ /* 0x000fe80000100a00 */
[----:B------:R-:W-:Y:S01]  /*41b70*/  STL.64 [R1+0x9a0], R124 ;  /* 0x0009a07c01007387 */ /* 0x000fe20000100a00 */
[----:B------:R-:W-:Y:S03]  /*41b80*/  HMMA.1688.F32.TF32 R72, R216, R130, R72 ;  /* 0x00000082d848723c */ /* 0x000fe60000081048 */
        /* <DEDUP_REMOVED lines=36> */
[C---:B--2---:R-:W-:Y:S03]  /*41dd0*/  HMMA.1688.F32.TF32 R68, R220.reuse, R54, R112 ;  /* 0x00000036dc44723c */ /* 0x044fe60000081070 */
[----:B------:R-:W-:Y:S04]  /*41de0*/  STL.64 [R1+0xaa0], R36 ;  /* 0x000aa02401007387 */ /* 0x000fe80000100a00 */
[----:B------:R2:W-:Y:S01]  /*41df0*/  STL.64 [R1+0xaa8], R38 ;  /* 0x000aa82601007387 */ /* 0x0005e20000100a00 */
[C---:B---3--:R-:W-:Y:S08]  /*41e00*/  HMMA.1688.F32.TF32 R40, R220.reuse, R10, R108 ;  /* 0x0000000adc28723c */ /* 0x048ff0000008106c */
[C---:B--2---:R-:W-:Y:S08]  /*41e10*/  HMMA.1688.F32.TF32 R36, R220.reuse, R6, R32 ;  /* 0x00000006dc24723c */ /* 0x044ff00000081020 */
        /* <DEDUP_REMOVED lines=23> */
[----:B--2---:R-:W-:Y:S01]  /*41f90*/  HMMA.1688.F32.TF32 R28, R220, R130, R224 ;  /* 0x00000082dc1c723c */ /* 0x004fe200000810e0 */
[----:B------:R-:W-:Y:S04]  /*41fa0*/  LDS R220, [R3+0xc600] ;  /* 0x00c6000003dc7984 */ /* 0x000fe80000000800 */
[----:B------:R-:W-:Y:S04]  /*41fb0*/  LDS R222, [R3+0xe600] ;  /* 0x00e6000003de7984 */ /* 0x000fe80000000800 */
        /* <DEDUP_REMOVED lines=115> */
[----:B------:R-:W1:Y:S02]  /*426f0*/  LDS R223, [R240+0xe600] ;  /* 0x00e60000f0df7984 */ /* 0x000e640000000800 */
[C---:B-1----:R-:W-:Y:S08]  /*42700*/  HMMA.1688.F32.TF32 R124, R216.reuse, R26, R192 ;  /* 0x0000001ad87c723c */ /* 0x042ff000000810c0 */
[C---:B--2---:R-:W-:Y:S08]  /*42710*/  HMMA.1688.F32.TF32 R192, R216.reuse, R22, R188 ;  /* 0x00000016d8c0723c */ /* 0x044ff000000810bc */
[C---:B---3--:R-:W-:Y:S07]  /*42720*/  HMMA.1688.F32.TF32 R188, R216.reuse, R50, R104 ;  /* 0x00000032d8bc723c */ /* 0x048fee0000081068 */
[----:B------:R-:W-:Y:S01]  /*42730*/  STL.64 [R1+0xb90], R124 ;  /* 0x000b907c01007387 */ /* 0x000fe20000100a00 */
[C---:B------:R-:W-:Y:S03]  /*42740*/  HMMA.1688.F32.TF32 R104, R216.reuse, R58, R96 ;  /* 0x0000003ad868723c */ /* 0x040fe60000081060 */
[----:B------:R1:W-:Y:S05]  /*42750*/  STL.64 [R1+0xb98], R126 ;  /* 0x000b987e01007387 */ /* 0x0003ea0000100a00 */
[C---:B----4-:R-:W-:Y:S08]  /*42760*/  HMMA.1688.F32.TF32 R96, R216.reuse, R10, R88 ;  /* 0x0000000ad860723c */ /* 0x050ff00000081058 */
[C---:B-1----:R-:W-:Y:S08]  /*42770*/  HMMA.1688.F32.TF32 R124, R216.reuse, R46, R100 ;  /* 0x0000002ed87c723c */ /* 0x042ff00000081064 */
[C---:B------:R-:W-:Y:S08]  /*42780*/  HMMA.1688.F32.TF32 R100, R216.reuse, R54, R92 ;  /* 0x00000036d864723c */ /* 0x040ff0000008105c */
[C---:B------:R-:W-:Y:S08]  /*42790*/  HMMA.1688.F32.TF32 R92, R216.reuse, R6, R84 ;  /* 0x00000006d85c723c */ /* 0x040ff00000081054 */
[C---:B------:R-:W-:Y:S01]  /*427a0*/  HMMA.1688.F32.TF32 R88, R216.reuse, R66, R80 ;  /* 0x00000042d858723c */ /* 0x040fe20000081050 */
[----:B------:R-:W-:Y:S07]  /*427b0*/  STL.64 [R1+0xba0], R192 ;  /* 0x000ba0c001007387 */ /* 0x000fee0000100a00 */
        /* <DEDUP_REMOVED lines=9> */
[----:B------:R-:W-:Y:S04]  /*42850*/  STL.64 [R1+0xbd8], R126 ;  /* 0x000bd87e01007387 */ /* 0x000fe80000100a00 */
[----:B------:R-:W-:Y:S03]  /*42860*/  STL.64 [R1+0xbe0], R104 ;  /* 0x000be06801007387 */ /* 0x000fe60000100a00 */
[C---:B------:R-:W-:Y:S01]  /*42870*/  HMMA.1688.F32.TF32 R40, R216.reuse, R134, R120 ;  /* 0x00000086d828723c */ /* 0x040fe20000081078 */
[----:B------:R-:W-:Y:S04]  /*42880*/  STL.64 [R1+0xbe8], R106 ;  /* 0x000be86a01007387 */ /* 0x000fe80000100a00 */
[----:B------:R-:W-:Y:S03]  /*42890*/  STL.64 [R1+0xc00], R100 ;  /* 0x000c006401007387 */ /* 0x000fe60000100a00 */
        /* <DEDUP_REMOVED lines=23> */
[C---:B--2---:R-:W-:Y:S03]  /*42a10*/  HMMA.1688.F32.TF32 R40, R220.reuse, R22, R108 ;  /* 0x00000016dc28723c */ /* 0x044fe6000008106c */
[----:B------:R-:W-:Y:S04]  /*42a20*/  LDS R216, [R3+0xc680] ;  /* 0x00c6800003d87984 */ /* 0x000fe80000000800 */
[----:B------:R-:W-:Y:S01]  /*42a30*/  LDS R218, [R3+0xe680] ;  /* 0x00e6800003da7984 */ /* 0x000fe20000000800 */
[C---:B-1----:R-:W-:Y:S03]  /*42a40*/  HMMA.1688.F32.TF32 R36, R220.reuse, R50, R32 ;  /* 0x00000032dc24723c */ /* 0x042fe60000081020 */
[----:B------:R-:W-:Y:S04]  /*42a50*/  LDS R217, [R240+0xc680] ;  /* 0x00c68000f0d97984 */ /* 0x000fe80000000800 */
[----:B------:R-:W1:Y:S01]  /*42a60*/  LDS R219, [R240+0xe680] ;  /* 0x00e68000f0db7984 */ /* 0x000e620000000800 */
        /* <DEDUP_REMOVED lines=23> */
[----:B--2---:R-:W-:Y:S07]  /*42be0*/  HMMA.1688.F32.TF32 R28, R220, R18, R224 ;  /* 0x00000012dc1c723c */ /* 0x004fee00000810e0 */
        /* <DEDUP_REMOVED lines=22> */
[----:B---3--:R-:W1:Y:S04]  /*42d50*/  LDL.LU R28, [R1+0xd20] ;  /* 0x000d2000011c7983 */ /* 0x008e680000300800 */
[----:B------:R-:W1:Y:S04]  /*42d60*/  LDL.LU R29, [R1+0xd24] ;  /* 0x000d2400011d7983 */ /* 0x000e680000300800 */
[----:B----4-:R-:W1:Y:S04]  /*42d70*/  LDL.LU R30, [R1+0xd28] ;  /* 0x000d2800011e7983 */ /* 0x010e680000300800 */
        /* <DEDUP_REMOVED lines=73> */
[C---:B-1----:R-:W-:Y:S08]  /*43210*/  HMMA.1688.F32.TF32 R28, R216.reuse, R14, R28 ;  /* 0x0000000ed81c723c */ /* 0x042ff0000008101c */
[----:B---3--:R-:W-:Y:S08]  /*43220*/  HMMA.1688.F32.TF32 R32, R216, R18, R32 ;  /* 0x00000012d820723c */ /* 0x008ff00000081020 */
[C---:B--2---:R-:W-:Y:S08]  /*43230*/  HMMA.1688.F32.TF32 R80, R220.reuse, R130, R80 ;  /* 0x00000082dc50723c */ /* 0x044ff00000081050 */
[C---:B----4-:R-:W-:Y:S08]  /*43240*/  HMMA.1688.F32.TF32 R84, R220.reuse, R134, R84 ;  /* 0x00000086dc54723c */ /* 0x050ff00000081054 */
[C---:B------:R-:W-:Y:S08]  /*43250*/  HMMA.1688.F32.TF32 R92, R220.reuse, R142, R92 ;  /* 0x0000008edc5c723c */ /* 0x040ff0000008105c */
[C---:B------:R-:W-:Y:S08]  /*43260*/  HMMA.1688.F32.TF32 R96, R220.reuse, R14, R96 ;  /* 0x0000000edc60723c */ /* 0x040ff00000081060 */
[----:B------:R-:W-:Y:S01]  /*43270*/  HMMA.1688.F32.TF32 R88, R220, R138, R88 ;  /* 0x0000008adc58723c */ /* 0x000fe20000081058 */
[----:B------:R-:W-:Y:S04]  /*43280*/  LDS R220, [R3+0xc700] ;  /* 0x00c7000003dc7984 */ /* 0x000fe80000000800 */
[----:B------:R-:W-:Y:S10]  /*43290*/  LDS R222, [R3+0xe700] ;  /* 0x00e7000003de7984 */ /* 0x000ff40000000800 */
        /* <DEDUP_REMOVED lines=10> */
[----:B------:R-:W-:Y:S04]  /*43340*/  LDS R221, [R240+0xc700] ;  /* 0x00c70000f0dd7984 */ /* 0x000fe80000000800 */
[----:B------:R-:W2:Y:S01]  /*43350*/  LDS R223, [R240+0xe700] ;  /* 0x00e70000f0df7984 */ /* 0x000ea20000000800 */
[----:B-1----:R-:W-:Y:S01]  /*43360*/  HMMA.1688.F32.TF32 R80, R216, R26, R224 ;  /* 0x0000001ad850723c */ /* 0x002fe200000810e0 */
[----:B------:R-:W-:Y:S01]  /*43370*/  IMAD.MOV.U32 R84, RZ, RZ, R49 ;  /* 0x000000ffff547224 */ /* 0x000fe200078e0031 */
[----:B------:R-:W-:Y:S01]  /*43380*/  MOV R86, R44 ;  /* 0x0000002c00567202 */ /* 0x000fe20000000f00 */
[----:B------:R-:W-:Y:S01]  /*43390*/  IMAD.MOV.U32 R85, RZ, RZ, R45 ;  /* 0x000000ffff557224 */ /* 0x000fe200078e002d */
[----:B------:R-:W-:Y:S01]  /*433a0*/  MOV R90, R20 ;  /* 0x00000014005a7202 */ /* 0x000fe20000000f00 */
[----:B------:R-:W-:Y:S01]  /*433b0*/  IMAD.MOV.U32 R87, RZ, RZ, R48 ;  /* 0x000000ffff577224 */ /* 0x000fe200078e0030 */
[----:B------:R-:W-:Y:S01]  /*433c0*/  LDS R224, [R3+0xc780] ;  /* 0x00c7800003e07984 */ /* 0x000fe20000000800 */
[----:B------:R-:W-:-:S03]  /*433d0*/  IMAD.MOV.U32 R91, RZ, RZ, R21 ;  /* 0x000000ffff5b7224 */ /* 0x000fc600078e0015 */
[----:B------:R-:W-:Y:S04]  /*433e0*/  LDS R226, [R3+0xe780] ;  /* 0x00e7800003e27984 */ /* 0x000fe80000000800 */
[----:B------:R-:W-:Y:S04]  /*433f0*/  LDS R225, [R240+0xc780] ;  /* 0x00c78000f0e17984 */ /* 0x000fe80000000800 */
[----:B------:R-:W1:Y:S05]  /*43400*/  LDS R227, [R240+0xe780] ;  /* 0x00e78000f0e37984 */ /* 0x000e6a0000000800 */
[----:B------:R-:W-:Y:S04]  /*43410*/  STL.64 [R1+0xef0], R80 ;  /* 0x000ef05001007387 */ /* 0x000fe80000100a00 */
[----:B------:R3:W-:Y:S02]  /*43420*/  STL.64 [R1+0xef8], R82 ;  /* 0x000ef85201007387 */ /* 0x0007e40000100a00 */
[C---:B---3--:R-:W-:Y:S08]  /*43430*/  HMMA.1688.F32.TF32 R80, R216.reuse, R22, R76 ;  /* 0x00000016d850723c */ /* 0x048ff0000008104c */
[C---:B------:R-:W-:Y:S08]  /*43440*/  HMMA.1688.F32.TF32 R76, R216.reuse, R50, R72 ;  /* 0x00000032d84c723c */ /* 0x040ff00000081048 */
        /* <DEDUP_REMOVED lines=14> */
[C---:B---3--:R-:W-:Y:S03]  /*43530*/  HMMA.1688.F32.TF32 R68, R216.reuse, R6, R116 ;  /* 0x00000006d844723c */ /* 0x048fe60000081074 */
[----:B------:R-:W-:Y:S04]  /*43540*/  STL.64 [R1+0xfb0], R36 ;  /* 0x000fb02401007387 */ /* 0x000fe80000100a00 */
[----:B------:R3:W-:Y:S01]  /*43550*/  STL.64 [R1+0xfb8], R38 ;  /* 0x000fb82601007387 */ /* 0x0007e20000100a00 */
[C---:B----4-:R-:W-:Y:S08]  /*43560*/  HMMA.1688.F32.TF32 R40, R216.reuse, R66, R112 ;  /* 0x00000042d828723c */ /* 0x050ff00000081070 */
[C---:B---3--:R-:W-:Y:S07]  /*43570*/  HMMA.1688.F32.TF32 R36, R216.reuse, R62, R108 ;  /* 0x0000003ed824723c */ /* 0x048fee000008106c */
        /* <DEDUP_REMOVED lines=14> */
[----:B------:R3:W-:Y:S04]  /*43660*/  STL.64 [R1+0x1068], R38 ;  /* 0x0010682601007387 */ /* 0x0007e80000100a00 */
[----:B------:R-:W-:Y:S04]  /*43670*/  STL.64 [R1+0x1050], R32 ;  /* 0x0010502001007387 */ /* 0x000fe80000100a00 */
[----:B------:R2:W-:Y:S01]  /*43680*/  STL.64 [R1+0x1058], R34 ;  /* 0x0010582201007387 */ /* 0x0005e20000100a00 */
[----:B---3--:R-:W-:Y:S03]  /*43690*/  HMMA.1688.F32.TF32 R36, R216, R130, R236 ;  /* 0x00000082d824723c */ /* 0x008fe600000810ec */
[----:B------:R-:W-:Y:S04]  /*436a0*/  STL.64 [R1+0x1040], R28 ;  /* 0x0010401c01007387 */ /* 0x000fe80000100a00 */
[----:B------:R3:W-:Y:S01]  /*436b0*/  STL.64 [R1+0x1048], R30 ;  /* 0x0010481e01007387 */ /* 0x0007e20000100a00 */
[C---:B--2---:R-:W-:Y:S08]  /*436c0*/  HMMA.1688.F32.TF32 R32, R220.reuse, R26, R248 ;  /* 0x0000001adc20723c */ /* 0x044ff000000810f8 */
[----:B---3--:R-:W-:Y:S01]  /*436d0*/  HMMA.1688.F32.TF32 R28, R220, R22, R244 ;  /* 0x00000016dc1c723c */ /* 0x008fe200000810f4 */
[----:B------:R-:W-:-:S06]  /*436e0*/  IMAD.MOV.U32 R248, RZ, RZ, R24 ;  /* 0x000000fffff87224 */ /* 0x000fcc00078e0018 */
[----:B------:R-:W-:Y:S04]  /*436f0*/  STL.64 [R1+0x1010], R36 ;  /* 0x0010102401007387 */ /* 0x000fe80000100a00 */
[----:B------:R-:W-:Y:S04]  /*43700*/  STL.64 [R1+0x1018], R38 ;  /* 0x0010182601007387 */ /* 0x000fe80000100a00 */
[----:B------:R-:W-:Y:S01]  /*43710*/  STL.64 [R1+0x1030], R32 ;  /* 0x0010302001007387 */ /* 0x000fe20000100a00 */
[----:B------:R-:W-:-:S03]  /*43720*/  IMAD.MOV.U32 R249, RZ, RZ, R25 ;  /* 0x000000fffff97224 */ /* 0x000fc600078e0019 */
[----:B------:R-:W-:Y:S01]  /*43730*/  STL.64 [R1+0x1038], R34 ;  /* 0x0010382201007387 */ /* 0x000fe20000100a00 */
[----:B------:R-:W-:-:S03]  /*43740*/  IMAD.MOV.U32 R236, RZ, RZ, R12 ;  /* 0x000000ffffec7224 */ /* 0x000fc600078e000c */
[----:B------:R-:W2:Y:S01]  /*43750*/  LDL.LU R24, [R1+0x2c54] ;  /* 0x002c540001187983 */ /* 0x000ea20000300800 */
[----:B------:R-:W-:-:S03]  /*43760*/  IMAD.MOV.U32 R237, RZ, RZ, R13 ;  /* 0x000000ffffed7224 */ /* 0x000fc600078e000d */
[----:B------:R3:W-:Y:S01]  /*43770*/  STL.64 [R1+0x10b0], R28 ;  /* 0x0010b01c01007387 */ /* 0x0007e20000100a00 */
[----:B------:R-:W-:-:S03]  /*43780*/  IMAD.MOV.U32 R212, RZ, RZ, R16 ;  /* 0x000000ffffd47224 */ /* 0x000fc600078e0010 */
[----:B------:R4:W-:Y:S01]  /*43790*/  STL.64 [R1+0x10b8], R30 ;  /* 0x0010b81e01007387 */ /* 0x0009e20000100a00 */
        /* <DEDUP_REMOVED lines=38> */
[----:B------:R-:W-:-:S03]  /*43a00*/  IMAD.MOV.U32 R80, RZ, RZ, R60 ;  /* 0x000000ffff507224 */ /* 0x000fc600078e003c */
[----:B------:R-:W1:Y:S01]  /*43a10*/  LDL.LU R72, [R1+0x1470] ;  /* 0x0014700001487983 */ /* 0x000e620000300800 */
[----:B------:R-:W-:-:S03]  /*43a20*/  IMAD.MOV.U32 R81, RZ, RZ, R61 ;  /* 0x000000ffff517224 */ /* 0x000fc600078e003d */
[----:B------:R-:W1:Y:S01]  /*43a30*/  LDL.LU R73, [R1+0x1474] ;  /* 0x0014740001497983 */ /* 0x000e620000300800 */
[----:B------:R-:W-:-:S03]  /*43a40*/  MOV R82, R64 ;  /* 0x0000004000527202 */ /* 0x000fc60000000f00 */
[----:B------:R-:W1:Y:S01]  /*43a50*/  LDL.LU R74, [R1+0x1478] ;  /* 0x00147800014a7983 */ /* 0x000e620000300800 */
[----:B------:R-:W-:-:S03]  /*43a60*/  IMAD.MOV.U32 R83, RZ, RZ, R65 ;  /* 0x000000ffff537224 */ /* 0x000fc600078e0041 */
[----:B------:R-:W1:Y:S04]  /*43a70*/  LDL.LU R75, [R1+0x147c] ;  /* 0x00147c00014b7983 */ /* 0x000e680000300800 */
[----:B------:R-:W3:Y:S04]  /*43a80*/  LDL.LU R60, [R1+0x2c3c] ;  /* 0x002c3c00013c7983 */ /* 0x000ee80000300800 */
[----:B------:R-:W3:Y:S04]  /*43a90*/  LDL.LU R61, [R1+0x2c38] ;  /* 0x002c3800013d7983 */ /* 0x000ee80000300800 */
[----:B------:R-:W3:Y:S04]  /*43aa0*/  LDL.LU R64, [R1+0x2c34] ;  /* 0x002c340001407983 */ /* 0x000ee80000300800 */
[----:B------:R-:W3:Y:S04]  /*43ab0*/  LDL.LU R65, [R1+0x2c30] ;  /* 0x002c300001417983 */ /* 0x000ee80000300800 */
[----:B------:R-:W3:Y:S04]  /*43ac0*/  LDL.LU R49, [R1+0x2c2c] ;  /* 0x002c2c0001317983 */ /* 0x000ee80000300800 */
[----:B------:R-:W4:Y:S04]  /*43ad0*/  LDL.LU R45, [R1+0x2c28] ;  /* 0x002c2800012d7983 */ /* 0x000f280000300800 */
[----:B------:R-:W4:Y:S04]  /*43ae0*/  LDL.LU R44, [R1+0x2c24] ;  /* 0x002c2400012c7983 */ /* 0x000f280000300800 */
[----:B------:R-:W4:Y:S01]  /*43af0*/  LDL.LU R48, [R1+0x2c20] ;  /* 0x002c200001307983 */ /* 0x000f220000300800 */
[----:B--2---:R-:W-:-:S02]  /*43b00*/  IMAD.MOV.U32 R89, RZ, RZ, R24 ;  /* 0x000000ffff597224 */ /* 0x004fc400078e0018 */
[----:B------:R-:W-:Y:S02]  /*43b10*/  IMAD.MOV.U32 R88, RZ, RZ, R25 ;  /* 0x000000ffff587224 */ /* 0x000fe400078e0019 */
[----:B------:R-:W2:Y:S04]  /*43b20*/  LDL.LU R25, [R1+0x2c1c] ;  /* 0x002c1c0001197983 */ /* 0x000ea80000300800 */
[----:B------:R-:W2:Y:S04]  /*43b30*/  LDL.LU R24, [R1+0x2c18] ;  /* 0x002c180001187983 */ /* 0x000ea80000300800 */
[----:B------:R-:W2:Y:S04]  /*43b40*/  LDL.LU R20, [R1+0x2c14] ;  /* 0x002c140001147983 */ /* 0x000ea80000300800 */
[----:B------:R-:W2:Y:S01]  /*43b50*/  LDL.LU R21, [R1+0x2c10] ;  /* 0x002c100001157983 */ /* 0x000ea20000300800 */
[----:B---3--:R-:W-:Y:S01]  /*43b60*/  IMAD.MOV.U32 R99, RZ, RZ, R49 ;  /* 0x000000ffff637224 */ /* 0x008fe200078e0031 */
[----:B----4-:R-:W-:Y:S01]  /*43b70*/  MOV R98, R45 ;  /* 0x0000002d00627202 */ /* 0x010fe20000000f00 */
[----:B------:R-:W-:-:S02]  /*43b80*/  IMAD.MOV.U32 R96, RZ, RZ, R44 ;  /* 0x000000ffff607224 */ /* 0x000fc400078e002c */
[----:B------:R-:W3:Y:S01]  /*43b90*/  LDL.LU R44, [R1+0x2c0c] ;  /* 0x002c0c00012c7983 */ /* 0x000ee20000300800 */
[----:B------:R-:W-:-:S03]  /*43ba0*/  IMAD.MOV.U32 R97, RZ, RZ, R48 ;  /* 0x000000ffff617224 */ /* 0x000fc600078e0030 */
[----:B------:R-:W4:Y:S04]  /*43bb0*/  LDL.LU R48, [R1+0x2c08] ;  /* 0x002c080001307983 */ /* 0x000f280000300800 */
[----:B------:R-:W4:Y:S04]  /*43bc0*/  LDL.LU R45, [R1+0x2c04] ;  /* 0x002c0400012d7983 */ /* 0x000f280000300800 */
[----:B------:R-:W4:Y:S01]  /*43bd0*/  LDL.LU R49, [R1+0x2c00] ;  /* 0x002c000001317983 */ /* 0x000f220000300800 */
[----:B--2---:R-:W-:Y:S01]  /*43be0*/  IMAD.MOV.U32 R103, RZ, RZ, R25 ;  /* 0x000000ffff677224 */ /* 0x004fe200078e0019 */
[----:B------:R-:W-:Y:S01]  /*43bf0*/  MOV R102, R24 ;  /* 0x0000001800667202 */ /* 0x000fe20000000f00 */
[----:B------:R-:W-:-:S02]  /*43c00*/  IMAD.MOV.U32 R100, RZ, RZ, R20 ;  /* 0x000000ffff647224 */ /* 0x000fc400078e0014 */
[----:B------:R-:W2:Y:S01]  /*43c10*/  LDL.LU R20, [R1+0x2bfc] ;  /* 0x002bfc0001147983 */ /* 0x000ea20000300800 */
[----:B------:R-:W-:-:S03]  /*43c20*/  IMAD.MOV.U32 R101, RZ, RZ, R21 ;  /* 0x000000ffff657224 */ /* 0x000fc600078e0015 */
        /* <DEDUP_REMOVED lines=31> */
[----:B------:R-:W-:Y:S01]  /*43e20*/  MOV R230, R13 ;  /* 0x0000000d00e67202 */ /* 0x000fe20000000f00 */
[----:B---3--:R-:W-:Y:S01]  /*43e30*/  IMAD.MOV.U32 R191, RZ, RZ, R45 ;  /* 0x000000ffffbf7224 */ /* 0x008fe200078e002d */
[----:B----4-:R-:W-:Y:S01]  /*43e40*/  MOV R190, R49 ;  /* 0x0000003100be7202 */ /* 0x010fe20000000f00 */
[----:B--2---:R-:W-:-:S02]  /*43e50*/  IMAD.MOV.U32 R189, RZ, RZ, R48 ;  /* 0x000000ffffbd7224 */ /* 0x004fc400078e0030 */
[----:B------:R-:W-:Y:S02]  /*43e60*/  IMAD.MOV.U32 R188, RZ, RZ, R44 ;  /* 0x000000ffffbc7224 */ /* 0x000fe400078e002c */
[----:B------:R-:W2:Y:S04]  /*43e70*/  LDL.LU R44, [R1+0x2bdc] ;  /* 0x002bdc00012c7983 */ /* 0x000ea80000300800 */
[----:B------:R-:W3:Y:S04]  /*43e80*/  LDL.LU R48, [R1+0x2bd8] ;  /* 0x002bd80001307983 */ /* 0x000ee80000300800 */
[----:B------:R-:W4:Y:S04]  /*43e90*/  LDL.LU R49, [R1+0x2bd4] ;  /* 0x002bd40001317983 */ /* 0x000f280000300800 */
[----:B------:R-:W4:Y:S01]  /*43ea0*/  LDL.LU R45, [R1+0x2bd0] ;  /* 0x002bd000012d7983 */ /* 0x000f220000300800 */
[C---:B------:R-:W-:Y:S08]  /*43eb0*/  HMMA.1688.F32.TF32 R200, R220.reuse, R46, R200 ;  /* 0x0000002edcc8723c */ /* 0x040ff000000810c8 */
[C---:B------:R-:W-:Y:S08]  /*43ec0*/  HMMA.1688.F32.TF32 R124, R220.reuse, R50, R124 ;  /* 0x00000032dc7c723c */ /* 0x040ff0000008107c */
[C---:B------:R-:W-:Y:S11]  /*43ed0*/  HMMA.1688.F32.TF32 R196, R220.reuse, R58, R196 ;  /* 0x0000003adcc4723c */ /* 0x040ff600000810c4 */
[----:B------:R-:W-:Y:S04]  /*43ee0*/  @!UPT UIADD3 URZ, URZ, URZ, URZ ;  /* 0x0000003f3f3ff290 */ /* 0x000fe8000fffe03f */
[----:B------:R-:W-:Y:S04]  /*43ef0*/  STL.64 [R1+0x10d0], R124 ;  /* 0x0010d07c01007387 */ /* 0x000fe80000100a00 */
[----:B------:R1:W-:Y:S04]  /*43f00*/  STL.64 [R1+0x10d8], R126 ;  /* 0x0010d87e01007387 */ /* 0x0003e80000100a00 */
[----:B-1----:R-:W4:Y:S04]  /*43f10*/  LDL.LU.64 R126, [R1+0x2bc8] ;  /* 0x002bc800017e7983 */ /* 0x002f280000300a00 */
[----:B------:R-:W4:Y:S04]  /*43f20*/  LDL.LU.64 R124, [R1+0x2bc0] ;  /* 0x002bc000017c7983 */ /* 0x000f280000300a00 */
        /* <DEDUP_REMOVED lines=8> */
[----:B------:R-:W4:Y:S01]  /*43fb0*/  LDL.LU R13, [R1+0x1538] ;  /* 0x00153800010d7983 */ /* 0x000f220000300800 */
[----:B------:R-:W-:Y:S01]  /*43fc0*/  HMMA.1688.F32.TF32 R216, R220, R54, R216 ;  /* 0x00000036dcd8723c */ /* 0x000fe200000810d8 */
[----:B------:R-:W-:Y:S01]  /*43fd0*/  IMAD.MOV.U32 R92, RZ, RZ, R65 ;  /* 0x000000ffff5c7224 */ /* 0x000fe200078e0041 */
[----:B------:R-:W-:Y:S01]  /*43fe0*/  MOV R94, R61 ;  /* 0x0000003d005e7202 */ /* 0x000fe20000000f00 */
[----:B------:R-:W-:-:S02]  /*43ff0*/  IMAD.MOV.U32 R93, RZ, RZ, R64 ;  /* 0x000000ffff5d7224 */ /* 0x000fc400078e0040 */
[----:B------:R-:W-:-:S03]  /*44000*/  IMAD.MOV.U32 R95, RZ, RZ, R60 ;  /* 0x000000ffff5f7224 */ /* 0x000fc600078e003c */
[C---:B------:R-:W-:Y:S08]  /*44010*/  HMMA.1688.F32.TF32 R192, R220.reuse, R10, R192 ;  /* 0x0000000adcc0723c */ /* 0x040ff000000810c0 */
[----:B------:R-:W-:Y:S01]  /*44020*/  HMMA.1688.F32.TF32 R188, R220, R6, R188 ;  /* 0x00000006dcbc723c */ /* 0x000fe200000810bc */
[----:B------:R-:W-:-:S07]  /*44030*/  IMAD.MOV.U32 R76, RZ, RZ, R57 ;  /* 0x000000ffff4c7224 */ /* 0x000fce00078e0039 */
[----:B------:R-:W-:Y:S01]  /*44040*/  HMMA.1688.F32.TF32 R104, R220, R66, R104 ;  /* 0x00000042dc68723c */ /* 0x000fe20000081068 */
[----:B------:R-:W-:Y:S01]  /*44050*/  IMAD.MOV.U32 R77, RZ, RZ, R56 ;  /* 0x000000ffff4d7224 */ /* 0x000fe200078e0038 */
[----:B------:R-:W-:Y:S01]  /*44060*/  MOV R78, R53 ;  /* 0x00000035004e7202 */ /* 0x000fe20000000f00 */
[----:B------:R-:W-:-:S05]  /*44070*/  IMAD.MOV.U32 R79, RZ, RZ, R52 ;  /* 0x000000ffff4f7224 */ /* 0x000fca00078e0034 */
[C---:B------:R-:W-:Y:S08]  /*44080*/  HMMA.1688.F32.TF32 R100, R220.reuse, R62, R100 ;  /* 0x0000003edc64723c */ /* 0x040ff00000081064 */
[C---:B------:R-:W-:Y:S08]  /*44090*/  HMMA.1688.F32.TF32 R96, R220.reuse, R18, R96 ;  /* 0x00000012dc60723c */ /* 0x040ff00000081060 */
[----:B------:R-:W-:Y:S01]  /*440a0*/  HMMA.1688.F32.TF32 R92, R220, R14, R92 ;  /* 0x0000000edc5c723c */ /* 0x000fe2000008105c */
[----:B------:R-:W-:-:S07]  /*440b0*/  IMAD.MOV.U32 R108, RZ, RZ, R25 ;  /* 0x000000ffff6c7224 */ /* 0x000fce00078e0019 */
[----:B------:R-:W-:Y:S01]  /*440c0*/  HMMA.1688.F32.TF32 R88, R220, R142, R88 ;  /* 0x0000008edc58723c */ /* 0x000fe20000081058 */
[----:B------:R-:W-:-:S07]  /*440d0*/  IMAD.MOV.U32 R109, RZ, RZ, R24 ;  /* 0x000000ffff6d7224 */ /* 0x000fce00078e0018 */
[C---:B------:R-:W-:Y:S01]  /*440e0*/  HMMA.1688.F32.TF32 R84, R220.reuse, R138, R84 ;  /* 0x0000008adc54723c */ /* 0x040fe20000081054 */
[----:B------:R-:W-:Y:S01]  /*440f0*/  MOV R110, R21 ;  /* 0x00000015006e7202 */ /* 0x000fe20000000f00 */
[----:B------:R-:W-:Y:S01]  /*44100*/  IMAD.MOV.U32 R111, RZ, RZ, R20 ;  /* 0x000000ffff6f7224 */ /* 0x000fe200078e0014 */
[----:B------:R-:W-:Y:S05]  /*44110*/  STL.64 [R1+0x1150], R216 ;  /* 0x001150d801007387 */ /* 0x000fea0000100a00 */
[C---:B------:R-:W-:Y:S01]  /*44120*/  HMMA.1688.F32.TF32 R80, R220.reuse, R134, R80 ;  /* 0x00000086dc50723c */ /* 0x040fe20000081050 */
[----:B------:R-:W-:Y:S07]  /*44130*/  STL.64 [R1+0x1158], R218 ;  /* 0x001158da01007387 */ /* 0x000fee0000100a00 */
[----:B------:R-:W-:Y:S01]  /*44140*/  HMMA.1688.F32.TF32 R76, R220, R130, R76 ;  /* 0x00000082dc4c723c */ /* 0x000fe2000008104c */
[----:B------:R-:W-:Y:S07]  /*44150*/  STL.64 [R1+0x1170], R192 ;  /* 0x001170c001007387 */ /* 0x000fee0000100a00 */
        /* <DEDUP_REMOVED lines=16> */
[----:B--2---:R-:W-:-:S03]  /*44260*/  IMAD.MOV.U32 R39, RZ, RZ, R44 ;  /* 0x000000ffff277224 */ /* 0x004fc600078e002c */
[----:B------:R-:W-:Y:S01]  /*44270*/  STL.64 [R1+0x1288], R86 ;  /* 0x0012885601007387 */ /* 0x000fe20000100a00 */
[----:B---3--:R-:W-:-:S03]  /*44280*/  IMAD.MOV.U32 R37, RZ, RZ, R48 ;  /* 0x000000ffff257224 */ /* 0x008fc600078e0030 */
[----:B------:R-:W-:Y:S01]  /*44290*/  STL.64 [R1+0x1270], R80 ;  /* 0x0012705001007387 */ /* 0x000fe20000100a00 */
[----:B----4-:R-:W-:Y:S01]  /*442a0*/  IMAD.MOV.U32 R36, RZ, RZ, R49 ;  /* 0x000000ffff247224 */ /* 0x010fe200078e0031 */
[----:B------:R-:W-:Y:S02]  /*442b0*/  MOV R38, R45 ;  /* 0x0000002d00267202 */ /* 0x000fe40000000f00 */
[----:B------:R-:W-:Y:S01]  /*442c0*/  STL.64 [R1+0x1278], R82 ;  /* 0x0012785201007387 */ /* 0x000fe20000100a00 */
[C---:B------:R-:W-:Y:S03]  /*442d0*/  HMMA.1688.F32.TF32 R40, R224.reuse, R50, R40 ;  /* 0x00000032e028723c */ /* 0x040fe60000081028 */
[----:B------:R-:W-:Y:S04]  /*442e0*/  STL.64 [R1+0x11d0], R76 ;  /* 0x0011d04c01007387 */ /* 0x000fe80000100a00 */
[----:B------:R-:W-:Y:S04]  /*442f0*/  STL.64 [R1+0x11d8], R78 ;  /* 0x0011d84e01007387 */ /* 0x000fe80000100a00 */
[----:B------:R-:W-:Y:S04]  /*44300*/  STL.64 [R1+0x11c0], R24 ;  /* 0x0011c01801007387 */ /* 0x000fe80000100a00 */
[----:B------:R1:W-:Y:S04]  /*44310*/  STL.64 [R1+0x11c8], R26 ;  /* 0x0011c81a01007387 */ /* 0x0003e80000100a00 */
[----:B------:R-:W-:Y:S04]  /*44320*/  STL.64 [R1+0x11b0], R20 ;  /* 0x0011b01401007387 */ /* 0x000fe80000100a00 */
[----:B------:R2:W-:Y:S01]  /*44330*/  STL.64 [R1+0x11b8], R22 ;  /* 0x0011b81601007387 */ /* 0x0005e20000100a00 */
[----:B-1----:R-:W-:Y:S01]  /*44340*/  HMMA.1688.F32.TF32 R24, R224, R46, R36 ;  /* 0x0000002ee018723c */ /* 0x002fe20000081024 */
[----:B------:R-:W-:-:S02]  /*44350*/  IMAD.MOV.U32 R244, RZ, RZ, R9 ;  /* 0x000000fffff47224 */ /* 0x000fc400078e0009 */
[----:B------:R-:W-:Y:S01]  /*44360*/  IMAD.MOV.U32 R245, RZ, RZ, R8 ;  /* 0x000000fffff57224 */ /* 0x000fe200078e0008 */
[----:B------:R-:W-:Y:S01]  /*44370*/  MOV R246, R5 ;  /* 0x0000000500f67202 */ /* 0x000fe20000000f00 */
[----:B------:R-:W-:Y:S01]  /*44380*/  IMAD.MOV.U32 R247, RZ, RZ, R4 ;  /* 0x000000fffff77224 */ /* 0x000fe200078e0004 */
[----:B------:R-:W-:Y:S01]  /*44390*/  MOV R214, R141 ;  /* 0x0000008d00d67202 */ /* 0x000fe20000000f00 */
[----:B------:R-:W-:Y:S01]  /*443a0*/  IMAD.MOV.U32 R228, RZ, RZ, R17 ;  /* 0x000000ffffe47224 */ /* 0x000fe200078e0011 */
[C---:B--2---:R-:W-:Y:S01]  /*443b0*/  HMMA.1688.F32.TF32 R20, R224.reuse, R58, R120 ;  /* 0x0000003ae014723c */ /* 0x044fe20000081078 */
[----:B------:R-:W-:Y:S04]  /*443c0*/  STL.64 [R1+0x1260], R40 ;  /* 0x0012602801007387 */ /* 0x000fe80000100a00 */
[----:B------:R-:W-:Y:S03]  /*443d0*/  STL.64 [R1+0x1268], R42 ;  /* 0x0012682a01007387 */ /* 0x000fe60000100a00 */
[----:B------:R-:W-:Y:S01]  /*443e0*/  HMMA.1688.F32.TF32 R36, R224, R54, R116 ;  /* 0x00000036e024723c */ /* 0x000fe20000081074 */
[----:B------:R-:W-:-:S02]  /*443f0*/  IMAD.MOV.U32 R229, RZ, RZ, R16 ;  /* 0x000000ffffe57224 */ /* 0x000fc400078e0010 */
[----:B------:R-:W-:Y:S01]  /*44400*/  IMAD.MOV.U32 R215, RZ, RZ, R140 ;  /* 0x000000ffffd77224 */ /* 0x000fe200078e008c */
[----:B------:R-:W-:Y:S01]  /*44410*/  MOV R238, R137 ;  /* 0x0000008900ee7202 */ /* 0x000fe20000000f00 */
[----:B------:R-:W-:Y:S02]  /*44420*/  IMAD.MOV.U32 R231, RZ, RZ, R12 ;  /* 0x000000ffffe77224 */ /* 0x000fe400078e000c */
[----:B------:R-:W-:Y:S01]  /*44430*/  IMAD.MOV.U32 R239, RZ, RZ, R136 ;  /* 0x000000ffffef7224 */ /* 0x000fe200078e0088 */
[----:B------:R-:W-:Y:S04]  /*44440*/  STL.64 [R1+0x1250], R24 ;  /* 0x0012501801007387 */ /* 0x000fe80000100a00 */
[----:B------:R1:W-:Y:S04]  /*44450*/  STL.64 [R1+0x1258], R26 ;  /* 0x0012581a01007387 */ /* 0x0003e80000100a00 */
[----:B------:R-:W-:Y:S04]  /*44460*/  STL.64 [R1+0x1240], R20 ;  /* 0x0012401401007387 */ /* 0x000fe80000100a00 */
[----:B------:R2:W-:Y:S01]  /*44470*/  STL.64 [R1+0x1248], R22 ;  /* 0x0012481601007387 */ /* 0x0005e20000100a00 */
[C---:B-1----:R-:W-:Y:S01]  /*44480*/  HMMA.1688.F32.TF32 R24, R224.reuse, R10, R112 ;  /* 0x0000000ae018723c */ /* 0x042fe20000081070 */
[----:B------:R-:W-:Y:S01]  /*44490*/  MOV R250, R133 ;  /* 0x0000008500fa7202 */ /* 0x000fe20000000f00 */
[----:B------:R-:W-:Y:S01]  /*444a0*/  IMAD.MOV.U32 R251, RZ, RZ, R132 ;  /* 0x000000fffffb7224 */ /* 0x000fe200078e0084 */
[----:B------:R-:W-:Y:S04]  /*444b0*/  LDS R216, [R3+0x10000] ;  /* 0x0100000003d87984 */ /* 0x000fe80000000800 */
[----:B------:R-:W-:Y:S01]  /*444c0*/  LDS R218, [R3+0x12000] ;  /* 0x0120000003da7984 */ /* 0x000fe20000000800 */
[C---:B--2---:R-:W-:Y:S03]  /*444d0*/  HMMA.1688.F32.TF32 R20, R224.reuse, R6, R108 ;  /* 0x00000006e014723c */ /* 0x044fe6000008106c */
[----:B------:R-:W-:Y:S04]  /*444e0*/  LDS R217, [R240+0x10000] ;  /* 0x01000000f0d97984 */ /* 0x000fe80000000800 */
[----:B------:R-:W-:Y:S01]  /*444f0*/  LDS R219, [R240+0x12000] ;  /* 0x01200000f0db7984 */ /* 0x000fe20000000800 */
[C---:B------:R-:W-:Y:S03]  /*44500*/  HMMA.1688.F32.TF32 R8, R224.reuse, R66, R32 ;  /* 0x00000042e008723c */ /* 0x040fe60000081020 */
[----:B------:R-:W-:Y:S04]  /*44510*/  LDS R220, [R3+0x10080] ;  /* 0x0100800003dc7984 */ /* 0x000fe80000000800 */
[----:B------:R-:W-:Y:S01]  /*44520*/  LDS R222, [R3+0x12080] ;  /* 0x0120800003de7984 */ /* 0x000fe20000000800 */
[C---:B------:R-:W-:Y:S03]  /*44530*/  HMMA.1688.F32.TF32 R4, R224.reuse, R62, R28 ;  /* 0x0000003ee004723c */ /* 0x040fe6000008101c */
[----:B------:R-:W-:Y:S04]  /*44540*/  STL.64 [R1+0x1230], R36 ;  /* 0x0012302401007387 */ /* 0x000fe80000100a00 */
[----:B------:R-:W-:Y:S04]  /*44550*/  STL.64 [R1+0x1238], R38 ;  /* 0x0012382601007387 */ /* 0x000fe80000100a00 */
[----:B------:R-:W-:Y:S01]  /*44560*/  STL.64 [R1+0x1220], R24 ;  /* 0x0012201801007387 */ /* 0x000fe20000100a00 */
[C---:B------:R-:W-:Y:S03]  /*44570*/  HMMA.1688.F32.TF32 R16, R224.reuse, R18, R232 ;  /* 0x00000012e010723c */ /* 0x040fe600000810e8 */
        /* <DEDUP_REMOVED lines=11> */
[----:B------:R-:W-:Y:S04]  /*44630*/  STL.64 [R1+0x11e0], R16 ;  /* 0x0011e01001007387 */ /* 0x000fe80000100a00 */
[----:B------:R1:W-:Y:S04]  /*44640*/  STL.64 [R1+0x11e8], R18 ;  /* 0x0011e81201007387 */ /* 0x0003e80000100a00 */
[----:B------:R-:W2:Y:S04]  /*44650*/  LDSM.16.M88.4 R140, [R13+0x80080] ;  /* 0x080080000d8c783b */ /* 0x000ea80000000200 */
[----:B------:R-:W-:Y:S01]  /*44660*/  LDSM.16.M88.4 R64, [R13+0x86080] ;  /* 0x086080000d40783b */ /* 0x000fe20000000200 */
[C---:B-1----:R-:W-:Y:S03]  /*44670*/  HMMA.1688.F32.TF32 R16, R224.reuse, R138, R236 ;  /* 0x0000008ae010723c */ /* 0x042fe600000810ec */
[----:B------:R-:W-:Y:S04]  /*44680*/  STL.64 [R1+0x11a0], R8 ;  /* 0x0011a00801007387 */ /* 0x000fe80000100a00 */
[----:B------:R1:W-:Y:S04]  /*44690*/  STL.64 [R1+0x11a8], R10 ;  /* 0x0011a80a01007387 */ /* 0x0003e80000100a00 */
[----:B------:R-:W-:Y:S04]  /*446a0*/  STL.64 [R1+0x1180], R4 ;  /* 0x0011800401007387 */ /* 0x000fe80000100a00 */
[----:B------:R3:W-:Y:S01]  /*446b0*/  STL.64 [R1+0x1188], R6 ;  /* 0x0011880601007387 */ /* 0x0007e20000100a00 */
[C---:B-1----:R-:W-:Y:S03]  /*446c0*/  HMMA.1688.F32.TF32 R8, R224.reuse, R134, R248 ;  /* 0x00000086e008723c */ /* 0x042fe600000810f8 */
[----:B------:R-:W1:Y:S04]  /*446d0*/  LDSM.16.M88.4 R136, [R13+0x81080] ;  /* 0x081080000d88783b */ /* 0x000e680000000200 */
[----:B------:R-:W-:Y:S01]  /*446e0*/  LDSM.16.M88.4 R132, [R13+0x84080] ;  /* 0x084080000d84783b */ /* 0x000fe20000000200 */
[----:B---3--:R-:W-:Y:S03]  /*446f0*/  HMMA.1688.F32.TF32 R4, R224, R130, R244 ;  /* 0x00000082e004723c */ /* 0x008fe600000810f4 */
[----:B------:R-:W-:Y:S04]  /*44700*/  STL.64 [R1+0x1160], R16 ;  /* 0x0011601001007387 */ /* 0x000fe80000100a00 */
[----:B------:R-:W-:Y:S04]  /*44710*/  STL.64 [R1+0x1168], R18 ;  /* 0x0011681201007387 */ /* 0x000fe80000100a00 */
[----:B------:R-:W3:Y:S04]  /*44720*/  LDSM.16.M88.4 R16, [R13+0x82080] ;  /* 0x082080000d10783b */ /* 0x000ee80000000200 */
[----:B------:R-:W-:Y:S04]  /*44730*/  LDSM.16.M88.4 R128, [R13+0x85080] ;  /* 0x085080000d80783b */ /* 0x000fe80000000200 */
[----:B------:R-:W-:Y:S04]  /*44740*/  STL.64 [R1+0x1140], R8 ;  /* 0x0011400801007387 */ /* 0x000fe80000100a00 */
[----:B------:R-:W-:Y:S04]  /*44750*/  STL.64 [R1+0x1148], R10 ;  /* 0x0011480a01007387 */ /* 0x000fe80000100a00 */
[----:B------:R-:W-:Y:S04]  /*44760*/  STL.64 [R1+0x1100], R4 ;  /* 0x0011000401007387 */ /* 0x000fe80000100a00 */
[----:B------:R-:W-:Y:S04]  /*44770*/  STL.64 [R1+0x1108], R6 ;  /* 0x0011080601007387 */ /* 0x000fe80000100a00 */
[----:B------:R-:W4:Y:S04]  /*44780*/  LDSM.16.M88.4 R4, [R13+0x83080] ;  /* 0x083080000d04783b */ /* 0x000f280000000200 */
[----:B------:R-:W1:Y:S04]  /*44790*/  LDSM.16.M88.4 R60, [R13+0x87080] ;  /* 0x087080000d3c783b */ /* 0x000e680000000200 */
[----:B------:R-:W3:Y:S04]  /*447a0*/  LDSM.16.M88.4 R56, [R13+0x88080] ;  /* 0x088080000d38783b */ /* 0x000ee80000000200 */
[----:B------:R-:W3:Y:S04]  /*447b0*/  LDSM.16.M88.4 R52, [R13+0x89080] ;  /* 0x089080000d34783b */ /* 0x000ee80000000200 */
[----:B------:R-:W4:Y:S04]  /*447c0*/  LDSM.16.M88.4 R48, [R13+0x8a080] ;  /* 0x08a080000d30783b */ /* 0x000f280000000200 */
[----:B------:R-:W4:Y:S04]  /*447d0*/  LDSM.16.M88.4 R44, [R13+0x8b080] ;  /* 0x08b080000d2c783b */ /* 0x000f280000000200 */
[----:B------:R-:W4:Y:S04]  /*447e0*/  LDSM.16.M88.4 R24, [R13+0x8c080] ;  /* 0x08c080000d18783b */ /* 0x000f280000000200 */
[----:B------:R-:W4:Y:S04]  /*447f0*/  LDSM.16.M88.4 R20, [R13+0x8d080] ;  /* 0x08d080000d14783b */ /* 0x000f280000000200 */
[----:B------:R-:W4:Y:S04]  /*44800*/  LDSM.16.M88.4 R8, [R13+0x8e080] ;  /* 0x08e080000d08783b */ /* 0x000f280000000200 */
[----:B--2---:R-:W-:Y:S04]  /*44810*/  STL [R1+0x2968], R142 ;  /* 0x0029688e01007387 */ /* 0x004fe80000100800 */
[----:B------:R-:W-:Y:S04]  /*44820*/  STL [R1+0x2964], R143 ;  /* 0x0029648f01007387 */ /* 0x000fe80000100800 */
[----:B-1----:R-:W-:Y:S04]  /*44830*/  STL [R1+0x295c], R138 ;  /* 0x00295c8a01007387 */ /* 0x002fe80000100800 */
[----:B------:R-:W-:Y:S04]  /*44840*/  STL [R1+0x2958], R139 ;  /* 0x0029588b01007387 */ /* 0x000fe80000100800 */
        /* <DEDUP_REMOVED lines=55> */
[----:B------:R-:W1:Y:S01]  /*44bc0*/  LDSM.16.M88.4 R12, [R13+0x8f080] ;  /* 0x08f080000d0c783b */ /* 0x000e620000000200 */
[----:B------:R-:W-:-:S03]  /*44bd0*/  IMAD.MOV.U32 R249, RZ, RZ, R252 ;  /* 0x000000fffff97224 */ /* 0x000fc600078e00fc */
[----:B-1----:R-:W-:Y:S04]  /*44be0*/  STL [R1+0x28c4], R14 ;  /* 0x0028c40e01007387 */ /* 0x002fe80000100800 */
[----:B------:R-:W-:Y:S01]  /*44bf0*/  STL [R1+0x28c0], R15 ;  /* 0x0028c00f01007387 */ /* 0x000fe20000100800 */
[----:B------:R-:W-:Y:S01]  /*44c00*/  IMAD.MOV.U32 R250, RZ, RZ, R243 ;  /* 0x000000fffffa7224 */ /* 0x000fe200078e00f3 */
[----:B------:R-:W-:Y:S01]  /*44c10*/  MOV R251, R242 ;  /* 0x000000f200fb7202 */ /* 0x000fe20000000f00 */
[----:B---3--:R-:W-:Y:S11]  /*44c20*/  HMMA.1688.F32.TF32 R32, R216, R140, R32 ;  /* 0x0000008cd820723c */ /* 0x008ff60000081020 */
[----:B------:R-:W-:Y:S11]  /*44c30*/  @!UPT UIADD3 URZ, URZ, URZ, URZ ;  /* 0x0000003f3f3ff290 */ /* 0x000ff6000fffe03f */
[----:B------:R-:W-:Y:S01]  /*44c40*/  @!UPT UIADD3 URZ, URZ, URZ, URZ ;  /* 0x0000003f3f3ff290 */ /* 0x000fe2000fffe03f */
[----:B------:R-:W-:Y:S01]  /*44c50*/  STL.64 [R1+0x1120], R32 ;  /* 0x0011202001007387 */ /* 0x000fe20000100a00 */
[----:B------:R-:W-:-:S03]  /*44c60*/  IMAD.MOV.U32 R252, RZ, RZ, R35 ;  /* 0x000000fffffc7224 */ /* 0x000fc600078e0023 */
[----:B------:R2:W-:Y:S02]  /*44c70*/  STL [R1+0x1128], R34 ;  /* 0x0011282201007387 */ /* 0x0005e40000100800 */
[C---:B--2---:R-:W-:Y:S02]  /*44c80*/  HMMA.1688.F32.TF32 R32, R216.reuse, R136, R244 ;  /* 0x00000088d820723c */ /* 0x044fe400000810f4 */
[----:B------:R-:W2:Y:S04]  /*44c90*/  LDL.LU R244, [R1+0x7d0] ;  /* 0x0007d00001f47983 */ /* 0x000ea80000300800 */
[----:B------:R-:W2:Y:S02]  /*44ca0*/  LDL.LU R245, [R1+0x7d4] ;  /* 0x0007d40001f57983 */ /* 0x000ea40000300800 */
[----:B------:R-:W-:Y:S01]  /*44cb0*/  HMMA.1688.F32.TF32 R28, R216, R16, R28 ;  /* 0x00000010d81c723c */ /* 0x000fe2000008101c */
[----:B------:R-:W-:-:S02]  /*44cc0*/  IMAD.MOV.U32 R246, RZ, RZ, R2 ;  /* 0x000000fffff67224 */ /* 0x000fc400078e0002 */
[----:B------:R-:W-:Y:S11]  /*44cd0*/  IMAD.MOV.U32 R247, RZ, RZ, R0 ;  /* 0x000000fffff77224 */ /* 0x000ff600078e0000 */
[----:B------:R-:W-:Y:S10]  /*44ce0*/  @!UPT UIADD3 URZ, URZ, URZ, URZ ;  /* 0x0000003f3f3ff290 */ /* 0x000ff4000fffe03f */
[----:B------:R-:W-:Y:S01]  /*44cf0*/  MOV R18, R28 ;  /* 0x0000001c00127202 */ /* 0x000fe20000000f00 */
[----:B------:R-:W-:Y:S02]  /*44d00*/  IMAD.MOV.U32 R142, RZ, RZ, R29 ;  /* 0x000000ffff8e7224 */ /* 0x000fe400078e001d */
[----:B------:R-:W-:Y:S02]  /*44d10*/  IMAD.MOV.U32 R2, RZ, RZ, R30 ;  /* 0x000000ffff027224 */ /* 0x000fe400078e001e */
[----:B------:R-:W-:Y:S02]  /*44d20*/  IMAD.MOV.U32 R0, RZ, RZ, R31 ;  /* 0x000000ffff007224 */ /* 0x000fe400078e001f */
[----:B----4-:R-:W-:Y:S01]  /*44d30*/  HMMA.1688.F32.TF32 R28, R216, R4, R232 ;  /* 0x00000004d81c723c */ /* 0x010fe200000810e8 */
[----:B------:R-:W-:Y:S01]  /*44d40*/  IMAD.MOV.U32 R6, RZ, RZ, R32 ;  /* 0x000000ffff067224 */ /* 0x000fe200078e0020 */
[----:B------:R-:W-:Y:S01]  /*44d50*/  MOV R243, R34 ;  /* 0x0000002200f37202 */ /* 0x000fe20000000f00 */
[----:B------:R-:W-:-:S02]  /*44d60*/  IMAD.MOV.U32 R7, RZ, RZ, R33 ;  /* 0x000000ffff077224 */ /* 0x000fc400078e0021 */
[----:B------:R-:W-:-:S03]  /*44d70*/  IMAD.MOV.U32 R242, RZ, RZ, R35 ;  /* 0x000000fffff27224 */ /* 0x000fc600078e0023 */
[C---:B------:R-:W-:Y:S08]  /*44d80*/  HMMA.1688.F32.TF32 R36, R216.reuse, R132, R228 ;  /* 0x00000084d824723c */ /* 0x040ff000000810e4 */
[----:B------:R-:W-:Y:S08]  /*44d90*/  HMMA.1688.F32.TF32 R32, R216, R128, R212 ;  /* 0x00000080d820723c */ /* 0x000ff000000810d4 */
[----:B------:R-:W-:Y:S01]  /*44da0*/  MOV R143, R28 ;  /* 0x0000001c008f7202 */ /* 0x000fe20000000f00 */
[----:B------:R-:W-:-:S02]  /*44db0*/  IMAD.MOV.U32 R19, RZ, RZ, R29 ;  /* 0x000000ffff137224 */ /* 0x000fc400078e001d */
[----:B------:R-:W-:Y:S02]  /*44dc0*/  IMAD.MOV.U32 R138, RZ, RZ, R30 ;  /* 0x000000ffff8a7224 */ /* 0x000fe400078e001e */
[----:B------:R-:W-:Y:S02]  /*44dd0*/  IMAD.MOV.U32 R139, RZ, RZ, R31 ;  /* 0x000000ffff8b7224 */ /* 0x000fe400078e001f */
[----:B------:R-:W-:Y:S01]  /*44de0*/  HMMA.1688.F32.TF32 R28, R216, R64, R236 ;  /* 0x00000040d81c723c */ /* 0x000fe200000810ec */
[----:B------:R-:W-:Y:S04]  /*44df0*/  STL.64 [R1+0x10a0], R36 ;  /* 0x0010a02401007387 */ /* 0x000fe80000100a00 */
[----:B------:R-:W-:Y:S04]  /*44e00*/  STL.64 [R1+0x10a8], R38 ;  /* 0x0010a82601007387 */ /* 0x000fe80000100a00 */
[----:B------:R-:W-:Y:S04]  /*44e10*/  STL.64 [R1+0x1020], R32 ;  /* 0x0010202001007387 */ /* 0x000fe80000100a00 */
[----:B------:R-:W-:Y:S10]  /*44e20*/  STL.64 [R1+0x1028], R34 ;  /* 0x0010282201007387 */ /* 0x000ff40000100a00 */
[----:B------:R1:W-:Y:S01]  /*44e30*/  STL [R1+0x1000], R28 ;  /* 0x0010001c01007387 */ /* 0x0003e20000100800 */
[----:B------:R-:W-:Y:S01]  /*44e40*/  MOV R10, R29 ;  /* 0x0000001d000a7202 */ /* 0x000fe20000000f00 */
[----:B------:R-:W-:-:S02]  /*44e50*/  IMAD.MOV.U32 R11, RZ, RZ, R30 ;  /* 0x000000ffff0b7224 */ /* 0x000fc400078e001e */
[----:B------:R-:W-:Y:S02]  /*44e60*/  IMAD.MOV.U32 R22, RZ, RZ, R31 ;  /* 0x000000ffff167224 */ /* 0x000fe400078e001f */
[C---:B-1----:R-:W-:Y:S03]  /*44e70*/  HMMA.1688.F32.TF32 R28, R216.reuse, R60, R248 ;  /* 0x0000003cd81c723c */ /* 0x042fe600000810f8 */
[----:B------:R-:W-:Y:S04]  /*44e80*/  STL [R1+0x2930], R22 ;  /* 0x0029301601007387 */ /* 0x000fe80000100800 */
[----:B------:R-:W-:Y:S04]  /*44e90*/  STL [R1+0x292c], R11 ;  /* 0x00292c0b01007387 */ /* 0x000fe80000100800 */
[----:B------:R-:W-:Y:S11]  /*44ea0*/  STL [R1+0x2928], R10 ;  /* 0x0029280a01007387 */ /* 0x000ff60000100800 */
[----:B------:R-:W-:Y:S02]  /*44eb0*/  @!UPT UIADD3 URZ, URZ, URZ, URZ ;  /* 0x0000003f3f3ff290 */ /* 0x000fe4000fffe03f */
[----:B------:R-:W-:Y:S01]  /*44ec0*/  IMAD.MOV.U32 R47, RZ, RZ, R28 ;  /* 0x000000ffff2f7224 */ /* 0x000fe200078e001c */
[----:B------:R-:W-:Y:S01]  /*44ed0*/  MOV R50, R29 ;  /* 0x0000001d00327202 */ /* 0x000fe20000000f00 */
[----:B------:R-:W3:Y:S01]  /*44ee0*/  LDL.LU R28, [R1+0x7c0] ;  /* 0x0007c000011c7983 */ /* 0x000ee20000300800 */
[----:B------:R-:W-:Y:S02]  /*44ef0*/  IMAD.MOV.U32 R51, RZ, RZ, R30 ;  /* 0x000000ffff337224 */ /* 0x000fe400078e001e */
[----:B------:R-:W-:Y:S01]  /*44f00*/  IMAD.MOV.U32 R54, RZ, RZ, R31 ;  /* 0x000000ffff367224 */ /* 0x000fe200078e001f */
[----:B------:R-:W3:Y:S04]  /*44f10*/  LDL.LU R29, [R1+0x7c4] ;  /* 0x0007c400011d7983 */ /* 0x000ee80000300800 */
[----:B------:R-:W3:Y:S04]  /*44f20*/  LDL.LU R30, [R1+0x7c8] ;  /* 0x0007c800011e7983 */ /* 0x000ee80000300800 */
[----:B------:R-:W3:Y:S04]  /*44f30*/  LDL.LU R31, [R1+0x7cc] ;  /* 0x0007cc00011f7983 */ /* 0x000ee80000300800 */
[----:B------:R-:W-:Y:S04]  /*44f40*/  STL [R1+0x2940], R54 ;  /* 0x0029403601007387 */ /* 0x000fe80000100800 */
[----:B------:R-:W-:Y:S04]  /*44f50*/  STL [R1+0x293c], R51 ;  /* 0x00293c3301007387 */ /* 0x000fe80000100800 */
[----:B------:R-:W-:Y:S04]  /*44f60*/  STL [R1+0x2938], R50 ;  /* 0x0029383201007387 */ /* 0x000fe80000100800 */
[----:B------:R1:W-:Y:S04]  /*44f70*/  STL [R1+0x2934], R47 ;  /* 0x0029342f01007387 */ /* 0x0003e80000100800 */
        /* <DEDUP_REMOVED lines=23> */
[----:B------:R-:W2:Y:S01]  /*450f0*/  LDL.LU R250, [R1+0x778] ;  /* 0x0007780001fa7983 */ /* 0x000ea20000300800 */
[----:B------:R-:W-:Y:S01]  /*45100*/  IMAD.MOV.U32 R251, RZ, RZ, R241 ;  /* 0x000000fffffb7224 */ /* 0x000fe200078e00f1 */
[C---:B---3--:R-:W-:Y:S11]  /*45110*/  HMMA.1688.F32.TF32 R28, R216.reuse, R52, R28 ;  /* 0x00000034d81c723c */ /* 0x048ff6000008101c */
[----:B------:R-:W-:Y:S11]  /*45120*/  @!UPT UIADD3 URZ, URZ, URZ, URZ ;  /* 0x0000003f3f3ff290 */ /* 0x000ff6000fffe03f */
[----:B------:R-:W-:Y:S02]  /*45130*/  @!UPT UIADD3 URZ, URZ, URZ, URZ ;  /* 0x0000003f3f3ff290 */ /* 0x000fe4000fffe03f */
[----:B------:R-:W-:Y:S01]  /*45140*/  MOV R63, R28 ;  /* 0x0000001c003f7202 */ /* 0x000fe20000000f00 */
[----:B------:R-:W-:Y:S02]  /*45150*/  IMAD.MOV.U32 R66, RZ, RZ, R29 ;  /* 0x000000ffff427224 */ /* 0x000fe400078e001d */
[----:B------:R-:W-:Y:S02]  /*45160*/  IMAD.MOV.U32 R134, RZ, RZ, R30 ;  /* 0x000000ffff867224 */ /* 0x000fe400078e001e */
[----:B------:R-:W-:Y:S02]  /*45170*/  IMAD.MOV.U32 R135, RZ, RZ, R31 ;  /* 0x000000ffff877224 */ /* 0x000fe400078e001f */
[C---:B----4-:R-:W-:Y:S11]  /*45180*/  HMMA.1688.F32.TF32 R28, R216.reuse, R48, R232 ;  /* 0x00000030d81c723c */ /* 0x050ff600000810e8 */
[----:B------:R-:W-:Y:S11]  /*45190*/  @!UPT UIADD3 URZ, URZ, URZ, URZ ;  /* 0x0000003f3f3ff290 */ /* 0x000ff6000fffe03f */
[----:B------:R-:W-:Y:S02]  /*451a0*/  @!UPT UIADD3 URZ, URZ, URZ, URZ ;  /* 0x0000003f3f3ff290 */ /* 0x000fe4000fffe03f */
[----:B------:R-:W-:Y:S01]  /*451b0*/  MOV R23, R28 ;  /* 0x0000001c00177202 */ /* 0x000fe20000000f00 */
[----:B------:R-:W-:Y:S02]  /*451c0*/  IMAD.MOV.U32 R26, RZ, RZ, R29 ;  /* 0x000000ffff1a7224 */ /* 0x000fe400078e001d */
[----:B------:R-:W-:Y:S02]  /*451d0*/  IMAD.MOV.U32 R27, RZ, RZ, R30 ;  /* 0x000000ffff1b7224 */ /* 0x000fe400078e001e */
[----:B------:R-:W-:Y:S02]  /*451e0*/  IMAD.MOV.U32 R46, RZ, RZ, R31 ;  /* 0x000000ffff2e7224 */ /* 0x000fe400078e001f */
[C---:B------:R-:W-:Y:S11]  /*451f0*/  HMMA.1688.F32.TF32 R28, R216.reuse, R44, R228 ;  /* 0x0000002cd81c723c */ /* 0x040ff600000810e4 */
[----:B------:R-:W-:Y:S11]  /*45200*/  @!UPT UIADD3 URZ, URZ, URZ, URZ ;  /* 0x0000003f3f3ff290 */ /* 0x000ff6000fffe03f */
[----:B------:R-:W-:Y:S02]  /*45210*/  @!UPT UIADD3 URZ, URZ, URZ, URZ ;  /* 0x0000003f3f3ff290 */ /* 0x000fe4000fffe03f */
[----:B------:R-:W-:Y:S01]  /*45220*/  MOV R130, R28 ;  /* 0x0000001c00827202 */ /* 0x000fe20000000f00 */
[----:B------:R-:W-:Y:S02]  /*45230*/  IMAD.MOV.U32 R131, RZ, RZ, R29 ;  /* 0x000000ffff837224 */ /* 0x000fe400078e001d */
[----:B------:R-:W-:Y:S02]  /*45240*/  IMAD.MOV.U32 R67, RZ, RZ, R30 ;  /* 0x000000ffff437224 */ /* 0x000fe400078e001e */
[----:B------:R-:W-:Y:S02]  /*45250*/  IMAD.MOV.U32 R241, RZ, RZ, R31 ;  /* 0x000000fffff17224 */ /* 0x000fe400078e001f */
[----:B------:R-:W-:Y:S01]  /*45260*/  HMMA.1688.F32.TF32 R28, R216, R24, R212 ;  /* 0x00000018d81c723c */ /* 0x000fe200000810d4 */
[----:B------:R-:W-:Y:S01]  /*45270*/  IMAD.MOV.U32 R62, RZ, RZ, R35 ;  /* 0x000000ffff3e7224 */ /* 0x000fe200078e0023 */
[----:B------:R-:W-:Y:S01]  /*45280*/  MOV R58, R33 ;  /* 0x00000021003a7202 */ /* 0x000fe20000000f00 */
[----:B------:R-:W-:-:S02]  /*45290*/  IMAD.MOV.U32 R59, RZ, RZ, R34 ;  /* 0x000000ffff3b7224 */ /* 0x000fc400078e0022 */
[----:B------:R-:W-:Y:S11]  /*452a0*/  IMAD.MOV.U32 R55, RZ, RZ, R32 ;  /* 0x000000ffff377224 */ /* 0x000ff600078e0020 */
[----:B------:R-:W-:Y:S08]  /*452b0*/  @!UPT UIADD3 URZ, URZ, URZ, URZ ;  /* 0x0000003f3f3ff290 */ /* 0x000ff0000fffe03f */
[----:B-1----:R-:W-:Y:S01]  /*452c0*/  MOV R47, R28 ;  /* 0x0000001c002f7202 */ /* 0x002fe20000000f00 */
[----:B------:R-:W-:Y:S02]  /*452d0*/  IMAD.MOV.U32 R22, RZ, RZ, R29 ;  /* 0x000000ffff167224 */ /* 0x000fe400078e001d */
[----:B------:R-:W-:Y:S02]  /*452e0*/  IMAD.MOV.U32 R11, RZ, RZ, R30 ;  /* 0x000000ffff0b7224 */ /* 0x000fe400078e001e */
[----:B------:R-:W-:Y:S02]  /*452f0*/  IMAD.MOV.U32 R10, RZ, RZ, R31 ;  /* 0x000000ffff0a7224 */ /* 0x000fe400078e001f */
[----:B------:R-:W-:Y:S01]  /*45300*/  HMMA.1688.F32.TF32 R28, R216, R20, R236 ;  /* 0x00000014d81c723c */ /* 0x000fe200000810ec */
[----:B------:R-:W-:Y:S04]  /*45310*/  STL [R1+0x2950], R62 ;  /* 0x0029503e01007387 */ /* 0x000fe80000100800 */
[----:B------:R-:W-:Y:S04]  /*45320*/  STL [R1+0x294c], R59 ;  /* 0x00294c3b01007387 */ /* 0x000fe80000100800 */
[----:B------:R-:W-:Y:S04]  /*45330*/  STL [R1+0x2948], R58 ;  /* 0x0029483a01007387 */ /* 0x000fe80000100800 */
[----:B------:R1:W-:Y:S11]  /*45340*/  STL [R1+0x2944], R55 ;  /* 0x0029443701007387 */ /* 0x0003f60000100800 */
[----:B-1----:R-:W-:Y:S01]  /*45350*/  MOV R55, R28 ;  /* 0x0000001c00377202 */ /* 0x002fe20000000f00 */
[----:B------:R-:W-:-:S02]  /*45360*/  IMAD.MOV.U32 R54, RZ, RZ, R29 ;  /* 0x000000ffff367224 */ /* 0x000fc400078e001d */
[----:B------:R-:W-:Y:S02]  /*45370*/  IMAD.MOV.U32 R51, RZ, RZ, R30 ;  /* 0x000000ffff337224 */ /* 0x000fe400078e001e */
[----:B------:R-:W-:Y:S01]  /*45380*/  IMAD.MOV.U32 R50, RZ, RZ, R31 ;  /* 0x000000ffff327224 */ /* 0x000fe200078e001f */
[----:B------:R1:W-:Y:S01]  /*45390*/  STL [R1+0x2954], R63 ;  /* 0x0029543f01007387 */ /* 0x0003e20000100800 */
[C---:B--2---:R-:W-:Y:S11]  /*453a0*/  HMMA.1688.F32.TF32 R28, R216.reuse, R8, R248 ;  /* 0x00000008d81c723c */ /* 0x044ff600000810f8 */
[----:B------:R-:W-:Y:S11]  /*453b0*/  @!UPT UIADD3 URZ, URZ, URZ, URZ ;  /* 0x0000003f3f3ff290 */ /* 0x000ff6000fffe03f */
[----:B------:R-:W-:Y:S02]  /*453c0*/  @!UPT UIADD3 URZ, URZ, URZ, URZ ;  /* 0x0000003f3f3ff290 */ /* 0x000fe4000fffe03f */
[----:B-1----:R-:W-:Y:S01]  /*453d0*/  MOV R63, R28 ;  /* 0x0000001c003f7202 */ /* 0x002fe20000000f00 */
[----:B------:R-:W-:Y:S02]  /*453e0*/  IMAD.MOV.U32 R62, RZ, RZ, R29 ;  /* 0x000000ffff3e7224 */ /* 0x000fe400078e001d */
[----:B------:R-:W-:Y:S02]  /*453f0*/  IMAD.MOV.U32 R59, RZ, RZ, R30 ;  /* 0x000000ffff3b7224 */ /* 0x000fe400078e001e */
[----:B------:R-:W-:Y:S02]  /*45400*/  IMAD.MOV.U32 R58, RZ, RZ, R31 ;  /* 0x000000ffff3a7224 */ /* 0x000fe400078e001f */
[----:B------:R-:W-:Y:S01]  /*45410*/  HMMA.1688.F32.TF32 R28, R216, R12, R244 ;  /* 0x0000000cd81c723c */ /* 0x000fe200000810f4 */
[----:B------:R-:W2:Y:S04]  /*45420*/  LDL.LU R244, [R1+0x3a0] ;  /* 0x0003a00001f47983 */ /* 0x000ea80000300800 */
[----:B------:R-:W-:Y:S04]  /*45430*/  LDS R216, [R3+0x10100] ;  /* 0x0101000003d87984 */ /* 0x000fe80000000800 */
[----:B------:R-:W-:Y:S04]  /*45440*/  LDS R218, [R3+0x12100] ;  /* 0x0121000003da7984 */ /* 0x000fe80000000800 */
[----:B------:R-:W-:Y:S04]  /*45450*/  LDS R217, [R240+0x10100] ;  /* 0x01010000f0d97984 */ /* 0x000fe80000000800 */
[----:B------:R-:W1:Y:S06]  /*45460*/  LDS R219, [R240+0x12100] ;  /* 0x01210000f0db7984 */ /* 0x000e6c0000000800 */
        /* <DEDUP_REMOVED lines=85> */
[C---:B--2---:R-:W-:Y:S08]  /*459c0*/  HMMA.1688.F32.TF32 R36, R220.reuse, R56, R36 ;  /* 0x00000038dc24723c */ /* 0x044ff00000081024 */
[C---:B------:R-:W-:Y:S08]  /*459d0*/  HMMA.1688.F32.TF32 R40, R220.reuse, R60, R40 ;  /* 0x0000003cdc28723c */ /* 0x040ff00000081028 */
        /* <DEDUP_REMOVED lines=27> */
[C---:B--2---:R-:W-:Y:S07]  /*45b90*/  HMMA.1688.F32.TF32 R36, R220.reuse, R44, R112 ;  /* 0x0000002cdc24723c */ /* 0x044fee0000081070 */
[----:B------:R-:W-:Y:S04]  /*45ba0*/  STL.64 [R1+0xda0], R68 ;  /* 0x000da04401007387 */ /* 0x000fe80000100a00 */
[----:B------:R-:W-:Y:S04]  /*45bb0*/  STL.64 [R1+0xda8], R70 ;  /* 0x000da84601007387 */ /* 0x000fe80000100a00 */
[----:B------:R-:W-:Y:S04]  /*45bc0*/  STL.64 [R1+0xd80], R40 ;  /* 0x000d802801007387 */ /* 0x000fe80000100a00 */
[----:B------:R-:W-:Y:S01]  /*45bd0*/  STL.64 [R1+0xd88], R42 ;  /* 0x000d882a01007387 */ /* 0x000fe20000100a00 */
[----:B------:R-:W-:Y:S03]  /*45be0*/  HMMA.1688.F32.TF32 R32, R220, R20, R32 ;  /* 0x00000014dc20723c */ /* 0x000fe60000081020 */
[----:B------:R-:W-:Y:S01]  /*45bf0*/  STL [R1+0xd60], R36 ;  /* 0x000d602401007387 */ /* 0x000fe20000100800 */
[----:B------:R-:W-:Y:S01]  /*45c00*/  MOV R14, R37 ;  /* 0x00000025000e7202 */ /* 0x000fe20000000f00 */
[----:B------:R-:W-:-:S02]  /*45c10*/  IMAD.MOV.U32 R15, RZ, RZ, R38 ;  /* 0x000000ffff0f7224 */ /* 0x000fc400078e0026 */
[----:B------:R1:W-:Y:S02]  /*45c20*/  STL [R1+0xd6c], R39 ;  /* 0x000d6c2701007387 */ /* 0x0003e40000100800 */
[----:B-1----:R-:W-:Y:S02]  /*45c30*/  HMMA.1688.F32.TF32 R36, R220, R24, R108 ;  /* 0x00000018dc24723c */ /* 0x002fe4000008106c */
[----:B------:R1:W-:Y:S04]  /*45c40*/  STL [R1+0x28cc], R15 ;  /* 0x0028cc0f01007387 */ /* 0x0003e80000100800 */
[----:B------:R2:W-:Y:S09]  /*45c50*/  STL [R1+0x28c8], R14 ;  /* 0x0028c80e01007387 */ /* 0x0005f20000100800 */
[----:B-1----:R-:W-:-:S02]  /*45c60*/  IMAD.MOV.U32 R15, RZ, RZ, R34 ;  /* 0x000000ffff0f7224 */ /* 0x002fc400078e0022 */
[----:B--2---:R-:W-:-:S06]  /*45c70*/  IMAD.MOV.U32 R14, RZ, RZ, R35 ;  /* 0x000000ffff0e7224 */ /* 0x004fcc00078e0023 */
[----:B------:R-:W-:Y:S04]  /*45c80*/  STL.64 [R1+0xd40], R36 ;  /* 0x000d402401007387 */ /* 0x000fe80000100a00 */
[----:B------:R-:W-:Y:S04]  /*45c90*/  STL.64 [R1+0xd48], R38 ;  /* 0x000d482601007387 */ /* 0x000fe80000100a00 */
[----:B------:R3:W-:Y:S02]  /*45ca0*/  STL.64 [R1+0xd20], R32 ;  /* 0x000d202001007387 */ /* 0x0007e40000100a00 */
[C---:B---3--:R-:W-:Y:S08]  /*45cb0*/  HMMA.1688.F32.TF32 R32, R220.reuse, R8, R28 ;  /* 0x00000008dc20723c */ /* 0x048ff0000008101c */
[----:B------:R-:W-:Y:S01]  /*45cc0*/  HMMA.1688.F32.TF32 R28, R220, R12, R232 ;  /* 0x0000000cdc1c723c */ /* 0x000fe200000810e8 */
[----:B------:R-:W-:Y:S04]  /*45cd0*/  LDS R220, [R3+0x10180] ;  /* 0x0101800003dc7984 */ /* 0x000fe80000000800 */
[----:B------:R-:W-:Y:S03]  /*45ce0*/  LDS R222, [R3+0x12180] ;  /* 0x0121800003de7984 */ /* 0x000fe60000000800 */
[C---:B------:R-:W-:Y:S01]  /*45cf0*/  HMMA.1688.F32.TF32 R36, R216.reuse, R16, R236 ;  /* 0x00000010d824723c */ /* 0x040fe200000810ec */
[----:B------:R-:W-:Y:S04]  /*45d00*/  LDS R221, [R240+0x10180] ;  /* 0x01018000f0dd7984 */ /* 0x000fe80000000800 */
[----:B------:R-:W1:Y:S04]  /*45d10*/  LDS R223, [R240+0x12180] ;  /* 0x01218000f0df7984 */ /* 0x000e680000000800 */
[----:B------:R-:W-:Y:S04]  /*45d20*/  STL.64 [R1+0xd00], R32 ;  /* 0x000d002001007387 */ /* 0x000fe80000100a00 */
[----:B------:R2:W-:Y:S04]  /*45d30*/  STL.64 [R1+0xd08], R34 ;  /* 0x000d082201007387 */ /* 0x0005e80000100a00 */
[----:B------:R-:W-:Y:S04]  /*45d40*/  STL.64 [R1+0xca0], R28 ;  /* 0x000ca01c01007387 */ /* 0x000fe80000100a00 */
[----:B------:R4:W-:Y:S01]  /*45d50*/  STL.64 [R1+0xca8], R30 ;  /* 0x000ca81e01007387 */ /* 0x0009e20000100a00 */
[C---:B--2---:R-:W-:Y:S08]  /*45d60*/  HMMA.1688.F32.TF32 R32, R216.reuse, R140, R228 ;  /* 0x0000008cd820723c */ /* 0x044ff000000810e4 */
[C---:B----4-:R-:W-:Y:S11]  /*45d70*/  HMMA.1688.F32.TF32 R28, R216.reuse, R136, R212 ;  /* 0x00000088d81c723c */ /* 0x050ff600000810d4 */
[----:B------:R-:W-:Y:S04]  /*45d80*/  @!UPT UIADD3 URZ, URZ, URZ, URZ ;  /* 0x0000003f3f3ff290 */ /* 0x000fe8000fffe03f */
        /* <DEDUP_REMOVED lines=124> */
[C---:B------:R-:W-:Y:S11]  /*46550*/  HMMA.1688.F32.TF32 R104, R216.reuse, R60, R104 ;  /* 0x0000003cd868723c */ /* 0x040ff60000081068 */
[----:B------:R-:W-:Y:S04]  /*46560*/  @!UPT UIADD3 URZ, URZ, URZ, URZ ;  /* 0x0000003f3f3ff290 */ /* 0x000fe8000fffe03f */
[----:B------:R-:W-:Y:S04]  /*46570*/  STL.64 [R1+0xb80], R192 ;  /* 0x000b80c001007387 */ /* 0x000fe80000100a00 */
[----:B------:R2:W-:Y:S04]  /*46580*/  STL.64 [R1+0xb88], R194 ;  /* 0x000b88c201007387 */ /* 0x0005e80000100a00 */
[----:B--2---:R-:W2:Y:S04]  /*46590*/  LDL.LU.64 R194, [R1+0x2b98] ;  /* 0x002b980001c27983 */ /* 0x004ea80000300a00 */
[----:B------:R-:W2:Y:S04]  /*465a0*/  LDL.LU.64 R192, [R1+0x2b90] ;  /* 0x002b900001c07983 */ /* 0x000ea80000300a00 */
[----:B------:R-:W-:Y:S04]  /*465b0*/  STL.64 [R1+0xae0], R188 ;  /* 0x000ae0bc01007387 */ /* 0x000fe80000100a00 */
[----:B------:R3:W-:Y:S04]  /*465c0*/  STL.64 [R1+0xae8], R190 ;  /* 0x000ae8be01007387 */ /* 0x0007e80000100a00 */
[----:B---3--:R-:W3:Y:S04]  /*465d0*/  LDL.LU.64 R190, [R1+0x2b88] ;  /* 0x002b880001be7983 */ /* 0x008ee80000300a00 */
[----:B------:R-:W3:Y:S04]  /*465e0*/  LDL.LU.64 R188, [R1+0x2b80] ;  /* 0x002b800001bc7983 */ /* 0x000ee80000300a00 */
[----:B------:R-:W-:Y:S04]  /*465f0*/  STL.64 [R1+0xab0], R104 ;  /* 0x000ab06801007387 */ /* 0x000fe80000100a00 */
[----:B------:R4:W-:Y:S04]  /*46600*/  STL.64 [R1+0xab8], R106 ;  /* 0x000ab86a01007387 */ /* 0x0009e80000100a00 */
[----:B----4-:R-:W4:Y:S04]  /*46610*/  LDL.LU.64 R106, [R1+0x2b78] ;  /* 0x002b7800016a7983 */ /* 0x010f280000300a00 */
[----:B------:R-:W4:Y:S04]  /*46620*/  LDL.LU.64 R104, [R1+0x2b70] ;  /* 0x002b700001687983 */ /* 0x000f280000300a00 */
[----:B------:R-:W-:Y:S04]  /*46630*/  STL.64 [R1+0xa80], R100 ;  /* 0x000a806401007387 */ /* 0x000fe80000100a00 */
[----:B------:R1:W-:Y:S04]  /*46640*/  STL.64 [R1+0xa88], R102 ;  /* 0x000a886601007387 */ /* 0x0003e80000100a00 */
[----:B-1----:R-:W2:Y:S04]  /*46650*/  LDL.LU.64 R102, [R1+0x2b68] ;  /* 0x002b680001667983 */ /* 0x002ea80000300a00 */
[----:B------:R-:W2:Y:S04]  /*46660*/  LDL.LU.64 R100, [R1+0x2b60] ;  /* 0x002b600001647983 */ /* 0x000ea80000300a00 */
[----:B------:R-:W-:Y:S04]  /*46670*/  STL.64 [R1+0xa50], R244 ;  /* 0x000a50f401007387 */ /* 0x000fe80000100a00 */
[----:B------:R1:W-:Y:S04]  /*46680*/  STL.64 [R1+0xa58], R246 ;  /* 0x000a58f601007387 */ /* 0x0003e80000100a00 */
[----:B-1----:R-:W2:Y:S04]  /*46690*/  LDL.LU.64 R246, [R1+0x2b58] ;  /* 0x002b580001f67983 */ /* 0x002ea80000300a00 */
[----:B------:R-:W3:Y:S01]  /*466a0*/  LDL.LU.64 R244, [R1+0x2b50] ;  /* 0x002b500001f47983 */ /* 0x000ee20000300a00 */
[C---:B------:R-:W-:Y:S08]  /*466b0*/  HMMA.1688.F32.TF32 R224, R216.reuse, R48, R224 ;  /* 0x00000030d8e0723c */ /* 0x040ff000000810e0 */
[C---:B------:R-:W-:Y:S08]  /*466c0*/  HMMA.1688.F32.TF32 R96, R216.reuse, R44, R96 ;  /* 0x0000002cd860723c */ /* 0x040ff00000081060 */
[C---:B------:R-:W-:Y:S08]  /*466d0*/  HMMA.1688.F32.TF32 R92, R216.reuse, R24, R92 ;  /* 0x00000018d85c723c */ /* 0x040ff0000008105c */
[C---:B------:R-:W-:Y:S08]  /*466e0*/  HMMA.1688.F32.TF32 R88, R216.reuse, R20, R88 ;  /* 0x00000014d858723c */ /* 0x040ff00000081058 */
[C---:B------:R-:W-:Y:S08]  /*466f0*/  HMMA.1688.F32.TF32 R84, R216.reuse, R8, R84 ;  /* 0x00000008d854723c */ /* 0x040ff00000081054 */
[----:B------:R-:W-:Y:S08]  /*46700*/  HMMA.1688.F32.TF32 R80, R216, R12, R80 ;  /* 0x0000000cd850723c */ /* 0x000ff00000081050 */
        /* <DEDUP_REMOVED lines=28> */
[C---:B------:R-:W-:Y:S02]  /*468d0*/  HMMA.1688.F32.TF32 R40, R220.reuse, R64, R116 ;  /* 0x00000040dc28723c */ /* 0x040fe40000081074 */
[----:B------:R-:W-:Y:S04]  /*468e0*/  LDS R216, [R3+0x10200] ;  /* 0x0102000003d87984 */ /* 0x000fe80000000800 */
[----:B------:R-:W-:Y:S02]  /*468f0*/  LDS R218, [R3+0x12200] ;  /* 0x0122000003da7984 */ /* 0x000fe40000000800 */
[C---:B-1----:R-:W-:Y:S02]  /*46900*/  HMMA.1688.F32.TF32 R36, R220.reuse, R60, R112 ;  /* 0x0000003cdc24723c */ /* 0x042fe40000081070 */
[----:B------:R-:W-:Y:S04]  /*46910*/  LDS R217, [R240+0x10200] ;  /* 0x01020000f0d97984 */ /* 0x000fe80000000800 */
[----:B------:R-:W1:Y:S04]  /*46920*/  LDS R219, [R240+0x12200] ;  /* 0x01220000f0db7984 */ /* 0x000e680000000800 */
        /* <DEDUP_REMOVED lines=8> */
[C---:B-1----:R-:W-:Y:S08]  /*469b0*/  HMMA.1688.F32.TF32 R36, R220.reuse, R48, R28 ;  /* 0x00000030dc24723c */ /* 0x042ff0000008101c */
        /* <DEDUP_REMOVED lines=13> */
[C---:B----4-:R-:W-:Y:S08]  /*46a90*/  HMMA.1688.F32.TF32 R32, R220.reuse, R8, R236 ;  /* 0x00000008dc20723c */ /* 0x050ff000000810ec */
[----:B-1----:R-:W-:Y:S01]  /*46aa0*/  HMMA.1688.F32.TF32 R28, R220, R12, R248 ;  /* 0x0000000cdc1c723c */ /* 0x002fe200000810f8 */
[----:B------:R-:W-:Y:S04]  /*46ab0*/  LDS R220, [R3+0x10280] ;  /* 0x0102800003dc7984 */ /* 0x000fe80000000800 */
[----:B------:R-:W-:Y:S04]  /*46ac0*/  LDS R222, [R3+0x12280] ;  /* 0x0122800003de7984 */ /* 0x000fe80000000800 */
[----:B------:R1:W-:Y:S04]  /*46ad0*/  STL.64 [R1+0x790], R36 ;  /* 0x0007902401007387 */ /* 0x0003e80000100a00 */
[----:B------:R4:W-:Y:S04]  /*46ae0*/  STL.64 [R1+0x798], R38 ;  /* 0x0007982601007387 */ /* 0x0009e80000100a00 */
[----:B------:R-:W-:Y:S04]  /*46af0*/  STL.64 [R1+0x780], R32 ;  /* 0x0007802001007387 */ /* 0x000fe80000100a00 */
[----:B------:R-:W-:Y:S01]  /*46b00*/  STL.64 [R1+0x788], R34 ;  /* 0x0007882201007387 */ /* 0x000fe20000100a00 */
[----:B--2---:R-:W-:Y:S01]  /*46b10*/  IMAD.MOV.U32 R225, RZ, RZ, R247 ;  /* 0x000000ffffe17224 */ /* 0x004fe200078e00f7 */
[----:B---3--:R-:W-:Y:S01]  /*46b20*/  MOV R224, R245 ;  /* 0x000000f500e07202 */ /* 0x008fe20000000f00 */
[----:B------:R-:W-:Y:S01]  /*46b30*/  IMAD.MOV.U32 R226, RZ, RZ, R244 ;  /* 0x000000ffffe27224 */ /* 0x000fe200078e00f4 */
[----:B------:R-:W2:Y:S01]  /*46b40*/  LDL.LU R245, [R1+0x2b4c] ;  /* 0x002b4c0001f57983 */ /* 0x000ea20000300800 */
[----:B------:R-:W-:-:S03]  /*46b50*/  IMAD.MOV.U32 R227, RZ, RZ, R246 ;  /* 0x000000ffffe37224 */ /* 0x000fc600078e00f6 */
[----:B------:R3:W-:Y:S04]  /*46b60*/  STL.64 [R1+0x770], R28 ;  /* 0x0007701c01007387 */ /* 0x0007e80000100a00 */
        /* <DEDUP_REMOVED lines=8> */
[----:B------:R-:W-:Y:S04]  /*46bf0*/  LDS R221, [R240+0x10280] ;  /* 0x01028000f0dd7984 */ /* 0x000fe80000000800 */
[----:B------:R-:W1:Y:S01]  /*46c00*/  LDS R223, [R240+0x12280] ;  /* 0x01228000f0df7984 */ /* 0x000e620000000800 */
[----:B--2---:R-:W-:-:S02]  /*46c10*/  IMAD.MOV.U32 R239, RZ, RZ, R245 ;  /* 0x000000ffffef7224 */ /* 0x004fc400078e00f5 */
[----:B---3--:R-:W-:Y:S01]  /*46c20*/  IMAD.MOV.U32 R238, RZ, RZ, R247 ;  /* 0x000000ffffee7224 */ /* 0x008fe200078e00f7 */
[----:B----4-:R-:W-:Y:S02]  /*46c30*/  MOV R236, R244 ;  /* 0x000000f400ec7202 */ /* 0x010fe40000000f00 */
[----:B------:R-:W2:Y:S01]  /*46c40*/  LDL.LU R244, [R1+0x2b3c] ;  /* 0x002b3c0001f47983 */ /* 0x000ea20000300800 */
[----:B------:R-:W-:-:S03]  /*46c50*/  IMAD.MOV.U32 R237, RZ, RZ, R246 ;  /* 0x000000ffffed7224 */ /* 0x000fc600078e00f6 */
        /* <DEDUP_REMOVED lines=63> */
[----:B--2---:R-:W-:-:S03]  /*47050*/  IMAD.MOV.U32 R231, RZ, RZ, R244 ;  /* 0x000000ffffe77224 */ /* 0x004fc600078e00f4 */
[----:B------:R-:W2:Y:S01]  /*47060*/  LDL.LU R244, [R1+0x90] ;  /* 0x0000900001f47983 */ /* 0x000ea20000300800 */
[----:B---3--:R-:W-:Y:S01]  /*47070*/  IMAD.MOV.U32 R229, RZ, RZ, R246 ;  /* 0x000000ffffe57224 */ /* 0x008fe200078e00f6 */
[----:B----4-:R-:W-:Y:S01]  /*47080*/  MOV R228, R247 ;  /* 0x000000f700e47202 */ /* 0x010fe20000000f00 */
[----:B------:R-:W-:Y:S02]  /*47090*/  IMAD.MOV.U32 R230, RZ, RZ, R245 ;  /* 0x000000ffffe67224 */ /* 0x000fe400078e00f5 */
        /* <DEDUP_REMOVED lines=15> */
[C---:B------:R-:W-:Y:S08]  /*47190*/  HMMA.1688.F32.TF32 R112, R216.reuse, R24, R112 ;  /* 0x00000018d870723c */ /* 0x040ff00000081070 */
        /* <DEDUP_REMOVED lines=9> */
[C---:B------:R-:W-:Y:S11]  /*47230*/  HMMA.1688.F32.TF32 R88, R216.reuse, R16, R88 ;  /* 0x00000010d858723c */ /* 0x040ff60000081058 */
[----:B------:R-:W-:Y:S04]  /*47240*/  @!UPT UIADD3 URZ, URZ, URZ, URZ ;  /* 0x0000003f3f3ff290 */ /* 0x000fe8000fffe03f */
[----:B------:R-:W-:Y:S04]  /*47250*/  STL.64 [R1+0x760], R96 ;  /* 0x0007606001007387 */ /* 0x000fe80000100a00 */
[----:B------:R1:W-:Y:S01]  /*47260*/  STL.64 [R1+0x768], R98 ;  /* 0x0007686201007387 */ /* 0x0003e20000100a00 */
[C---:B------:R-:W-:Y:S03]  /*47270*/  HMMA.1688.F32.TF32 R72, R216.reuse, R64, R72 ;  /* 0x00000040d848723c */ /* 0x040fe60000081048 */
[----:B-1----:R-:W3:Y:S04]  /*47280*/  LDL.LU.64 R98, [R1+0x2b28] ;  /* 0x002b280001627983 */ /* 0x002ee80000300a00 */
[----:B------:R-:W3:Y:S04]  /*47290*/  LDL.LU.64 R96, [R1+0x2b20] ;  /* 0x002b200001607983 */ /* 0x000ee80000300a00 */
[----:B------:R-:W-:Y:S04]  /*472a0*/  STL.64 [R1+0x750], R92 ;  /* 0x0007505c01007387 */ /* 0x000fe80000100a00 */
[----:B------:R1:W-:Y:S01]  /*472b0*/  STL.64 [R1+0x758], R94 ;  /* 0x0007585e01007387 */ /* 0x0003e20000100a00 */
[C---:B------:R-:W-:Y:S03]  /*472c0*/  HMMA.1688.F32.TF32 R120, R216.reuse, R48, R120 ;  /* 0x00000030d878723c */ /* 0x040fe60000081078 */
        /* <DEDUP_REMOVED lines=16> */
[----:B------:R1:W-:Y:S01]  /*473d0*/  STL.64 [R1+0x718], R78 ;  /* 0x0007184e01007387 */ /* 0x0003e20000100a00 */
[----:B--2---:R-:W-:Y:S03]  /*473e0*/  HMMA.1688.F32.TF32 R244, R216, R8, R244 ;  /* 0x00000008d8f4723c */ /* 0x004fe600000810f4 */
        /* <DEDUP_REMOVED lines=37> */
[----:B------:R-:W2:Y:S01]  /*47640*/  LDL.LU.64 R244, [R1+0x2a40] ;  /* 0x002a400001f47983 */ /* 0x000ea20000300a00 */
[C---:B----4-:R-:W-:Y:S08]  /*47650*/  HMMA.1688.F32.TF32 R32, R220.reuse, R140, R32 ;  /* 0x0000008cdc20723c */ /* 0x050ff00000081020 */
[C---:B---3--:R-:W-:Y:S08]  /*47660*/  HMMA.1688.F32.TF32 R28, R220.reuse, R136, R28 ;  /* 0x00000088dc1c723c */ /* 0x048ff0000008101c */
[C---:B------:R-:W-:Y:S08]  /*47670*/  HMMA.1688.F32.TF32 R232, R220.reuse, R16, R232 ;  /* 0x00000010dce8723c */ /* 0x040ff000000810e8 */
[C---:B------:R-:W-:Y:S08]  /*47680*/  HMMA.1688.F32.TF32 R228, R220.reuse, R4, R228 ;  /* 0x00000004dce4723c */ /* 0x040ff000000810e4 */
[C---:B------:R-:W-:Y:S08]  /*47690*/  HMMA.1688.F32.TF32 R212, R220.reuse, R132, R212 ;  /* 0x00000084dcd4723c */ /* 0x040ff000000810d4 */
[C---:B------:R-:W-:Y:S08]  /*476a0*/  HMMA.1688.F32.TF32 R236, R220.reuse, R128, R236 ;  /* 0x00000080dcec723c */ /* 0x040ff000000810ec */
[----:B------:R-:W-:Y:S08]  /*476b0*/  HMMA.1688.F32.TF32 R248, R220, R64, R248 ;  /* 0x00000040dcf8723c */ /* 0x000ff000000810f8 */
[----:B--2---:R-:W-:Y:S01]  /*476c0*/  HMMA.1688.F32.TF32 R216, R216, R12, R244 ;  /* 0x0000000cd8d8723c */ /* 0x004fe200000810f4 */
[----:B------:R-:W2:Y:S11]  /*476d0*/  LDL.LU R244, [R1+0x10] ;  /* 0x0000100001f47983 */ /* 0x000eb60000300800 */
[----:B------:R-:W-:Y:S11]  /*476e0*/  @!UPT UIADD3 URZ, URZ, URZ, URZ ;  /* 0x0000003f3f3ff290 */ /* 0x000ff6000fffe03f */
[----:B------:R-:W-:Y:S04]  /*476f0*/  STL.64 [R1+0x670], R216 ;  /* 0x000670d801007387 */ /* 0x000fe80000100a00 */
[----:B------:R-:W-:Y:S04]  /*47700*/  STL.64 [R1+0x678], R218 ;  /* 0x000678da01007387 */ /* 0x000fe80000100a00 */
[----:B------:R-:W2:Y:S04]  /*47710*/  LDL.LU R245, [R1+0x14] ;  /* 0x0000140001f57983 */ /* 0x000ea80000300800 */
[----:B------:R-:W2:Y:S04]  /*47720*/  LDL.LU R246, [R1+0x18] ;  /* 0x0000180001f67983 */ /* 0x000ea80000300800 */
[----:B------:R-:W2:Y:S04]  /*47730*/  LDL.LU R247, [R1+0x1c] ;  /* 0x00001c0001f77983 */ /* 0x000ea80000300800 */
[----:B------:R-:W-:Y:S04]  /*47740*/  STL.64 [R1+0x660], R32 ;  /* 0x0006602001007387 */ /* 0x000fe80000100a00 */
[----:B------:R1:W-:Y:S01]  /*47750*/  STL.64 [R1+0x668], R34 ;  /* 0x0006682201007387 */ /* 0x0003e20000100a00 */
[C---:B------:R-:W-:Y:S03]  /*47760*/  HMMA.1688.F32.TF32 R224, R220.reuse, R56, R224 ;  /* 0x00000038dce0723c */ /* 0x040fe600000810e0 */
[----:B------:R-:W-:Y:S04]  /*47770*/  LDS R216, [R3+0x10300] ;  /* 0x0103000003d87984 */ /* 0x000fe80000000800 */
[----:B------:R-:W-:Y:S04]  /*47780*/  LDS R218, [R3+0x12300] ;  /* 0x0123000003da7984 */ /* 0x000fe80000000800 */
[----:B-1----:R-:W3:Y:S04]  /*47790*/  LDL.LU.64 R34, [R1+0x2a38] ;  /* 0x002a380001227983 */ /* 0x002ee80000300a00 */
[----:B------:R-:W3:Y:S04]  /*477a0*/  LDL.LU.64 R32, [R1+0x2a30] ;  /* 0x002a300001207983 */ /* 0x000ee80000300a00 */
[----:B------:R-:W-:Y:S04]  /*477b0*/  STL.64 [R1+0x650], R28 ;  /* 0x0006501c01007387 */ /* 0x000fe80000100a00 */
[----:B------:R1:W-:Y:S04]  /*477c0*/  STL.64 [R1+0x658], R30 ;  /* 0x0006581e01007387 */ /* 0x0003e80000100a00 */
[----:B------:R-:W-:Y:S04]  /*477d0*/  LDS R217, [R240+0x10300] ;  /* 0x01030000f0d97984 */ /* 0x000fe80000000800 */
[----:B------:R-:W4:Y:S04]  /*477e0*/  LDS R219, [R240+0x12300] ;  /* 0x01230000f0db7984 */ /* 0x000f280000000800 */
        /* <DEDUP_REMOVED lines=21> */
[----:B------:R-:W4:Y:S01]  /*47940*/  LDL.LU.64 R248, [R1+0x29d0] ;  /* 0x0029d00001f87983 */ /* 0x000f220000300a00 */
[C---:B--2---:R-:W-:Y:S11]  /*47950*/  HMMA.1688.F32.TF32 R244, R220.reuse, R60, R244 ;  /* 0x0000003cdcf4723c */ /* 0x044ff600000810f4 */
[----:B------:R-:W-:Y:S11]  /*47960*/  @!UPT UIADD3 URZ, URZ, URZ, URZ ;  /* 0x0000003f3f3ff290 */ /* 0x000ff6000fffe03f */
[----:B------:R-:W-:Y:S01]  /*47970*/  @!UPT UIADD3 URZ, URZ, URZ, URZ ;  /* 0x0000003f3f3ff290 */ /* 0x000fe2000fffe03f */
[----:B------:R-:W-:Y:S04]  /*47980*/  STL.64 [R1+0x5f0], R244 ;  /* 0x0005f0f401007387 */ /* 0x000fe80000100a00 */
[----:B------:R-:W-:Y:S04]  /*47990*/  STL.64 [R1+0x5f8], R246 ;  /* 0x0005f8f601007387 */ /* 0x000fe80000100a00 */
[----:B------:R-:W-:Y:S04]  /*479a0*/  STL.64 [R1+0x5e0], R224 ;  /* 0x0005e0e001007387 */ /* 0x000fe80000100a00 */
[----:B------:R1:W-:Y:S01]  /*479b0*/  STL.64 [R1+0x5e8], R226 ;  /* 0x0005e8e201007387 */ /* 0x0003e20000100a00 */
[C---:B---3--:R-:W-:Y:S08]  /*479c0*/  HMMA.1688.F32.TF32 R32, R220.reuse, R12, R32 ;  /* 0x0000000cdc20723c */ /* 0x048ff00000081020 */
[C---:B----4-:R-:W-:Y:S08]  /*479d0*/  HMMA.1688.F32.TF32 R228, R220.reuse, R24, R228 ;  /* 0x00000018dce4723c */ /* 0x050ff000000810e4 */
[C---:B------:R-:W-:Y:S08]  /*479e0*/  HMMA.1688.F32.TF32 R212, R220.reuse, R44, R212 ;  /* 0x0000002cdcd4723c */ /* 0x040ff000000810d4 */
[C---:B-1----:R-:W-:Y:S01]  /*479f0*/  HMMA.1688.F32.TF32 R224, R220.reuse, R48, R236 ;  /* 0x00000030dce0723c */ /* 0x042fe200000810ec */
[----:B------:R-:W-:Y:S04]  /*47a00*/  LDS R236, [R3+0x10400] ;  /* 0x0104000003ec7984 */ /* 0x000fe80000000800 */
[----:B------:R-:W-:Y:S04]  /*47a10*/  LDS R238, [R3+0x12400] ;  /* 0x0124000003ee7984 */ /* 0x000fe80000000800 */
[----:B------:R-:W-:Y:S04]  /*47a20*/  LDS R237, [R240+0x10400] ;  /* 0x01040000f0ed7984 */ /* 0x000fe80000000800 */
[----:B------:R-:W-:Y:S01]  /*47a30*/  LDS R239, [R240+0x12400] ;  /* 0x01240000f0ef7984 */ /* 0x000fe20000000800 */
[C---:B------:R-:W-:Y:S11]  /*47a40*/  HMMA.1688.F32.TF32 R244, R220.reuse, R52, R248 ;  /* 0x00000034dcf4723c */ /* 0x040ff600000810f8 */
[----:B------:R-:W-:Y:S11]  /*47a50*/  @!UPT UIADD3 URZ, URZ, URZ, URZ ;  /* 0x0000003f3f3ff290 */ /* 0x000ff6000fffe03f */
[----:B------:R-:W-:Y:S01]  /*47a60*/  @!UPT UIADD3 URZ, URZ, URZ, URZ ;  /* 0x0000003f3f3ff290 */ /* 0x000fe2000fffe03f */
[----:B------:R-:W-:Y:S04]  /*47a70*/  STL.64 [R1+0x5d0], R244 ;  /* 0x0005d0f401007387 */ /* 0x000fe80000100a00 */
[----:B------:R-:W-:Y:S04]  /*47a80*/  STL.64 [R1+0x5d8], R246 ;  /* 0x0005d8f601007387 */ /* 0x000fe80000100a00 */
[----:B------:R-:W-:Y:S04]  /*47a90*/  STL.64 [R1+0x5c0], R224 ;  /* 0x0005c0e001007387 */ /* 0x000fe80000100a00 */
[----:B------:R1:W-:Y:S04]  /*47aa0*/  STL.64 [R1+0x5c8], R226 ;  /* 0x0005c8e201007387 */ /* 0x0003e80000100a00 */
[----:B------:R-:W-:Y:S04]  /*47ab0*/  STL.64 [R1+0x5b0], R212 ;  /* 0x0005b0d401007387 */ /* 0x000fe80000100a00 */
[----:B------:R2:W-:Y:S01]  /*47ac0*/  STL.64 [R1+0x5b8], R214 ;  /* 0x0005b8d601007387 */ /* 0x0005e20000100a00 */
[C---:B-1----:R-:W-:Y:S08]  /*47ad0*/  HMMA.1688.F32.TF32 R224, R220.reuse, R20, R232 ;  /* 0x00000014dce0723c */ /* 0x042ff000000810e8 */
[----:B--2---:R-:W-:Y:S01]  /*47ae0*/  HMMA.1688.F32.TF32 R212, R220, R8, R28 ;  /* 0x00000008dcd4723c */ /* 0x004fe2000008101c */
[----:B------:R-:W-:Y:S04]  /*47af0*/  STL.64 [R1+0x5a0], R228 ;  /* 0x0005a0e401007387 */ /* 0x000fe80000100a00 */
[----:B------:R-:W-:Y:S04]  /*47b00*/  STL.64 [R1+0x5a8], R230 ;  /* 0x0005a8e601007387 */ /* 0x000fe80000100a00 */
[----:B------:R-:W-:Y:S04]  /*47b10*/  LDS R28, [R3+0x10380] ;  /* 0x01038000031c7984 */ /* 0x000fe80000000800 */
[----:B------:R-:W-:Y:S04]  /*47b20*/  LDS R30, [R3+0x12380] ;  /* 0x01238000031e7984 */ /* 0x000fe80000000800 */
        /* <DEDUP_REMOVED lines=8> */
[C---:B-1----:R-:W-:Y:S08]  /*47bb0*/  HMMA.1688.F32.TF32 R32, R216.reuse, R140, R108 ;  /* 0x0000008cd820723c */ /* 0x042ff0000008106c */
        /* <DEDUP_REMOVED lines=10> */
[----:B------:R-:W-:Y:S01]  /*47c60*/  STL.64 [R1+0x530], R32 ;  /* 0x0005302001007387 */ /* 0x000fe20000100a00 */
[C---:B------:R-:W-:Y:S03]  /*47c70*/  HMMA.1688.F32.TF32 R36, R216.reuse, R128, R40 ;  /* 0x00000080d824723c */ /* 0x040fe60000081028 */
[----:B------:R1:W-:Y:S05]  /*47c80*/  STL.64 [R1+0x538], R34 ;  /* 0x0005382201007387 */ /* 0x0003ea0000100a00 */
[C---:B-1----:R-:W-:Y:S06]  /*47c90*/  HMMA.1688.F32.TF32 R32, R216.reuse, R64, R68 ;  /* 0x00000040d820723c */ /* 0x042fec0000081044 */
[----:B------:R-:W-:Y:S04]  /*47ca0*/  STL.64 [R1+0x520], R108 ;  /* 0x0005206c01007387 */ /* 0x000fe80000100a00 */
[----:B------:R-:W-:Y:S01]  /*47cb0*/  STL.64 [R1+0x528], R110 ;  /* 0x0005286e01007387 */ /* 0x000fe20000100a00 */
[C---:B------:R-:W-:Y:S04]  /*47cc0*/  HMMA.1688.F32.TF32 R40, R216.reuse, R60, R72 ;  /* 0x0000003cd828723c */ /* 0x040fe80000081048 */
[----:B------:R-:W-:Y:S04]  /*47cd0*/  STL.64 [R1+0x510], R36 ;  /* 0x0005102401007387 */ /* 0x000fe80000100a00 */
[----:B------:R1:W-:Y:S04]  /*47ce0*/  STL.64 [R1+0x518], R38 ;  /* 0x0005182601007387 */ /* 0x0003e80000100a00 */
[----:B------:R-:W-:Y:S01]  /*47cf0*/  STL.64 [R1+0x500], R32 ;  /* 0x0005002001007387 */ /* 0x000fe20000100a00 */
[----:B-1----:R-:W-:Y:S03]  /*47d00*/  HMMA.1688.F32.TF32 R36, R216, R56, R76 ;  /* 0x00000038d824723c */ /* 0x002fe6000008104c */
[----:B------:R1:W-:Y:S01]  /*47d10*/  STL.64 [R1+0x508], R34 ;  /* 0x0005082201007387 */ /* 0x0003e20000100a00 */
[----:B------:R-:W-:Y:S01]  /*47d20*/  MOV R212, R211 ;  /* 0x000000d300d47202 */ /* 0x000fe20000000f00 */
[----:B------:R-:W-:-:S02]  /*47d30*/  IMAD.MOV.U32 R213, RZ, RZ, R208 ;  /* 0x000000ffffd57224 */ /* 0x000fc400078e00d0 */
[----:B------:R-:W-:Y:S01]  /*47d40*/  IMAD.MOV.U32 R214, RZ, RZ, R209 ;  /* 0x000000ffffd67224 */ /* 0x000fe200078e00d1 */
[----:B------:R-:W-:Y:S01]  /*47d50*/  MOV R220, R205 ;  /* 0x000000cd00dc7202 */ /* 0x000fe20000000f00 */
[----:B------:R-:W-:Y:S01]  /*47d60*/  IMAD.MOV.U32 R215, RZ, RZ, R206 ;  /* 0x000000ffffd77224 */ /* 0x000fe200078e00ce */
[----:B------:R-:W-:Y:S01]  /*47d70*/  MOV R232, R207 ;  /* 0x000000cf00e87202 */ /* 0x000fe20000000f00 */
[----:B------:R-:W-:Y:S01]  /*47d80*/  IMAD.MOV.U32 R221, RZ, RZ, R204 ;  /* 0x000000ffffdd7224 */ /* 0x000fe200078e00cc */
[----:B------:R-:W-:Y:S01]  /*47d90*/  LDS R76, [R3+0x10580] ;  /* 0x01058000034c7984 */ /* 0x000fe20000000800 */
[C---:B-1----:R-:W-:Y:S03]  /*47da0*/  HMMA.1688.F32.TF32 R32, R216.reuse, R52, R80 ;  /* 0x00000034d820723c */ /* 0x042fe60000081050 */
[----:B------:R-:W-:Y:S04]  /*47db0*/  STL.64 [R1+0x4f0], R40 ;  /* 0x0004f02801007387 */ /* 0x000fe80000100a00 */
[----:B------:R1:W-:Y:S04]  /*47dc0*/  STL.64 [R1+0x4f8], R42 ;  /* 0x0004f82a01007387 */ /* 0x0003e80000100a00 */
[----:B------:R-:W-:Y:S04]  /*47dd0*/  STL.64 [R1+0x4e0], R36 ;  /* 0x0004e02401007387 */ /* 0x000fe80000100a00 */
[----:B------:R3:W-:Y:S01]  /*47de0*/  STL.64 [R1+0x4e8], R38 ;  /* 0x0004e82601007387 */ /* 0x0007e20000100a00 */
[----:B-1----:R-:W-:Y:S01]  /*47df0*/  HMMA.1688.F32.TF32 R40, R216, R48, R84 ;  /* 0x00000030d828723c */ /* 0x002fe20000081054 */
[----:B------:R-:W-:-:S02]  /*47e00*/  IMAD.MOV.U32 R223, RZ, RZ, R210 ;  /* 0x000000ffffdf7224 */ /* 0x000fc400078e00d2 */
[----:B------:R-:W-:Y:S04]  /*47e10*/  LDS R78, [R3+0x12580] ;  /* 0x01258000034e7984 */ /* 0x000fe80000000800 */
[----:B------:R-:W-:Y:S01]  /*47e20*/  STL.64 [R1+0x4d0], R32 ;  /* 0x0004d02001007387 */ /* 0x000fe20000100a00 */
[C---:B---3--:R-:W-:Y:S03]  /*47e30*/  HMMA.1688.F32.TF32 R36, R216.reuse, R44, R88 ;  /* 0x0000002cd824723c */ /* 0x048fe60000081058 */
[----:B------:R1:W-:Y:S04]  /*47e40*/  STL.64 [R1+0x4d8], R34 ;  /* 0x0004d82201007387 */ /* 0x0003e80000100a00 */
[----:B------:R-:W-:Y:S04]  /*47e50*/  LDS R77, [R240+0x10580] ;  /* 0x01058000f04d7984 */ /* 0x000fe80000000800 */
[----:B------:R-:W-:Y:S01]  /*47e60*/  LDS R79, [R240+0x12580] ;  /* 0x01258000f04f7984 */ /* 0x000fe20000000800 */
[C---:B-1----:R-:W-:Y:S03]  /*47e70*/  HMMA.1688.F32.TF32 R32, R216.reuse, R24, R92 ;  /* 0x00000018d820723c */ /* 0x042fe6000008105c */
[----:B------:R-:W-:Y:S04]  /*47e80*/  STL.64 [R1+0x4c0], R40 ;  /* 0x0004c02801007387 */ /* 0x000fe80000100a00 */
[----:B------:R1:W-:Y:S04]  /*47e90*/  STL.64 [R1+0x4c8], R42 ;  /* 0x0004c82a01007387 */ /* 0x0003e80000100a00 */
[----:B------:R-:W-:Y:S04]  /*47ea0*/  STL.64 [R1+0x4b0], R36 ;  /* 0x0004b02401007387 */ /* 0x000fe80000100a00 */
[----:B------:R3:W-:Y:S01]  /*47eb0*/  STL.64 [R1+0x4b8], R38 ;  /* 0x0004b82601007387 */ /* 0x0007e20000100a00 */
[C---:B-1----:R-:W-:Y:S07]  /*47ec0*/  HMMA.1688.F32.TF32 R40, R216.reuse, R20, R96 ;  /* 0x00000014d828723c */ /* 0x042fee0000081060 */
[----:B------:R-:W-:Y:S01]  /*47ed0*/  STL.64 [R1+0x4a0], R32 ;  /* 0x0004a02001007387 */ /* 0x000fe20000100a00 */
[C---:B---3--:R-:W-:Y:S03]  /*47ee0*/  HMMA.1688.F32.TF32 R36, R216.reuse, R8, R100 ;  /* 0x00000008d824723c */ /* 0x048fe60000081064 */
[----:B------:R1:W-:Y:S05]  /*47ef0*/  STL.64 [R1+0x4a8], R34 ;  /* 0x0004a82201007387 */ /* 0x0003ea0000100a00 */
[----:B-1----:R-:W-:Y:S07]  /*47f00*/  HMMA.1688.F32.TF32 R32, R216, R12, R104 ;  /* 0x0000000cd820723c */ /* 0x002fee0000081068 */
[----:B------:R-:W-:Y:S04]  /*47f10*/  STL.64 [R1+0x490], R40 ;  /* 0x0004902801007387 */ /* 0x000fe80000100a00 */
[----:B------:R2:W-:Y:S04]  /*47f20*/  STL.64 [R1+0x498], R42 ;  /* 0x0004982a01007387 */ /* 0x0005e80000100a00 */
[----:B------:R-:W-:Y:S04]  /*47f30*/  STL.64 [R1+0x480], R36 ;  /* 0x0004802401007387 */ /* 0x000fe80000100a00 */
[----:B------:R1:W-:Y:S01]  /*47f40*/  STL.64 [R1+0x488], R38 ;  /* 0x0004882601007387 */ /* 0x0003e20000100a00 */
[C---:B--2---:R-:W-:Y:S03]  /*47f50*/  HMMA.1688.F32.TF32 R40, R28.reuse, R140, R188 ;  /* 0x0000008c1c28723c */ /* 0x044fe600000810bc */
[----:B------:R-:W-:Y:S05]  /*47f60*/  STL.64 [R1+0x470], R32 ;  /* 0x0004702001007387 */ /* 0x000fea0000100a00 */
[C---:B-1----:R-:W-:Y:S01]  /*47f70*/  HMMA.1688.F32.TF32 R36, R28.reuse, R136, R192 ;  /* 0x000000881c24723c */ /* 0x042fe200000810c0 */
[----:B------:R1:W-:Y:S07]  /*47f80*/  STL.64 [R1+0x478], R34 ;  /* 0x0004782201007387 */ /* 0x0003ee0000100a00 */
[C---:B-1----:R-:W-:Y:S07]  /*47f90*/  HMMA.1688.F32.TF32 R32, R28.reuse, R16, R196 ;  /* 0x000000101c20723c */ /* 0x042fee00000810c4 */
[----:B------:R-:W-:Y:S04]  /*47fa0*/  STL.64 [R1+0x460], R40 ;  /* 0x0004602801007387 */ /* 0x000fe80000100a00 */
[----:B------:R1:W-:Y:S04]  /*47fb0*/  STL.64 [R1+0x468], R42 ;  /* 0x0004682a01007387 */ /* 0x0003e80000100a00 */
[----:B------:R-:W-:Y:S04]  /*47fc0*/  STL.64 [R1+0x450], R36 ;  /* 0x0004502401007387 */ /* 0x000fe80000100a00 */
[----:B------:R2:W-:Y:S01]  /*47fd0*/  STL.64 [R1+0x458], R38 ;  /* 0x0004582601007387 */ /* 0x0005e20000100a00 */
[C---:B-1----:R-:W-:Y:S03]  /*47fe0*/  HMMA.1688.F32.TF32 R40, R28.reuse, R4, R200 ;  /* 0x000000041c28723c */ /* 0x042fe600000810c8 */
[----:B------:R-:W-:Y:S05]  /*47ff0*/  STL.64 [R1+0x440], R32 ;  /* 0x0004402001007387 */ /* 0x000fea0000100a00 */
[C---:B--2---:R-:W-:Y:S01]  /*48000*/  HMMA.1688.F32.TF32 R36, R28.reuse, R132, R124 ;  /* 0x000000841c24723c */ /* 0x044fe2000008107c */
        /* <DEDUP_REMOVED lines=28> */
[C---:B-1----:R-:W-:Y:S08]  /*481d0*/  HMMA.1688.F32.TF32 R32, R28.reuse, R8, R180 ;  /* 0x000000081c20723c */ /* 0x042ff000000810b4 */
[----:B------:R-:W-:Y:S01]  /*481e0*/  HMMA.1688.F32.TF32 R28, R28, R12, R184 ;  /* 0x0000000c1c1c723c */ /* 0x000fe200000810b8 */
[----:B------:R-:W-:Y:S04]  /*481f0*/  STL.64 [R1+0x3a0], R40 ;  /* 0x0003a02801007387 */ /* 0x000fe80000100a00 */
[----:B------:R-:W-:Y:S04]  /*48200*/  STL.64 [R1+0x3a8], R42 ;  /* 0x0003a82a01007387 */ /* 0x000fe80000100a00 */
[----:B------:R1:W-:Y:S04]  /*48210*/  STL.64 [R1+0x380], R36 ;  /* 0x0003802401007387 */ /* 0x0003e80000100a00 */
[----:B------:R2:W-:Y:S04]  /*48220*/  STL.64 [R1+0x388], R38 ;  /* 0x0003882601007387 */ /* 0x0005e80000100a00 */
[----:B------:R-:W-:Y:S04]  /*48230*/  STL.64 [R1+0x370], R32 ;  /* 0x0003702001007387 */ /* 0x000fe80000100a00 */
[----:B------:R-:W-:Y:S04]  /*48240*/  STL.64 [R1+0x378], R34 ;  /* 0x0003782201007387 */ /* 0x000fe80000100a00 */
[----:B------:R-:W3:Y:S04]  /*48250*/  LDL.LU R211, [R1+0x29c8] ;  /* 0x0029c80001d37983 */ /* 0x000ee80000300800 */
[----:B------:R-:W-:Y:S04]  /*48260*/  STL.64 [R1+0x1d0], R28 ;  /* 0x0001d01c01007387 */ /* 0x000fe80000100a00 */
[----:B------:R4:W-:Y:S04]  /*48270*/  STL.64 [R1+0x1d8], R30 ;  /* 0x0001d81e01007387 */ /* 0x0009e80000100a00 */
[----:B------:R-:W2:Y:S04]  /*48280*/  LDL.LU R208, [R1+0x29c4] ;  /* 0x0029c40001d07983 */ /* 0x000ea80000300800 */
[----:B------:R-:W4:Y:S04]  /*48290*/  LDL.LU R209, [R1+0x29c0] ;  /* 0x0029c00001d17983 */ /* 0x000f280000300800 */
[----:B------:R-:W4:Y:S04]  /*482a0*/  LDL.LU R206, [R1+0x29bc] ;  /* 0x0029bc0001ce7983 */ /* 0x000f280000300800 */
[----:B------:R-:W4:Y:S04]  /*482b0*/  LDL.LU R205, [R1+0x29b8] ;  /* 0x0029b80001cd7983 */ /* 0x000f280000300800 */
[----:B------:R-:W4:Y:S04]  /*482c0*/  LDL.LU R204, [R1+0x29b4] ;  /* 0x0029b40001cc7983 */ /* 0x000f280000300800 */
[----:B------:R-:W-:Y:S04]  /*482d0*/  LDS R32, [R3+0x10480] ;  /* 0x0104800003207984 */ /* 0x000fe80000000800 */
[----:B------:R-:W-:Y:S04]  /*482e0*/  LDS R34, [R3+0x12480] ;  /* 0x0124800003227984 */ /* 0x000fe80000000800 */
[----:B------:R-:W-:Y:S04]  /*482f0*/  LDS R33, [R240+0x10480] ;  /* 0x01048000f0217984 */ /* 0x000fe80000000800 */
[----:B------:R-:W1:Y:S01]  /*48300*/  LDS R35, [R240+0x12480] ;  /* 0x01248000f0237984 */ /* 0x000e620000000800 */
[----:B---3--:R-:W-:-:S03]  /*48310*/  IMAD.MOV.U32 R222, RZ, RZ, R211 ;  /* 0x000000ffffde7224 */ /* 0x008fc600078e00d3 */
[----:B------:R-:W3:Y:S04]  /*48320*/  LDL.LU R211, [R1+0x29b0] ;  /* 0x0029b00001d37983 */ /* 0x000ee80000300800 */
[----:B------:R-:W3:Y:S01]  /*48330*/  LDL.LU R210, [R1+0x29ac] ;  /* 0x0029ac0001d27983 */ /* 0x000ee20000300800 */
[----:B--2---:R-:W-:Y:S01]  /*48340*/  IMAD.MOV.U32 R109, RZ, RZ, R208 ;  /* 0x000000ffff6d7224 */ /* 0x004fe200078e00d0 */
[----:B----4-:R-:W-:Y:S02]  /*48350*/  MOV R108, R209 ;  /* 0x000000d1006c7202 */ /* 0x010fe40000000f00 */
[----:B------:R-:W2:Y:S04]  /*48360*/  LDL.LU R209, [R1+0x29a8] ;  /* 0x0029a80001d17983 */ /* 0x000ea80000300800 */
[----:B------:R-:W4:Y:S04]  /*48370*/  LDL.LU R208, [R1+0x29a4] ;  /* 0x0029a40001d07983 */ /* 0x000f280000300800 */
[----:B------:R-:W4:Y:S04]  /*48380*/  LDL.LU R110, [R1+0x308] ;  /* 0x00030800016e7983 */ /* 0x000f280000300800 */
[----:B------:R-:W4:Y:S04]  /*48390*/  LDL.LU R111, [R1+0x30c] ;  /* 0x00030c00016f7983 */ /* 0x000f280000300800 */
[----:B------:R-:W4:Y:S01]  /*483a0*/  LDL.LU R116, [R1+0x190] ;  /* 0x0001900001747983 */ /* 0x000f220000300800 */
[----:B---3--:R-:W-:-:S03]  /*483b0*/  IMAD.MOV.U32 R117, RZ, RZ, R210 ;  /* 0x000000ffff757224 */ /* 0x008fc600078e00d2 */
[----:B------:R-:W3:Y:S01]  /*483c0*/  LDL.LU R210, [R1+0x29a0] ;  /* 0x0029a00001d27983 */ /* 0x000ee20000300800 */
[----:B--2---:R-:W-:-:S03]  /*483d0*/  IMAD.MOV.U32 R118, RZ, RZ, R209 ;  /* 0x000000ffff767224 */ /* 0x004fc600078e00d1 */
[----:B------:R-:W2:Y:S01]  /*483e0*/  LDL.LU R209, [R1+0x299c] ;  /* 0x00299c0001d17983 */ /* 0x000ea20000300800 */
[----:B----4-:R-:W-:-:S03]  /*483f0*/  MOV R119, R208 ;  /* 0x000000d000777202 */ /* 0x010fc60000000f00 */
[----:B------:R-:W4:Y:S04]  /*48400*/  LDL.LU R208, [R1+0x2998] ;  /* 0x0029980001d07983 */ /* 0x000f280000300800 */
[----:B------:R-:W4:Y:S04]  /*48410*/  LDL.LU R120, [R1+0x180] ;  /* 0x0001800001787983 */ /* 0x000f280000300800 */
[----:B------:R-:W4:Y:S04]  /*48420*/  LDL.LU R121, [R1+0x184] ;  /* 0x0001840001797983 */ /* 0x000f280000300800 */
[----:B------:R-:W4:Y:S04]  /*48430*/  LDL.LU R122, [R1+0x188] ;  /* 0x00018800017a7983 */ /* 0x000f280000300800 */
[----:B------:R-:W4:Y:S04]  /*48440*/  LDL.LU R123, [R1+0x18c] ;  /* 0x00018c00017b7983 */ /* 0x000f280000300800 */
[----:B-1----:R-:W4:Y:S01]  /*48450*/  LDL.LU R36, [R1+0x170] ;  /* 0x0001700001247983 */ /* 0x002f220000300800 */
[----:B------:R-:W-:Y:S01]  /*48460*/  MOV R112, R211 ;  /* 0x000000d300707202 */ /* 0x000fe20000000f00 */
[----:B------:R-:W-:-:S02]  /*48470*/  IMAD.MOV.U32 R113, RZ, RZ, R204 ;  /* 0x000000ffff717224 */ /* 0x000fc400078e00cc */
[----:B------:R-:W-:Y:S02]  /*48480*/  IMAD.MOV.U32 R114, RZ, RZ, R205 ;  /* 0x000000ffff727224 */ /* 0x000fe400078e00cd */
[----:B------:R-:W-:Y:S02]  /*48490*/  IMAD.MOV.U32 R115, RZ, RZ, R206 ;  /* 0x000000ffff737224 */ /* 0x000fe400078e00ce */
[----:B---3--:R-:W-:Y:S02]  /*484a0*/  IMAD.MOV.U32 R39, RZ, RZ, R210 ;  /* 0x000000ffff277224 */ /* 0x008fe400078e00d2 */
[----:B--2---:R-:W-:Y:S02]  /*484b0*/  IMAD.MOV.U32 R38, RZ, RZ, R209 ;  /* 0x000000ffff267224 */ /* 0x004fe400078e00d1 */
[----:B----4-:R-:W-:Y:S02]  /*484c0*/  IMAD.MOV.U32 R37, RZ, RZ, R208 ;  /* 0x000000ffff257224 */ /* 0x010fe400078e00d0 */
[----:B------:R-:W2:Y:S04]  /*484d0*/  LDL.LU R208, [R1+0x2994] ;  /* 0x0029940001d07983 */ /* 0x000ea80000300800 */
[----:B------:R-:W2:Y:S04]  /*484e0*/  LDL.LU R209, [R1+0x2990] ;  /* 0x0029900001d17983 */ /* 0x000ea80000300800 */
[----:B------:R-:W2:Y:S04]  /*484f0*/  LDL.LU R210, [R1+0x298c] ;  /* 0x00298c0001d27983 */ /* 0x000ea80000300800 */
[----:B------:R-:W3:Y:S04]  /*48500*/  LDL.LU R40, [R1+0x160] ;  /* 0x0001600001287983 */ /* 0x000ee80000300800 */
[----:B------:R-:W3:Y:S04]  /*48510*/  LDL.LU R41, [R1+0x164] ;  /* 0x0001640001297983 */ /* 0x000ee80000300800 */
[----:B------:R-:W3:Y:S04]  /*48520*/  LDL.LU R42, [R1+0x168] ;  /* 0x00016800012a7983 */ /* 0x000ee80000300800 */
[----:B------:R-:W3:Y:S04]  /*48530*/  LDL.LU R43, [R1+0x16c] ;  /* 0x00016c00012b7983 */ /* 0x000ee80000300800 */
        /* <DEDUP_REMOVED lines=10> */
[----:B------:R-:W-:Y:S04]  /*485e0*/  LDS R208, [R3+0x10680] ;  /* 0x0106800003d07984 */ /* 0x000fe80000000800 */
[----:B------:R-:W-:Y:S04]  /*485f0*/  LDS R210, [R3+0x12680] ;  /* 0x0126800003d27984 */ /* 0x000fe80000000800 */
[----:B------:R-:W-:Y:S04]  /*48600*/  LDS R209, [R240+0x10680] ;  /* 0x01068000f0d17984 */ /* 0x000fe80000000800 */
[----:B------:R-:W-:Y:S01]  /*48610*/  LDS R211, [R240+0x12680] ;  /* 0x01268000f0d37984 */ /* 0x000fe20000000800 */
[C---:B----4-:R-:W-:Y:S11]  /*48620*/  HMMA.1688.F32.TF32 R68, R236.reuse, R140, R204 ;  /* 0x0000008cec44723c */ /* 0x050ff600000810cc */
[----:B------:R-:W-:Y:S11]  /*48630*/  @!UPT UIADD3 URZ, URZ, URZ, URZ ;  /* 0x0000003f3f3ff290 */ /* 0x000ff6000fffe03f */
[----:B------:R-:W-:Y:S01]  /*48640*/  @!UPT UIADD3 URZ, URZ, URZ, URZ ;  /* 0x0000003f3f3ff290 */ /* 0x000fe2000fffe03f */
[----:B------:R-:W-:Y:S04]  /*48650*/  STL.64 [R1+0x1c0], R68 ;  /* 0x0001c04401007387 */ /* 0x000fe80000100a00 */
[----:B------:R-:W-:Y:S04]  /*48660*/  STL.64 [R1+0x1c8], R70 ;  /* 0x0001c84601007387 */ /* 0x000fe80000100a00 */
[----:B------:R-:W-:Y:S04]  /*48670*/  STL.64 [R1+0xb0], R28 ;  /* 0x0000b01c01007387 */ /* 0x000fe80000100a00 */
[----:B------:R3:W-:Y:S04]  /*48680*/  STL.64 [R1+0xb8], R30 ;  /* 0x0000b81e01007387 */ /* 0x0007e80000100a00 */
[----:B------:R-:W2:Y:S04]  /*48690*/  LDL.LU R225, [R1+0x904] ;  /* 0x0009040001e17983 */ /* 0x000ea80000300800 */
[----:B------:R-:W2:Y:S04]  /*486a0*/  LDL.LU R226, [R1+0x908] ;  /* 0x0009080001e27983 */ /* 0x000ea80000300800 */
[----:B------:R-:W2:Y:S01]  /*486b0*/  LDL.LU R227, [R1+0x90c] ;  /* 0x00090c0001e37983 */ /* 0x000ea20000300800 */
[C---:B---3--:R-:W-:Y:S03]  /*486c0*/  HMMA.1688.F32.TF32 R28, R236.reuse, R16, R40 ;  /* 0x00000010ec1c723c */ /* 0x048fe60000081028 */
[----:B------:R-:W3:Y:S04]  /*486d0*/  LDL.LU R248, [R1+0x8e0] ;  /* 0x0008e00001f87983 */ /* 0x000ee80000300800 */
[----:B------:R-:W3:Y:S04]  /*486e0*/  LDL.LU R249, [R1+0x8e4] ;  /* 0x0008e40001f97983 */ /* 0x000ee80000300800 */
[----:B------:R-:W3:Y:S04]  /*486f0*/  LDL.LU R250, [R1+0x8e8] ;  /* 0x0008e80001fa7983 */ /* 0x000ee80000300800 */
[----:B------:R-:W3:Y:S04]  /*48700*/  LDL.LU R251, [R1+0x8ec] ;  /* 0x0008ec0001fb7983 */ /* 0x000ee80000300800 */
[----:B------:R-:W4:Y:S04]  /*48710*/  LDL.LU R228, [R1+0x8f0] ;  /* 0x0008f00001e47983 */ /* 0x000f280000300800 */
[----:B------:R-:W4:Y:S01]  /*48720*/  LDL.LU R229, [R1+0x8f4] ;  /* 0x0008f40001e57983 */ /* 0x000f220000300800 */
[C---:B------:R-:W-:Y:S03]  /*48730*/  HMMA.1688.F32.TF32 R40, R236.reuse, R4, R36 ;  /* 0x00000004ec28723c */ /* 0x040fe60000081024 */
[----:B------:R-:W4:Y:S04]  /*48740*/  LDL.LU R230, [R1+0x8f8] ;  /* 0x0008f80001e67983 */ /* 0x000f280000300800 */
[----:B------:R-:W4:Y:S04]  /*48750*/  LDL.LU R231, [R1+0x8fc] ;  /* 0x0008fc0001e77983 */ /* 0x000f280000300800 */
[----:B------:R-:W3:Y:S01]  /*48760*/  LDL.LU R244, [R1+0x8d0] ;  /* 0x0008d00001f47983 */ /* 0x000ee20000300800 */
[C---:B------:R-:W-:Y:S03]  /*48770*/  HMMA.1688.F32.TF32 R36, R236.reuse, R132, R120 ;  /* 0x00000084ec24723c */ /* 0x040fe60000081078 */
[----:B------:R-:W3:Y:S04]  /*48780*/  LDL.LU R245, [R1+0x8d4] ;  /* 0x0008d40001f57983 */ /* 0x000ee80000300800 */
[----:B------:R-:W4:Y:S04]  /*48790*/  LDL.LU R246, [R1+0x8d8] ;  /* 0x0008d80001f67983 */ /* 0x000f280000300800 */
[----:B------:R-:W4:Y:S04]  /*487a0*/  LDL.LU R247, [R1+0x8dc] ;  /* 0x0008dc0001f77983 */ /* 0x000f280000300800 */
[----:B------:R-:W-:Y:S04]  /*487b0*/  STL.64 [R1+0xa0], R28 ;  /* 0x0000a01c01007387 */ /* 0x000fe80000100a00 */
[----:B------:R1:W-:Y:S02]  /*487c0*/  STL.64 [R1+0xa8], R30 ;  /* 0x0000a81e01007387 */ /* 0x0003e40000100a00 */
[C---:B-1----:R-:W-:Y:S02]  /*487d0*/  HMMA.1688.F32.TF32 R28, R236.reuse, R128, R116 ;  /* 0x00000080ec1c723c */ /* 0x042fe40000081074 */
[----:B------:R-:W-:Y:S04]  /*487e0*/  STL.64 [R1+0x90], R40 ;  /* 0x0000902801007387 */ /* 0x000fe80000100a00 */
[----:B------:R1:W-:Y:S04]  /*487f0*/  STL.64 [R1+0x98], R42 ;  /* 0x0000982a01007387 */ /* 0x0003e80000100a00 */
[----:B------:R-:W-:Y:S04]  /*48800*/  STL.64 [R1+0x80], R36 ;  /* 0x0000802401007387 */ /* 0x000fe80000100a00 */
[----:B------:R1:W-:Y:S02]  /*48810*/  STL.64 [R1+0x88], R38 ;  /* 0x0000882601007387 */ /* 0x0003e40000100a00 */
[C---:B-1----:R-:W-:Y:S07]  /*48820*/  HMMA.1688.F32.TF32 R40, R236.reuse, R64, R112 ;  /* 0x00000040ec28723c */ /* 0x042fee0000081070 */
[----:B------:R-:W-:Y:S01]  /*48830*/  STL.64 [R1+0x70], R28 ;  /* 0x0000701c01007387 */ /* 0x000fe20000100a00 */
[C---:B------:R-:W-:Y:S03]  /*48840*/  HMMA.1688.F32.TF32 R36, R236.reuse, R60, R108 ;  /* 0x0000003cec24723c */ /* 0x040fe6000008106c */
[----:B------:R1:W-:Y:S05]  /*48850*/  STL.64 [R1+0x78], R30 ;  /* 0x0000781e01007387 */ /* 0x0003ea0000100a00 */
[C---:B-1----:R-:W-:Y:S07]  /*48860*/  HMMA.1688.F32.TF32 R28, R236.reuse, R56, R220 ;  /* 0x00000038ec1c723c */ /* 0x042fee00000810dc */
[----:B------:R-:W-:Y:S04]  /*48870*/  STL.64 [R1+0x60], R40 ;  /* 0x0000602801007387 */ /* 0x000fe80000100a00 */
[----:B------:R-:W-:Y:S04]  /*48880*/  STL.64 [R1+0x68], R42 ;  /* 0x0000682a01007387 */ /* 0x000fe80000100a00 */
[----:B------:R-:W4:Y:S04]  /*48890*/  LDL.LU R108, [R1+0x890] ;  /* 0x00089000016c7983 */ /* 0x000f280000300800 */
[----:B------:R-:W-:Y:S04]  /*488a0*/  STL.64 [R1+0x50], R36 ;  /* 0x0000502401007387 */ /* 0x000fe80000100a00 */
[----:B------:R1:W-:Y:S04]  /*488b0*/  STL.64 [R1+0x58], R38 ;  /* 0x0000582601007387 */ /* 0x0003e80000100a00 */
[----:B------:R-:W-:Y:S04]  /*488c0*/  STL.64 [R1+0x40], R28 ;  /* 0x0000401c01007387 */ /* 0x000fe80000100a00 */
[----:B------:R1:W-:Y:S02]  /*488d0*/  STL.64 [R1+0x48], R30 ;  /* 0x0000481e01007387 */ /* 0x0003e40000100a00 */
[C---:B-1----:R-:W-:Y:S02]  /*488e0*/  HMMA.1688.F32.TF32 R36, R236.reuse, R52, R232 ;  /* 0x00000034ec24723c */ /* 0x042fe400000810e8 */
[----:B------:R-:W4:Y:S04]  /*488f0*/  LDL.LU R109, [R1+0x894] ;  /* 0x00089400016d7983 */ /* 0x000f280000300800 */
[----:B------:R-:W4:Y:S02]  /*48900*/  LDL.LU R110, [R1+0x898] ;  /* 0x00089800016e7983 */ /* 0x000f240000300800 */
[C---:B------:R-:W-:Y:S02]  /*48910*/  HMMA.1688.F32.TF32 R28, R236.reuse, R48, R212 ;  /* 0x00000030ec1c723c */ /* 0x040fe400000810d4 */
[----:B------:R-:W4:Y:S04]  /*48920*/  LDL.LU R111, [R1+0x89c] ;  /* 0x00089c00016f7983 */ /* 0x000f280000300800 */
[----:B------:R-:W4:Y:S09]  /*48930*/  LDL.LU R220, [R1+0x910] ;  /* 0x0009100001dc7983 */ /* 0x000f320000300800 */
        /* <DEDUP_REMOVED lines=12> */
[----:B------:R-:W2:Y:S11]  /*48a00*/  LDL.LU R224, [R1+0x940] ;  /* 0x0009400001e07983 */ /* 0x000eb60000300800 */
[----:B------:R-:W-:Y:S09]  /*48a10*/  @!UPT UIADD3 URZ, URZ, URZ, URZ ;  /* 0x0000003f3f3ff290 */ /* 0x000ff2000fffe03f */
[----:B------:R-:W-:Y:S04]  /*48a20*/  STL.64 [R1+0x10], R28 ;  /* 0x0000101c01007387 */ /* 0x000fe80000100a00 */
[----:B------:R4:W-:Y:S04]  /*48a30*/  STL.64 [R1+0x18], R30 ;  /* 0x0000181e01007387 */ /* 0x0009e80000100a00 */
[----:B------:R-:W2:Y:S04]  /*48a40*/  LDL.LU R225, [R1+0x944] ;  /* 0x0009440001e17983 */ /* 0x000ea80000300800 */
[----:B------:R-:W2:Y:S04]  /*48a50*/  LDL.LU R226, [R1+0x948] ;  /* 0x0009480001e27983 */ /* 0x000ea80000300800 */
[----:B------:R-:W2:Y:S01]  /*48a60*/  LDL.LU R227, [R1+0x94c] ;  /* 0x00094c0001e37983 */ /* 0x000ea20000300800 */
[C---:B---3--:R-:W-:Y:S08]  /*48a70*/  HMMA.1688.F32.TF32 R248, R236.reuse, R20, R248 ;  /* 0x00000014ecf8723c */ /* 0x048ff000000810f8 */
[C---:B----4-:R-:W-:Y:S08]  /*48a80*/  HMMA.1688.F32.TF32 R28, R236.reuse, R24, R228 ;  /* 0x00000018ec1c723c */ /* 0x050ff000000810e4 */
[C---:B------:R-:W-:Y:S07]  /*48a90*/  HMMA.1688.F32.TF32 R244, R236.reuse, R8, R244 ;  /* 0x00000008ecf4723c */ /* 0x040fee00000810f4 */
[----:B------:R-:W-:Y:S08]  /*48aa0*/  STL.64 [R1+0x27d0], R250 ;  /* 0x0027d0fa01007387 */ /* 0x000ff00000100a00 */
[----:B------:R-:W-:Y:S04]  /*48ab0*/  STL.64 [R1], R28 ;  /* 0x0000001c01007387 */ /* 0x000fe80000100a00 */
[----:B------:R-:W-:Y:S04]  /*48ac0*/  STL.64 [R1+0x8], R30 ;  /* 0x0000081e01007387 */ /* 0x000fe80000100a00 */
[----:B------:R-:W-:Y:S04]  /*48ad0*/  STL.64 [R1+0x27c8], R248 ;  /* 0x0027c8f801007387 */ /* 0x000fe80000100a00 */
        /* <DEDUP_REMOVED lines=8> */
[----:B------:R-:W-:Y:S04]  /*48b60*/  STL.64 [R1+0x27e0], R246 ;  /* 0x0027e0f601007387 */ /* 0x000fe80000100a00 */
[----:B------:R-:W-:Y:S04]  /*48b70*/  STL.64 [R1+0x27d8], R244 ;  /* 0x0027d8f401007387 */ /* 0x000fe80000100a00 */
[----:B------:R-:W-:Y:S04]  /*48b80*/  LDS R28, [R3+0x10500] ;  /* 0x01050000031c7984 */ /* 0x000fe80000000800 */
[----:B------:R-:W-:Y:S04]  /*48b90*/  LDS R30, [R3+0x12500] ;  /* 0x01250000031e7984 */ /* 0x000fe80000000800 */
[----:B------:R-:W-:Y:S04]  /*48ba0*/  LDS R29, [R240+0x10500] ;  /* 0x01050000f01d7984 */ /* 0x000fe80000000800 */
[----:B------:R-:W1:Y:S01]  /*48bb0*/  LDS R31, [R240+0x12500] ;  /* 0x01250000f01f7984 */ /* 0x000e620000000800 */
[----:B------:R-:W-:Y:S08]  /*48bc0*/  HMMA.1688.F32.TF32 R236, R236, R12, R108 ;  /* 0x0000000cecec723c */ /* 0x000ff0000008106c */
[C---:B------:R-:W-:Y:S08]  /*48bd0*/  HMMA.1688.F32.TF32 R40, R32.reuse, R140, R220 ;  /* 0x0000008c2028723c */ /* 0x040ff000000810dc */
[C---:B------:R-:W-:Y:S07]  /*48be0*/  HMMA.1688.F32.TF32 R36, R32.reuse, R136, R212 ;  /* 0x000000882024723c */ /* 0x040fee00000810d4 */
[----:B------:R-:W-:Y:S04]  /*48bf0*/  STL [R1+0x27f4], R236 ;  /* 0x0027f4ec01007387 */ /* 0x000fe80000100800 */
[----:B------:R-:W-:Y:S04]  /*48c00*/  STL [R1+0x27f0], R237 ;  /* 0x0027f0ed01007387 */ /* 0x000fe80000100800 */
[----:B------:R-:W-:Y:S04]  /*48c10*/  STL [R1+0x27ec], R238 ;  /* 0x0027ecee01007387 */ /* 0x000fe80000100800 */
[----:B------:R-:W-:Y:S04]  /*48c20*/  STL [R1+0x27e8], R239 ;  /* 0x0027e8ef01007387 */ /* 0x000fe80000100800 */
[----:B------:R-:W4:Y:S04]  /*48c30*/  LDL.LU R212, [R1+0x990] ;  /* 0x0009900001d47983 */ /* 0x000f280000300800 */
[----:B------:R-:W-:Y:S04]  /*48c40*/  STL.64 [R1+0x1b0], R40 ;  /* 0x0001b02801007387 */ /* 0x000fe80000100a00 */
[----:B------:R-:W-:Y:S04]  /*48c50*/  STL.64 [R1+0x1b8], R42 ;  /* 0x0001b82a01007387 */ /* 0x000fe80000100a00 */
[----:B------:R-:W-:Y:S04]  /*48c60*/  STL.64 [R1+0x1a0], R36 ;  /* 0x0001a02401007387 */ /* 0x000fe80000100a00 */
[----:B------:R2:W-:Y:S04]  /*48c70*/  STL.64 [R1+0x1a8], R38 ;  /* 0x0001a82601007387 */ /* 0x0005e80000100a00 */
[----:B------:R-:W4:Y:S04]  /*48c80*/  LDL.LU R213, [R1+0x994] ;  /* 0x0009940001d57983 */ /* 0x000f280000300800 */
[----:B------:R-:W4:Y:S04]  /*48c90*/  LDL.LU R214, [R1+0x998] ;  /* 0x0009980001d67983 */ /* 0x000f280000300800 */
[----:B------:R-:W4:Y:S01]  /*48ca0*/  LDL.LU R215, [R1+0x99c] ;  /* 0x00099c0001d77983 */ /* 0x000f220000300800 */
[----:B--2---:R-:W-:Y:S03]  /*48cb0*/  HMMA.1688.F32.TF32 R36, R32, R16, R224 ;  /* 0x000000102024723c */ /* 0x004fe600000810e0 */
[----:B------:R-:W2:Y:S04]  /*48cc0*/  LDL.LU R224, [R1+0x9a0] ;  /* 0x0009a00001e07983 */ /* 0x000ea80000300800 */
[----:B------:R-:W2:Y:S04]  /*48cd0*/  LDL.LU R225, [R1+0x9a4] ;  /* 0x0009a40001e17983 */ /* 0x000ea80000300800 */
[----:B------:R-:W2:Y:S04]  /*48ce0*/  LDL.LU R226, [R1+0x9a8] ;  /* 0x0009a80001e27983 */ /* 0x000ea80000300800 */
[----:B------:R-:W2:Y:S09]  /*48cf0*/  LDL.LU R227, [R1+0x9ac] ;  /* 0x0009ac0001e37983 */ /* 0x000eb20000300800 */
[----:B------:R-:W-:Y:S01]  /*48d00*/  IMAD.MOV.U32 R247, RZ, RZ, R36 ;  /* 0x000000fffff77224 */ /* 0x000fe200078e0024 */
[----:B------:R-:W-:Y:S01]  /*48d10*/  MOV R244, R39 ;  /* 0x0000002700f47202 */ /* 0x000fe20000000f00 */
[----:B------:R-:W-:-:S02]  /*48d20*/  IMAD.MOV.U32 R246, RZ, RZ, R37 ;  /* 0x000000fffff67224 */ /* 0x000fc400078e0025 */
[----:B------:R-:W-:Y:S02]  /*48d30*/  IMAD.MOV.U32 R245, RZ, RZ, R38 ;  /* 0x000000fffff57224 */ /* 0x000fe400078e0026 */
[----:B------:R-:W-:Y:S04]  /*48d40*/  STL [R1+0x2804], R244 ;  /* 0x002804f401007387 */ /* 0x000fe80000100800 */
[----:B------:R-:W-:Y:S01]  /*48d50*/  STL [R1+0x2800], R246 ;  /* 0x002800f601007387 */ /* 0x000fe20000100800 */
[C---:B---3--:R-:W-:Y:S08]  /*48d60*/  HMMA.1688.F32.TF32 R36, R32.reuse, R132, R228 ;  /* 0x000000842024723c */ /* 0x048ff000000810e4 */
[----:B------:R-:W-:Y:S01]  /*48d70*/  HMMA.1688.F32.TF32 R40, R32, R4, R232 ;  /* 0x000000042028723c */ /* 0x000fe200000810e8 */
[----:B------:R-:W-:Y:S04]  /*48d80*/  STL [R1+0x27fc], R247 ;  /* 0x0027fcf701007387 */ /* 0x000fe80000100800 */
[----:B------:R3:W-:Y:S11]  /*48d90*/  STL [R1+0x27f8], R245 ;  /* 0x0027f8f501007387 */ /* 0x0007f60000100800 */
[----:B------:R-:W-:Y:S01]  /*48da0*/  IMAD.MOV.U32 R251, RZ, RZ, R36 ;  /* 0x000000fffffb7224 */ /* 0x000fe200078e0024 */
[----:B------:R-:W-:Y:S01]  /*48db0*/  MOV R248, R39 ;  /* 0x0000002700f87202 */ /* 0x000fe20000000f00 */
[----:B------:R-:W-:-:S02]  /*48dc0*/  IMAD.MOV.U32 R250, RZ, RZ, R37 ;  /* 0x000000fffffa7224 */ /* 0x000fc400078e0025 */
[----:B------:R-:W-:-:S03]  /*48dd0*/  IMAD.MOV.U32 R249, RZ, RZ, R38 ;  /* 0x000000fffff97224 */ /* 0x000fc600078e0026 */
        /* <DEDUP_REMOVED lines=10> */
[----:B------:R-:W-:Y:S04]  /*48e80*/  STL [R1+0x2814], R248 ;  /* 0x002814f801007387 */ /* 0x000fe80000100800 */
[----:B------:R-:W-:Y:S04]  /*48e90*/  STL [R1+0x2810], R249 ;  /* 0x002810f901007387 */ /* 0x000fe80000100800 */
[----:B------:R-:W-:Y:S04]  /*48ea0*/  STL [R1+0x280c], R250 ;  /* 0x00280cfa01007387 */ /* 0x000fe80000100800 */
[----:B------:R-:W-:Y:S01]  /*48eb0*/  STL [R1+0x2808], R251 ;  /* 0x002808fb01007387 */ /* 0x000fe20000100800 */
[----:B----4-:R-:W-:Y:S11]  /*48ec0*/  HMMA.1688.F32.TF32 R36, R32, R128, R212 ;  /* 0x000000802024723c */ /* 0x010ff600000810d4 */
[----:B------:R-:W-:Y:S11]  /*48ed0*/  @!UPT UIADD3 URZ, URZ, URZ, URZ ;  /* 0x0000003f3f3ff290 */ /* 0x000ff6000fffe03f */
[----:B------:R-:W-:Y:S01]  /*48ee0*/  @!UPT UIADD3 URZ, URZ, URZ, URZ ;  /* 0x0000003f3f3ff290 */ /* 0x000fe2000fffe03f */
[----:B------:R2:W-:Y:S04]  /*48ef0*/  STL.64 [R1+0x168], R38 ;  /* 0x0001682601007387 */ /* 0x0005e80000100a00 */
[----:B------:R-:W4:Y:S04]  /*48f00*/  LDL.LU R232, [R1+0x9d0] ;  /* 0x0009d00001e87983 */ /* 0x000f280000300800 */
[----:B------:R-:W4:Y:S04]  /*48f10*/  LDL.LU R233, [R1+0x9d4] ;  /* 0x0009d40001e97983 */ /* 0x000f280000300800 */
[----:B------:R-:W4:Y:S04]  /*48f20*/  LDL.LU R234, [R1+0x9d8] ;  /* 0x0009d80001ea7983 */ /* 0x000f280000300800 */
[----:B------:R-:W4:Y:S01]  /*48f30*/  LDL.LU R235, [R1+0x9dc] ;  /* 0x0009dc0001eb7983 */ /* 0x000f220000300800 */
[----:B---3--:R-:W-:-:S02]  /*48f40*/  IMAD.MOV.U32 R245, RZ, RZ, R37 ;  /* 0x000000fffff57224 */ /* 0x008fc400078e0025 */
[----:B------:R-:W-:-:S03]  /*48f50*/  IMAD.MOV.U32 R247, RZ, RZ, R36 ;  /* 0x000000fffff77224 */ /* 0x000fc600078e0024 */
[----:B------:R3:W-:Y:S04]  /*48f60*/  STL [R1+0x281c], R245 ;  /* 0x00281cf501007387 */ /* 0x0007e80000100800 */
[----:B------:R1:W-:Y:S04]  /*48f70*/  STL [R1+0x2818], R247 ;  /* 0x002818f701007387 */ /* 0x0003e80000100800 */
[----:B------:R-:W4:Y:S04]  /*48f80*/  LDL.LU R228, [R1+0x9f0] ;  /* 0x0009f00001e47983 */ /* 0x000f280000300800 */
[----:B------:R-:W4:Y:S04]  /*48f90*/  LDL.LU R229, [R1+0x9f4] ;  /* 0x0009f40001e57983 */ /* 0x000f280000300800 */
[----:B------:R-:W4:Y:S04]  /*48fa0*/  LDL.LU R230, [R1+0x9f8] ;  /* 0x0009f80001e67983 */ /* 0x000f280000300800 */
[----:B------:R-:W4:Y:S01]  /*48fb0*/  LDL.LU R231, [R1+0x9fc] ;  /* 0x0009fc0001e77983 */ /* 0x000f220000300800 */
[----:B--2---:R-:W-:Y:S03]  /*48fc0*/  HMMA.1688.F32.TF32 R36, R32, R64, R224 ;  /* 0x000000402024723c */ /* 0x004fe600000810e0 */
        /* <DEDUP_REMOVED lines=9> */
[----:B------:R-:W-:Y:S01]  /*49060*/  MOV R251, R37 ;  /* 0x0000002500fb7202 */ /* 0x000fe20000000f00 */
[----:B------:R-:W-:-:S02]  /*49070*/  IMAD.MOV.U32 R244, RZ, RZ, R38 ;  /* 0x000000fffff47224 */ /* 0x000fc400078e0026 */
[----:B------:R-:W-:-:S05]  /*49080*/  IMAD.MOV.U32 R246, RZ, RZ, R39 ;  /* 0x000000fffff67224 */ /* 0x000fca00078e0027 */
[----:B------:R1:W-:Y:S04]  /*49090*/  STL [R1+0x282c], R246 ;  /* 0x00282cf601007387 */ /* 0x0003e80000100800 */
[----:B------:R1:W-:Y:S04]  /*490a0*/  STL [R1+0x2828], R244 ;  /* 0x002828f401007387 */ /* 0x0003e80000100800 */
[----:B------:R1:W-:Y:S04]  /*490b0*/  STL [R1+0x2824], R250 ;  /* 0x002824fa01007387 */ /* 0x0003e80000100800 */
[----:B------:R1:W-:Y:S01]  /*490c0*/  STL [R1+0x2820], R251 ;  /* 0x002820fb01007387 */ /* 0x0003e20000100800 */
[C---:B------:R-:W-:Y:S11]  /*490d0*/  HMMA.1688.F32.TF32 R36, R32.reuse, R56, R220 ;  /* 0x000000382024723c */ /* 0x040ff600000810dc */
[----:B------:R-:W-:Y:S11]  /*490e0*/  @!UPT UIADD3 URZ, URZ, URZ, URZ ;  /* 0x0000003f3f3ff290 */ /* 0x000ff6000fffe03f */
[----:B------:R-:W-:Y:S02]  /*490f0*/  @!UPT UIADD3 URZ, URZ, URZ, URZ ;  /* 0x0000003f3f3ff290 */ /* 0x000fe4000fffe03f */
[----:B---3--:R-:W-:Y:S01]  /*49100*/  IMAD.MOV.U32 R245, RZ, RZ, R36 ;  /* 0x000000fffff57224 */ /* 0x008fe200078e0024 */
[----:B-1----:R-:W-:Y:S01]  /*49110*/  MOV R247, R37 ;  /* 0x0000002500f77202 */ /* 0x002fe20000000f00 */
[----:B------:R-:W-:Y:S02]  /*49120*/  IMAD.MOV.U32 R248, RZ, RZ, R38 ;  /* 0x000000fffff87224 */ /* 0x000fe400078e0026 */
[----:B------:R-:W-:Y:S01]  /*49130*/  IMAD.MOV.U32 R249, RZ, RZ, R39 ;  /* 0x000000fffff97224 */ /* 0x000fe200078e0027 */
[C---:B------:R-:W-:Y:S11]  /*49140*/  HMMA.1688.F32.TF32 R40, R32.reuse, R60, R108 ;  /* 0x0000003c2028723c */ /* 0x040ff6000008106c */
[----:B------:R-:W-:Y:S11]  /*49150*/  @!UPT UIADD3 URZ, URZ, URZ, URZ ;  /* 0x0000003f3f3ff290 */ /* 0x000ff6000fffe03f */
[----:B------:R-:W-:Y:S01]  /*49160*/  @!UPT UIADD3 URZ, URZ, URZ, URZ ;  /* 0x0000003f3f3ff290 */ /* 0x000fe2000fffe03f */
[----:B------:R-:W-:Y:S04]  /*49170*/  STL.64 [R1+0x140], R40 ;  /* 0x0001402801007387 */ /* 0x000fe80000100a00 */
[----:B------:R-:W-:Y:S04]  /*49180*/  STL.64 [R1+0x148], R42 ;  /* 0x0001482a01007387 */ /* 0x000fe80000100a00 */
[----:B------:R-:W-:Y:S04]  /*49190*/  STL [R1+0x283c], R249 ;  /* 0x00283cf901007387 */ /* 0x000fe80000100800 */
[----:B------:R-:W-:Y:S04]  /*491a0*/  STL [R1+0x2838], R248 ;  /* 0x002838f801007387 */ /* 0x000fe80000100800 */
[----:B------:R-:W-:Y:S04]  /*491b0*/  STL [R1+0x2834], R245 ;  /* 0x002834f501007387 */ /* 0x000fe80000100800 */
[----:B------:R1:W-:Y:S01]  /*491c0*/  STL [R1+0x2830], R247 ;  /* 0x002830f701007387 */ /* 0x0003e20000100800 */
[C---:B----4-:R-:W-:Y:S11]  /*491d0*/  HMMA.1688.F32.TF32 R36, R32.reuse, R52, R232 ;  /* 0x000000342024723c */ /* 0x050ff600000810e8 */
[----:B------:R-:W-:Y:S11]  /*491e0*/  @!UPT UIADD3 URZ, URZ, URZ, URZ ;  /* 0x0000003f3f3ff290 */ /* 0x000ff6000fffe03f */
[----:B------:R-:W-:Y:S02]  /*491f0*/  @!UPT UIADD3 URZ, URZ, URZ, URZ ;  /* 0x0000003f3f3ff290 */ /* 0x000fe4000fffe03f */
[----:B------:R-:W-:Y:S01]  /*49200*/  IMAD.MOV.U32 R246, RZ, RZ, R36 ;  /* 0x000000fffff67224 */ /* 0x000fe200078e0024 */
[----:B------:R-:W-:Y:S01]  /*49210*/  MOV R244, R37 ;  /* 0x0000002500f47202 */ /* 0x000fe20000000f00 */
[----:B------:R-:W-:Y:S02]  /*49220*/  IMAD.MOV.U32 R250, RZ, RZ, R38 ;  /* 0x000000fffffa7224 */ /* 0x000fe400078e0026 */
[----:B------:R-:W-:Y:S02]  /*49230*/  IMAD.MOV.U32 R251, RZ, RZ, R39 ;  /* 0x000000fffffb7224 */ /* 0x000fe400078e0027 */
[----:B------:R-:W-:Y:S03]  /*49240*/  HMMA.1688.F32.TF32 R36, R32, R48, R228 ;  /* 0x000000302024723c */ /* 0x000fe600000810e4 */
[----:B------:R3:W-:Y:S04]  /*49250*/  STL [R1+0x284c], R251 ;  /* 0x00284cfb01007387 */ /* 0x0007e80000100800 */
[----:B------:R4:W-:Y:S04]  /*49260*/  STL [R1+0x2848], R250 ;  /* 0x002848fa01007387 */ /* 0x0009e80000100800 */
[----:B------:R1:W-:Y:S04]  /*49270*/  STL [R1+0x2844], R246 ;  /* 0x002844f601007387 */ /* 0x0003e80000100800 */
[----:B------:R2:W-:Y:S09]  /*49280*/  STL [R1+0x2840], R244 ;  /* 0x002840f401007387 */ /* 0x0005f20000100800 */
[----:B-1----:R-:W-:-:S02]  /*49290*/  IMAD.MOV.U32 R247, RZ, RZ, R39 ;  /* 0x000000fffff77224 */ /* 0x002fc400078e0027 */
[----:B------:R-:W-:Y:S01]  /*492a0*/  IMAD.MOV.U32 R245, RZ, RZ, R38 ;  /* 0x000000fffff57224 */ /* 0x000fe200078e0026 */
[----:B------:R-:W-:Y:S01]  /*492b0*/  MOV R248, R37 ;  /* 0x0000002500f87202 */ /* 0x000fe20000000f00 */
[----:B------:R-:W-:Y:S01]  /*492c0*/  IMAD.MOV.U32 R249, RZ, RZ, R36 ;  /* 0x000000fffff97224 */ /* 0x000fe200078e0024 */
[----:B------:R1:W-:Y:S04]  /*492d0*/  STL [R1+0x285c], R247 ;  /* 0x00285cf701007387 */ /* 0x0003e80000100800 */
[----:B------:R1:W-:Y:S04]  /*492e0*/  STL [R1+0x2858], R245 ;  /* 0x002858f501007387 */ /* 0x0003e80000100800 */
[----:B------:R1:W-:Y:S04]  /*492f0*/  STL [R1+0x2854], R249 ;  /* 0x002854f901007387 */ /* 0x0003e80000100800 */
[----:B------:R1:W-:Y:S01]  /*49300*/  STL [R1+0x2850], R248 ;  /* 0x002850f801007387 */ /* 0x0003e20000100800 */
[C---:B--2---:R-:W-:Y:S11]  /*49310*/  HMMA.1688.F32.TF32 R40, R32.reuse, R44, R212 ;  /* 0x0000002c2028723c */ /* 0x044ff600000810d4 */
[----:B------:R-:W-:Y:S11]  /*49320*/  @!UPT UIADD3 URZ, URZ, URZ, URZ ;  /* 0x0000003f3f3ff290 */ /* 0x000ff6000fffe03f */
[----:B------:R-:W-:Y:S01]  /*49330*/  @!UPT UIADD3 URZ, URZ, URZ, URZ ;  /* 0x0000003f3f3ff290 */ /* 0x000fe2000fffe03f */
[----:B------:R-:W-:Y:S04]  /*49340*/  STL.64 [R1+0x100], R40 ;  /* 0x0001002801007387 */ /* 0x000fe80000100a00 */
[----:B------:R-:W-:Y:S04]  /*49350*/  STL.64 [R1+0x108], R42 ;  /* 0x0001082a01007387 */ /* 0x000fe80000100a00 */
[----:B------:R-:W2:Y:S04]  /*49360*/  LDL.LU R116, [R1+0xa10] ;  /* 0x000a100001747983 */ /* 0x000ea80000300800 */
[----:B------:R-:W2:Y:S04]  /*49370*/  LDL.LU R117, [R1+0xa14] ;  /* 0x000a140001757983 */ /* 0x000ea80000300800 */
[----:B------:R-:W2:Y:S04]  /*49380*/  LDL.LU R118, [R1+0xa18] ;  /* 0x000a180001767983 */ /* 0x000ea80000300800 */
[----:B------:R-:W2:Y:S01]  /*49390*/  LDL.LU R119, [R1+0xa1c] ;  /* 0x000a1c0001777983 */ /* 0x000ea20000300800 */
[----:B------:R-:W-:Y:S03]  /*493a0*/  HMMA.1688.F32.TF32 R36, R32, R24, R224 ;  /* 0x000000182024723c */ /* 0x000fe600000810e0 */
        /* <DEDUP_REMOVED lines=28> */
[----:B---3--:R-:W-:Y:S01]  /*49570*/  IMAD.MOV.U32 R251, RZ, RZ, R36 ;  /* 0x000000fffffb7224 */ /* 0x008fe200078e0024 */
[----:B----4-:R-:W-:Y:S01]  /*49580*/  MOV R250, R37 ;  /* 0x0000002500fa7202 */ /* 0x010fe20000000f00 */
[----:B------:R-:W-:-:S02]  /*49590*/  IMAD.MOV.U32 R246, RZ, RZ, R38 ;  /* 0x000000fffff67224 */ /* 0x000fc400078e0026 */
[----:B------:R-:W-:-:S05]  /*495a0*/  IMAD.MOV.U32 R244, RZ, RZ, R39 ;  /* 0x000000fffff47224 */ /* 0x000fca00078e0027 */
[----:B------:R3:W-:Y:S04]  /*495b0*/  STL [R1+0x286c], R244 ;  /* 0x00286cf401007387 */ /* 0x0007e80000100800 */
[----:B------:R4:W-:Y:S04]  /*495c0*/  STL [R1+0x2868], R246 ;  /* 0x002868f601007387 */ /* 0x0009e80000100800 */
[----:B------:R1:W-:Y:S04]  /*495d0*/  STL [R1+0x2864], R251 ;  /* 0x002864fb01007387 */ /* 0x0003e80000100800 */
[----:B------:R1:W-:Y:S01]  /*495e0*/  STL [R1+0x2860], R250 ;  /* 0x002860fa01007387 */ /* 0x0003e20000100800 */
[C---:B--2---:R-:W-:Y:S11]  /*495f0*/  HMMA.1688.F32.TF32 R36, R32.reuse, R20, R116 ;  /* 0x000000142024723c */ /* 0x044ff60000081074 */
[----:B------:R-:W-:Y:S11]  /*49600*/  @!UPT UIADD3 URZ, URZ, URZ, URZ ;  /* 0x0000003f3f3ff290 */ /* 0x000ff6000fffe03f */
[----:B------:R-:W-:Y:S02]  /*49610*/  @!UPT UIADD3 URZ, URZ, URZ, URZ ;  /* 0x0000003f3f3ff290 */ /* 0x000fe4000fffe03f */
[----:B-1----:R-:W-:Y:S01]  /*49620*/  IMAD.MOV.U32 R247, RZ, RZ, R36 ;  /* 0x000000fffff77224 */ /* 0x002fe200078e0024 */
[----:B------:R-:W-:Y:S01]  /*49630*/  MOV R245, R37 ;  /* 0x0000002500f57202 */ /* 0x000fe20000000f00 */
[----:B------:R-:W-:Y:S02]  /*49640*/  IMAD.MOV.U32 R249, RZ, RZ, R38 ;  /* 0x000000fffff97224 */ /* 0x000fe400078e0026 */
[----:B------:R-:W-:Y:S02]  /*49650*/  IMAD.MOV.U32 R248, RZ, RZ, R39 ;  /* 0x000000fffff87224 */ /* 0x000fe400078e0027 */
[C---:B------:R-:W-:Y:S08]  /*49660*/  HMMA.1688.F32.TF32 R36, R32.reuse, R8, R112 ;  /* 0x000000082024723c */ /* 0x040ff00000081070 */
[----:B------:R-:W-:Y:S11]  /*49670*/  HMMA.1688.F32.TF32 R32, R32, R12, R108 ;  /* 0x0000000c2020723c */ /* 0x000ff6000008106c */
[----:B------:R-:W-:Y:S05]  /*49680*/  @!UPT UIADD3 URZ, URZ, URZ, URZ ;  /* 0x0000003f3f3ff290 */ /* 0x000fea000fffe03f */
[----:B---3--:R-:W-:Y:S01]  /*49690*/  IMAD.MOV.U32 R244, RZ, RZ, R36 ;  /* 0x000000fffff47224 */ /* 0x008fe200078e0024 */
[----:B----4-:R-:W-:Y:S01]  /*496a0*/  MOV R246, R37 ;  /* 0x0000002500f67202 */ /* 0x010fe20000000f00 */
[----:B------:R-:W-:Y:S02]  /*496b0*/  IMAD.MOV.U32 R251, RZ, RZ, R38 ;  /* 0x000000fffffb7224 */ /* 0x000fe400078e0026 */
[----:B------:R-:W-:-:S04]  /*496c0*/  IMAD.MOV.U32 R250, RZ, RZ, R39 ;  /* 0x000000fffffa7224 */ /* 0x000fc800078e0027 */
[----:B------:R-:W-:Y:S01]  /*496d0*/  IMAD.MOV.U32 R236, RZ, RZ, R32 ;  /* 0x000000ffffec7224 */ /* 0x000fe200078e0020 */
[----:B------:R-:W-:Y:S01]  /*496e0*/  MOV R237, R33 ;  /* 0x0000002100ed7202 */ /* 0x000fe20000000f00 */
[----:B------:R-:W-:Y:S02]  /*496f0*/  IMAD.MOV.U32 R238, RZ, RZ, R34 ;  /* 0x000000ffffee7224 */ /* 0x000fe400078e0022 */
[----:B------:R-:W-:Y:S01]  /*49700*/  IMAD.MOV.U32 R239, RZ, RZ, R35 ;  /* 0x000000ffffef7224 */ /* 0x000fe200078e0023 */
[C---:B------:R-:W-:Y:S01]  /*49710*/  HMMA.1688.F32.TF32 R36, R28.reuse, R140, R220 ;  /* 0x0000008c1c24723c */ /* 0x040fe200000810dc */
[----:B------:R-:W-:Y:S07]  /*49720*/  STL.64 [R1+0x2888], R250 ;  /* 0x002888fa01007387 */ /* 0x000fee0000100a00 */
[C---:B------:R-:W-:Y:S01]  /*49730*/  HMMA.1688.F32.TF32 R32, R28.reuse, R136, R232 ;  /* 0x000000881c20723c */ /* 0x040fe200000810e8 */
[----:B------:R-:W-:Y:S04]  /*49740*/  STL.64 [R1+0x2880], R248 ;  /* 0x002880f801007387 */ /* 0x000fe80000100a00 */
[----:B------:R-:W-:Y:S04]  /*49750*/  STL.64 [R1+0x2878], R246 ;  /* 0x002878f601007387 */ /* 0x000fe80000100a00 */
        /* <DEDUP_REMOVED lines=38> */
[----:B---3--:R-:W2:Y:S04]  /*499c0*/  LDL.LU R38, [R1+0xbb8] ;  /* 0x000bb80001267983 */ /* 0x008ea80000300800 */
[----:B------:R-:W2:Y:S04]  /*499d0*/  LDL.LU R39, [R1+0xbbc] ;  /* 0x000bbc0001277983 */ /* 0x000ea80000300800 */
[----:B------:R-:W3:Y:S04]  /*499e0*/  LDL.LU R40, [R1+0xba0] ;  /* 0x000ba00001287983 */ /* 0x000ee80000300800 */
[----:B------:R-:W3:Y:S04]  /*499f0*/  LDL.LU R41, [R1+0xba4] ;  /* 0x000ba40001297983 */ /* 0x000ee80000300800 */
[----:B------:R-:W3:Y:S04]  /*49a00*/  LDL.LU R42, [R1+0xba8] ;  /* 0x000ba800012a7983 */ /* 0x000ee80000300800 */
        /* <DEDUP_REMOVED lines=70> */
[C---:B------:R-:W-:Y:S07]  /*49e70*/  HMMA.1688.F32.TF32 R124, R28.reuse, R60, R216 ;  /* 0x0000003c1c7c723c */ /* 0x040fee00000810d8 */
[----:B------:R-:W-:Y:S04]  /*49e80*/  STL.64 [R1+0x310], R32 ;  /* 0x0003102001007387 */ /* 0x000fe80000100a00 */
[----:B------:R1:W-:Y:S02]  /*49e90*/  STL.64 [R1+0x318], R34 ;  /* 0x0003182201007387 */ /* 0x0003e40000100a00 */
[C---:B-1----:R-:W-:Y:S02]  /*49ea0*/  HMMA.1688.F32.TF32 R32, R28.reuse, R56, R104 ;  /* 0x000000381c20723c */ /* 0x042fe40000081068 */
[----:B------:R-:W-:Y:S04]  /*49eb0*/  STL.64 [R1+0x300], R144 ;  /* 0x0003009001007387 */ /* 0x000fe80000100a00 */
[----:B------:R-:W-:Y:S04]  /*49ec0*/  STL.64 [R1+0x308], R146 ;  /* 0x0003089201007387 */ /* 0x000fe80000100a00 */
[----:B------:R-:W-:Y:S04]  /*49ed0*/  STL.64 [R1+0x2f0], R124 ;  /* 0x0002f07c01007387 */ /* 0x000fe80000100a00 */
[----:B------:R-:W-:Y:S01]  /*49ee0*/  STL.64 [R1+0x2f8], R126 ;  /* 0x0002f87e01007387 */ /* 0x000fe20000100a00 */
[----:B------:R-:W-:Y:S03]  /*49ef0*/  HMMA.1688.F32.TF32 R88, R28, R24, R88 ;  /* 0x000000181c58723c */ /* 0x000fe60000081058 */
[----:B------:R-:W-:Y:S04]  /*49f00*/  LDS R144, [R3+0x10600] ;  /* 0x0106000003907984 */ /* 0x000fe80000000800 */
[----:B------:R-:W-:Y:S04]  /*49f10*/  LDS R146, [R3+0x12600] ;  /* 0x0126000003927984 */ /* 0x000fe80000000800 */
[----:B------:R-:W-:Y:S04]  /*49f20*/  STL.64 [R1+0x250], R32 ;  /* 0x0002502001007387 */ /* 0x000fe80000100a00 */
[----:B------:R1:W-:Y:S01]  /*49f30*/  STL.64 [R1+0x258], R34 ;  /* 0x0002582201007387 */ /* 0x0003e20000100a00 */
[----:B------:R-:W-:Y:S03]  /*49f40*/  HMMA.1688.F32.TF32 R40, R76, R136, R40 ;  /* 0x000000884c28723c */ /* 0x000fe60000081028 */
[----:B------:R-:W-:Y:S04]  /*49f50*/  LDS R145, [R240+0x10600] ;  /* 0x01060000f0917984 */ /* 0x000fe80000000800 */
[----:B------:R-:W2:Y:S01]  /*49f60*/  LDS R147, [R240+0x12600] ;  /* 0x01260000f0937984 */ /* 0x000ea20000000800 */
[C---:B-1----:R-:W-:Y:S03]  /*49f70*/  HMMA.1688.F32.TF32 R32, R28.reuse, R44, R92 ;  /* 0x0000002c1c20723c */ /* 0x042fe6000008105c */
[----:B------:R-:W-:Y:S04]  /*49f80*/  STL.64 [R1+0x240], R100 ;  /* 0x0002406401007387 */ /* 0x000fe80000100a00 */
[----:B------:R-:W-:Y:S04]  /*49f90*/  STL.64 [R1+0x248], R102 ;  /* 0x0002486601007387 */ /* 0x000fe80000100a00 */
[----:B------:R-:W-:Y:S04]  /*49fa0*/  STL.64 [R1+0x230], R96 ;  /* 0x0002306001007387 */ /* 0x000fe80000100a00 */
[----:B------:R-:W-:Y:S08]  /*49fb0*/  STL.64 [R1+0x238], R98 ;  /* 0x0002386201007387 */ /* 0x000ff00000100a00 */
[----:B------:R-:W-:Y:S04]  /*49fc0*/  STL.64 [R1+0x220], R32 ;  /* 0x0002202001007387 */ /* 0x000fe80000100a00 */
[----:B------:R1:W-:Y:S02]  /*49fd0*/  STL.64 [R1+0x228], R34 ;  /* 0x0002282201007387 */ /* 0x0003e40000100a00 */
[C---:B-1----:R-:W-:Y:S08]  /*49fe0*/  HMMA.1688.F32.TF32 R32, R28.reuse, R8, R80 ;  /* 0x000000081c20723c */ /* 0x042ff00000081050 */
        /* <DEDUP_REMOVED lines=8> */
[----:B------:R1:W-:Y:S02]  /*4a070*/  STL.64 [R1+0x1e8], R30 ;  /* 0x0001e81e01007387 */ /* 0x0003e40000100a00 */
[C---:B-1----:R-:W-:Y:S08]  /*4a080*/  HMMA.1688.F32.TF32 R28, R76.reuse, R140, R68 ;  /* 0x0000008c4c1c723c */ /* 0x042ff00000081044 */
[C---:B------:R-:W-:Y:S11]  /*4a090*/  HMMA.1688.F32.TF32 R32, R76.reuse, R16, R36 ;  /* 0x000000104c20723c */ /* 0x040ff60000081024 */
[----:B------:R-:W-:Y:S04]  /*4a0a0*/  @!UPT UIADD3 URZ, URZ, URZ, URZ ;  /* 0x0000003f3f3ff290 */ /* 0x000fe8000fffe03f */
[----:B------:R-:W-:Y:S04]  /*4a0b0*/  STL.64 [R1+0x2e0], R28 ;  /* 0x0002e01c01007387 */ /* 0x000fe80000100a00 */
[----:B------:R1:W-:Y:S02]  /*4a0c0*/  STL.64 [R1+0x2e8], R30 ;  /* 0x0002e81e01007387 */ /* 0x0003e40000100a00 */
[C---:B-1----:R-:W-:Y:S02]  /*4a0d0*/  HMMA.1688.F32.TF32 R28, R76.reuse, R4, R120 ;  /* 0x000000044c1c723c */ /* 0x042fe40000081078 */
[----:B------:R-:W-:Y:S04]  /*4a0e0*/  STL.64 [R1+0x2d0], R40 ;  /* 0x0002d02801007387 */ /* 0x000fe80000100a00 */
[----:B------:R-:W-:Y:S02]  /*4a0f0*/  STL.64 [R1+0x2d8], R42 ;  /* 0x0002d82a01007387 */ /* 0x000fe40000100a00 */
[C---:B------:R-:W-:Y:S02]  /*4a100*/  HMMA.1688.F32.TF32 R36, R76.reuse, R132, R116 ;  /* 0x000000844c24723c */ /* 0x040fe40000081074 */
[----:B------:R-:W-:Y:S04]  /*4a110*/  STL.64 [R1+0x2c0], R32 ;  /* 0x0002c02001007387 */ /* 0x000fe80000100a00 */
[----:B------:R1:W-:Y:S09]  /*4a120*/  STL.64 [R1+0x2c8], R34 ;  /* 0x0002c82201007387 */ /* 0x0003f20000100a00 */
[----:B------:R-:W-:Y:S01]  /*4a130*/  STL.64 [R1+0x2b0], R28 ;  /* 0x0002b01c01007387 */ /* 0x000fe20000100a00 */
[C---:B-1----:R-:W-:Y:S03]  /*4a140*/  HMMA.1688.F32.TF32 R32, R76.reuse, R128, R112 ;  /* 0x000000804c20723c */ /* 0x042fe60000081070 */
[----:B------:R1:W-:Y:S05]  /*4a150*/  STL.64 [R1+0x2b8], R30 ;  /* 0x0002b81e01007387 */ /* 0x0003ea0000100a00 */
[C---:B-1----:R-:W-:Y:S01]  /*4a160*/  HMMA.1688.F32.TF32 R28, R76.reuse, R64, R108 ;  /* 0x000000404c1c723c */ /* 0x042fe2000008106c */
[----:B------:R-:W-:Y:S04]  /*4a170*/  STL.64 [R1+0x2a0], R36 ;  /* 0x0002a02401007387 */ /* 0x000fe80000100a00 */
[----:B------:R1:W-:Y:S10]  /*4a180*/  STL.64 [R1+0x2a8], R38 ;  /* 0x0002a82601007387 */ /* 0x0003f40000100a00 */
        /* <DEDUP_REMOVED lines=8> */
[----:B------:R-:W-:Y:S11]  /*4a210*/  STL.64 [R1+0x278], R38 ;  /* 0x0002782601007387 */ /* 0x000ff60000100a00 */
[----:B------:R-:W-:Y:S01]  /*4a220*/  @!UPT UIADD3 URZ, URZ, URZ, URZ ;  /* 0x0000003f3f3ff290 */ /* 0x000fe2000fffe03f */
[----:B------:R-:W-:Y:S04]  /*4a230*/  STL.64 [R1+0x2670], R30 ;  /* 0x0026701e01007387 */ /* 0x000fe80000100a00 */
[----:B------:R-:W-:Y:S04]  /*4a240*/  STL.64 [R1+0x260], R32 ;  /* 0x0002602001007387 */ /* 0x000fe80000100a00 */
[----:B------:R1:W-:Y:S02]  /*4a250*/  STL.64 [R1+0x268], R34 ;  /* 0x0002682201007387 */ /* 0x0003e40000100a00 */
[C---:B-1----:R-:W-:Y:S02]  /*4a260*/  HMMA.1688.F32.TF32 R32, R76.reuse, R48, R212 ;  /* 0x000000304c20723c */ /* 0x042fe400000810d4 */
[----:B------:R1:W-:Y:S11]  /*4a270*/  STL.64 [R1+0x2668], R28 ;  /* 0x0026681c01007387 */ /* 0x0003f60000100a00 */
[----:B------:R-:W-:Y:S10]  /*4a280*/  @!UPT UIADD3 URZ, URZ, URZ, URZ ;  /* 0x0000003f3f3ff290 */ /* 0x000ff4000fffe03f */
        /* <DEDUP_REMOVED lines=34> */
[C---:B------:R-:W-:Y:S03]  /*4a4b0*/  HMMA.1688.F32.TF32 R36, R76.reuse, R44, R224 ;  /* 0x0000002c4c24723c */ /* 0x040fe600000810e0 */
[----:B------:R-:W2:Y:S04]  /*4a4c0*/  LDL.LU R224, [R1+0xd70] ;  /* 0x000d700001e07983 */ /* 0x000ea80000300800 */
[----:B------:R-:W2:Y:S04]  /*4a4d0*/  LDL.LU R225, [R1+0xd74] ;  /* 0x000d740001e17983 */ /* 0x000ea80000300800 */
[----:B------:R-:W2:Y:S04]  /*4a4e0*/  LDL.LU R226, [R1+0xd78] ;  /* 0x000d780001e27983 */ /* 0x000ea80000300800 */
[----:B------:R-:W2:Y:S08]  /*4a4f0*/  LDL.LU R227, [R1+0xd7c] ;  /* 0x000d7c0001e37983 */ /* 0x000eb00000300800 */
[----:B------:R-:W-:Y:S04]  /*4a500*/  STL.64 [R1+0x2690], R38 ;  /* 0x0026902601007387 */ /* 0x000fe80000100a00 */
[----:B------:R-:W-:Y:S01]  /*4a510*/  STL.64 [R1+0x2688], R36 ;  /* 0x0026882401007387 */ /* 0x000fe20000100a00 */
[C---:B---3--:R-:W-:Y:S08]  /*4a520*/  HMMA.1688.F32.TF32 R68, R76.reuse, R20, R116 ;  /* 0x000000144c44723c */ /* 0x048ff00000081074 */
[C---:B----4-:R-:W-:Y:S08]  /*4a530*/  HMMA.1688.F32.TF32 R40, R76.reuse, R24, R120 ;  /* 0x000000184c28723c */ /* 0x050ff00000081078 */
[C---:B--2---:R-:W-:Y:S08]  /*4a540*/  HMMA.1688.F32.TF32 R72, R76.reuse, R8, R112 ;  /* 0x000000084c48723c */ /* 0x044ff00000081070 */
[----:B------:R-:W-:Y:S07]  /*4a550*/  HMMA.1688.F32.TF32 R76, R76, R12, R108 ;  /* 0x0000000c4c4c723c */ /* 0x000fee000008106c */
[----:B------:R-:W-:Y:S01]  /*4a560*/  STL.64 [R1+0x26a0], R42 ;  /* 0x0026a02a01007387 */ /* 0x000fe20000100a00 */
[C---:B------:R-:W-:Y:S08]  /*4a570*/  HMMA.1688.F32.TF32 R156, R144.reuse, R136, R232 ;  /* 0x00000088909c723c */ /* 0x040ff000000810e8 */
        /* <DEDUP_REMOVED lines=68> */
[C---:B------:R-:W-:Y:S08]  /*4a9c0*/  HMMA.1688.F32.TF32 R100, R144.reuse, R60, R120 ;  /* 0x0000003c9064723c */ /* 0x040ff00000081078 */
[C---:B------:R-:W-:Y:S07]  /*4a9d0*/  HMMA.1688.F32.TF32 R104, R144.reuse, R56, R116 ;  /* 0x000000389068723c */ /* 0x040fee0000081074 */
[----:B------:R-:W-:Y:S01]  /*4a9e0*/  STL.64 [R1+0x2730], R94 ;  /* 0x0027305e01007387 */ /* 0x000fe20000100a00 */
[C---:B------:R-:W-:Y:S03]  /*4a9f0*/  HMMA.1688.F32.TF32 R108, R144.reuse, R52, R108 ;  /* 0x00000034906c723c */ /* 0x040fe6000008106c */
[----:B------:R-:W-:Y:S05]  /*4aa00*/  STL.64 [R1+0x2728], R92 ;  /* 0x0027285c01007387 */ /* 0x000fea0000100a00 */
[C---:B------:R-:W-:Y:S01]  /*4aa10*/  HMMA.1688.F32.TF32 R116, R144.reuse, R44, R220 ;  /* 0x0000002c9074723c */ /* 0x040fe200000810dc */
[----:B------:R-:W-:Y:S07]  /*4aa20*/  STL.64 [R1+0x2740], R98 ;  /* 0x0027406201007387 */ /* 0x000fee0000100a00 */
[C---:B------:R-:W-:Y:S08]  /*4aa30*/  HMMA.1688.F32.TF32 R220, R144.reuse, R8, R212 ;  /* 0x0000000890dc723c */ /* 0x040ff000000810d4 */
[C---:B------:R-:W-:Y:S01]  /*4aa40*/  HMMA.1688.F32.TF32 R120, R144.reuse, R24, R232 ;  /* 0x000000189078723c */ /* 0x040fe200000810e8 */
[----:B------:R-:W-:Y:S04]  /*4aa50*/  STL.64 [R1+0x2738], R96 ;  /* 0x0027386001007387 */ /* 0x000fe80000100a00 */
[----:B------:R-:W-:Y:S03]  /*4aa60*/  STL.64 [R1+0x2750], R102 ;  /* 0x0027506601007387 */ /* 0x000fe60000100a00 */
        /* <DEDUP_REMOVED lines=67> */
[----:B------:R-:W-:Y:S04]  /*4aea0*/  LDS R232, [R3+0x10700] ;  /* 0x0107000003e87984 */ /* 0x000fe80000000800 */
[----:B------:R-:W-:Y:S04]  /*4aeb0*/  LDS R234, [R3+0x12700] ;  /* 0x0127000003ea7984 */ /* 0x000fe80000000800 */
[----:B------:R-:W-:Y:S04]  /*4aec0*/  LDS R233, [R240+0x10700] ;  /* 0x01070000f0e97984 */ /* 0x000fe80000000800 */
[----:B------:R-:W1:Y:S04]  /*4aed0*/  LDS R235, [R240+0x12700] ;  /* 0x01270000f0eb7984 */ /* 0x000e680000000800 */
[----:B------:R-:W-:Y:S04]  /*4aee0*/  LDS R228, [R3+0x10780] ;  /* 0x0107800003e47984 */ /* 0x000fe80000000800 */
[----:B------:R-:W-:Y:S04]  /*4aef0*/  LDS R230, [R3+0x12780] ;  /* 0x0127800003e67984 */ /* 0x000fe80000000800 */
[----:B------:R-:W-:Y:S04]  /*4af00*/  LDS R229, [R240+0x10780] ;  /* 0x01078000f0e57984 */ /* 0x000fe80000000800 */
[----:B------:R-:W1:Y:S01]  /*4af10*/  LDS R231, [R240+0x12780] ;  /* 0x01278000f0e77984 */ /* 0x000e620000000800 */
        /* <DEDUP_REMOVED lines=13> */
[----:B------:R-:W3:Y:S01]  /*4aff0*/  LDL.LU R203, [R1+0x105c] ;  /* 0x00105c0001cb7983 */ /* 0x000ee20000300800 */
[C---:B----4-:R-:W-:Y:S11]  /*4b000*/  HMMA.1688.F32.TF32 R188, R208.reuse, R48, R188 ;  /* 0x00000030d0bc723c */ /* 0x050ff600000810bc */
[----:B------:R-:W-:Y:S11]  /*4b010*/  @!UPT UIADD3 URZ, URZ, URZ, URZ ;  /* 0x0000003f3f3ff290 */ /* 0x000ff6000fffe03f */
[----:B------:R-:W-:Y:S01]  /*4b020*/  @!UPT UIADD3 URZ, URZ, URZ, URZ ;  /* 0x0000003f3f3ff290 */ /* 0x000fe2000fffe03f */
[----:B------:R-:W-:Y:S04]  /*4b030*/  STL [R1+0x25c0], R188 ;  /* 0x0025c0bc01007387 */ /* 0x000fe80000100800 */
[----:B------:R-:W-:Y:S04]  /*4b040*/  STL [R1+0x25bc], R189 ;  /* 0x0025bcbd01007387 */ /* 0x000fe80000100800 */
[----:B------:R-:W-:Y:S04]  /*4b050*/  STL [R1+0x25b8], R190 ;  /* 0x0025b8be01007387 */ /* 0x000fe80000100800 */
[----:B------:R-:W-:Y:S04]  /*4b060*/  STL [R1+0x25b4], R191 ;  /* 0x0025b4bf01007387 */ /* 0x000fe80000100800 */
        /* <DEDUP_REMOVED lines=8> */
[----:B------:R-:W4:Y:S01]  /*4b0f0*/  LDL.LU R239, [R1+0x101c] ;  /* 0x00101c0001ef7983 */ /* 0x000f220000300800 */
[C---:B------:R-:W-:Y:S07]  /*4b100*/  HMMA.1688.F32.TF32 R184, R208.reuse, R52, R196 ;  /* 0x00000034d0b8723c */ /* 0x040fee00000810c4 */
[----:B------:R-:W-:Y:S04]  /*4b110*/  STL [R1+0x25d0], R192 ;  /* 0x0025d0c001007387 */ /* 0x000fe80000100800 */
[----:B------:R-:W-:Y:S04]  /*4b120*/  STL [R1+0x25cc], R193 ;  /* 0x0025ccc101007387 */ /* 0x000fe80000100800 */
[----:B------:R-:W-:Y:S04]  /*4b130*/  STL [R1+0x25c8], R194 ;  /* 0x0025c8c201007387 */ /* 0x000fe80000100800 */
[----:B------:R-:W-:Y:S01]  /*4b140*/  STL [R1+0x25c4], R195 ;  /* 0x0025c4c301007387 */ /* 0x000fe20000100800 */
[C---:B--2---:R-:W-:Y:S03]  /*4b150*/  HMMA.1688.F32.TF32 R196, R208.reuse, R24, R212 ;  /* 0x00000018d0c4723c */ /* 0x044fe600000810d4 */
[----:B------:R-:W2:Y:S04]  /*4b160*/  LDL.LU R212, [R1+0x1030] ;  /* 0x0010300001d47983 */ /* 0x000ea80000300800 */
[----:B------:R-:W2:Y:S04]  /*4b170*/  LDL.LU R213, [R1+0x1034] ;  /* 0x0010340001d57983 */ /* 0x000ea80000300800 */
[----:B------:R-:W2:Y:S04]  /*4b180*/  LDL.LU R214, [R1+0x1038] ;  /* 0x0010380001d67983 */ /* 0x000ea80000300800 */
[----:B------:R-:W2:Y:S08]  /*4b190*/  LDL.LU R215, [R1+0x103c] ;  /* 0x00103c0001d77983 */ /* 0x000eb00000300800 */
        /* <DEDUP_REMOVED lines=13> */
[C---:B------:R-:W-:Y:S08]  /*4b270*/  HMMA.1688.F32.TF32 R224, R208.reuse, R136, R224 ;  /* 0x00000088d0e0723c */ /* 0x040ff000000810e0 */
[C---:B----4-:R-:W-:Y:S07]  /*4b280*/  HMMA.1688.F32.TF32 R204, R208.reuse, R8, R204 ;  /* 0x00000008d0cc723c */ /* 0x050fee00000810cc */
[----:B------:R-:W-:Y:S04]  /*4b290*/  STL [R1+0x25e4], R200 ;  /* 0x0025e4c801007387 */ /* 0x000fe80000100800 */
[----:B------:R-:W-:Y:S04]  /*4b2a0*/  STL [R1+0x25e0], R201 ;  /* 0x0025e0c901007387 */ /* 0x000fe80000100800 */
[----:B------:R-:W-:Y:S01]  /*4b2b0*/  STL [R1+0x25dc], R202 ;  /* 0x0025dcca01007387 */ /* 0x000fe20000100800 */
[C---:B------:R-:W-:Y:S03]  /*4b2c0*/  HMMA.1688.F32.TF32 R216, R208.reuse, R16, R216 ;  /* 0x00000010d0d8723c */ /* 0x040fe600000810d8 */
[----:B------:R-:W-:Y:S05]  /*4b2d0*/  STL [R1+0x25d8], R203 ;  /* 0x0025d8cb01007387 */ /* 0x000fea0000100800 */
[C---:B------:R-:W-:Y:S01]  /*4b2e0*/  HMMA.1688.F32.TF32 R160, R208.reuse, R4, R160 ;  /* 0x00000004d0a0723c */ /* 0x040fe200000810a0 */
[----:B------:R-:W-:Y:S07]  /*4b2f0*/  STL [R1+0x25f4], R204 ;  /* 0x0025f4cc01007387 */ /* 0x000fee0000100800 */
[C---:B------:R-:W-:Y:S01]  /*4b300*/  HMMA.1688.F32.TF32 R164, R208.reuse, R132, R164 ;  /* 0x00000084d0a4723c */ /* 0x040fe200000810a4 */
[----:B------:R-:W-:Y:S04]  /*4b310*/  STL [R1+0x25f0], R205 ;  /* 0x0025f0cd01007387 */ /* 0x000fe80000100800 */
[----:B------:R-:W-:Y:S03]  /*4b320*/  STL [R1+0x25ec], R206 ;  /* 0x0025ecce01007387 */ /* 0x000fe60000100800 */
[C---:B------:R-:W-:Y:S01]  /*4b330*/  HMMA.1688.F32.TF32 R168, R208.reuse, R128, R168 ;  /* 0x00000080d0a8723c */ /* 0x040fe200000810a8 */
[----:B------:R-:W-:Y:S04]  /*4b340*/  STL [R1+0x25e8], R207 ;  /* 0x0025e8cf01007387 */ /* 0x000fe80000100800 */
[----:B-1----:R-:W3:Y:S03]  /*4b350*/  LDL.LU R28, [R1+0x1110] ;  /* 0x00111000011c7983 */ /* 0x002ee60000300800 */
[C---:B------:R-:W-:Y:S01]  /*4b360*/  HMMA.1688.F32.TF32 R176, R208.reuse, R60, R176 ;  /* 0x0000003cd0b0723c */ /* 0x040fe200000810b0 */
[----:B------:R-:W3:Y:S04]  /*4b370*/  LDL.LU R29, [R1+0x1114] ;  /* 0x00111400011d7983 */ /* 0x000ee80000300800 */
[----:B------:R-:W3:Y:S03]  /*4b380*/  LDL.LU R30, [R1+0x1118] ;  /* 0x00111800011e7983 */ /* 0x000ee60000300800 */
[C---:B------:R-:W-:Y:S01]  /*4b390*/  HMMA.1688.F32.TF32 R180, R208.reuse, R56, R180 ;  /* 0x00000038d0b4723c */ /* 0x040fe200000810b4 */
[----:B------:R-:W3:Y:S07]  /*4b3a0*/  LDL.LU R31, [R1+0x111c] ;  /* 0x00111c00011f7983 */ /* 0x000eee0000300800 */
[----:B------:R-:W-:Y:S11]  /*4b3b0*/  HMMA.1688.F32.TF32 R208, R208, R12, R236 ;  /* 0x0000000cd0d0723c */ /* 0x000ff600000810ec */
        /* <DEDUP_REMOVED lines=10> */
[C---:B--2---:R-:W-:Y:S08]  /*4b460*/  HMMA.1688.F32.TF32 R212, R232.reuse, R140, R212 ;  /* 0x0000008ce8d4723c */ /* 0x044ff000000810d4 */
[C---:B------:R-:W-:Y:S11]  /*4b470*/  HMMA.1688.F32.TF32 R32, R232.reuse, R136, R248 ;  /* 0x00000088e820723c */ /* 0x040ff600000810f8 */
[----:B------:R-:W-:Y:S04]  /*4b480*/  @!UPT UIADD3 URZ, URZ, URZ, URZ ;  /* 0x0000003f3f3ff290 */ /* 0x000fe8000fffe03f */
[----:B------:R-:W-:Y:S04]  /*4b490*/  STL [R1+0x2614], R212 ;  /* 0x002614d401007387 */ /* 0x000fe80000100800 */
[----:B------:R-:W-:Y:S04]  /*4b4a0*/  STL [R1+0x2610], R213 ;  /* 0x002610d501007387 */ /* 0x000fe80000100800 */
[----:B------:R-:W-:Y:S04]  /*4b4b0*/  STL [R1+0x260c], R214 ;  /* 0x00260cd601007387 */ /* 0x000fe80000100800 */
[----:B------:R-:W-:Y:S04]  /*4b4c0*/  STL [R1+0x2608], R215 ;  /* 0x002608d701007387 */ /* 0x000fe80000100800 */
[----:B------:R-:W2:Y:S04]  /*4b4d0*/  LDL.LU R248, [R1+0x1150] ;  /* 0x0011500001f87983 */ /* 0x000ea80000300800 */
[----:B------:R-:W-:Y:S04]  /*4b4e0*/  STL.64 [R1+0x390], R32 ;  /* 0x0003902001007387 */ /* 0x000fe80000100a00 */
[----:B------:R1:W-:Y:S04]  /*4b4f0*/  STL.64 [R1+0x398], R34 ;  /* 0x0003982201007387 */ /* 0x0003e80000100a00 */
[----:B------:R-:W2:Y:S04]  /*4b500*/  LDL.LU R249, [R1+0x1154] ;  /* 0x0011540001f97983 */ /* 0x000ea80000300800 */
[----:B------:R-:W2:Y:S04]  /*4b510*/  LDL.LU R250, [R1+0x1158] ;  /* 0x0011580001fa7983 */ /* 0x000ea80000300800 */
[----:B------:R-:W2:Y:S01]  /*4b520*/  LDL.LU R251, [R1+0x115c] ;  /* 0x00115c0001fb7983 */ /* 0x000ea20000300800 */
[C---:B-1----:R-:W-:Y:S03]  /*4b530*/  HMMA.1688.F32.TF32 R32, R232.reuse, R16, R244 ;  /* 0x00000010e820723c */ /* 0x042fe600000810f4 */
[----:B------:R-:W2:Y:S04]  /*4b540*/  LDL.LU R244, [R1+0x1170] ;  /* 0x0011700001f47983 */ /* 0x000ea80000300800 */
[----:B------:R-:W2:Y:S04]  /*4b550*/  LDL.LU R245, [R1+0x1174] ;  /* 0x0011740001f57983 */ /* 0x000ea80000300800 */
[----:B------:R-:W2:Y:S04]  /*4b560*/  LDL.LU R246, [R1+0x1178] ;  /* 0x0011780001f67983 */ /* 0x000ea80000300800 */
[----:B------:R-:W2:Y:S01]  /*4b570*/  LDL.LU R247, [R1+0x117c] ;  /* 0x00117c0001f77983 */ /* 0x000ea20000300800 */
[C---:B---3--:R-:W-:Y:S08]  /*4b580*/  HMMA.1688.F32.TF32 R28, R232.reuse, R4, R28 ;  /* 0x00000004e81c723c */ /* 0x048ff0000008101c */
[----:B------:R-:W-:Y:S01]  /*4b590*/  IMAD.MOV.U32 R194, RZ, RZ, R35 ;  /* 0x000000ffffc27224 */ /* 0x000fe200078e0023 */
[----:B------:R-:W-:Y:S01]  /*4b5a0*/  MOV R192, R33 ;  /* 0x0000002100c07202 */ /* 0x000fe20000000f00 */
[----:B------:R-:W-:Y:S11]  /*4b5b0*/  IMAD.MOV.U32 R193, RZ, RZ, R34 ;  /* 0x000000ffffc17224 */ /* 0x000ff600078e0022 */
[----:B------:R-:W-:Y:S03]  /*4b5c0*/  @!UPT UIADD3 URZ, URZ, URZ, URZ ;  /* 0x0000003f3f3ff290 */ /* 0x000fe6000fffe03f */
[----:B------:R-:W-:Y:S01]  /*4b5d0*/  IMAD.MOV.U32 R200, RZ, RZ, R28 ;  /* 0x000000ffffc87224 */ /* 0x000fe200078e001c */
[----:B------:R-:W-:Y:S01]  /*4b5e0*/  MOV R201, R29 ;  /* 0x0000001d00c97202 */ /* 0x000fe20000000f00 */
[----:B------:R-:W-:Y:S02]  /*4b5f0*/  IMAD.MOV.U32 R202, RZ, RZ, R30 ;  /* 0x000000ffffca7224 */ /* 0x000fe400078e001e */
[----:B------:R-:W-:Y:S02]  /*4b600*/  IMAD.MOV.U32 R203, RZ, RZ, R31 ;  /* 0x000000ffffcb7224 */ /* 0x000fe400078e001f */
[----:B------:R-:W-:Y:S01]  /*4b610*/  IMAD.MOV.U32 R196, RZ, RZ, R32 ;  /* 0x000000ffffc47224 */ /* 0x000fe200078e0020 */
[----:B------:R-:W-:Y:S04]  /*4b620*/  STL [R1+0x2624], R194 ;  /* 0x002624c201007387 */ /* 0x000fe80000100800 */
[----:B------:R-:W-:Y:S01]  /*4b630*/  STL [R1+0x2620], R193 ;  /* 0x002620c101007387 */ /* 0x000fe20000100800 */
[----:B----4-:R-:W-:Y:S03]  /*4b640*/  HMMA.1688.F32.TF32 R28, R232, R132, R236 ;  /* 0x00000084e81c723c */ /* 0x010fe600000810ec */
[----:B------:R-:W-:Y:S04]  /*4b650*/  STL [R1+0x261c], R192 ;  /* 0x00261cc001007387 */ /* 0x000fe80000100800 */
[----:B------:R-:W-:Y:S04]  /*4b660*/  STL [R1+0x2618], R196 ;  /* 0x002618c401007387 */ /* 0x000fe80000100800 */
[----:B------:R-:W-:Y:S04]  /*4b670*/  STL [R1+0x2634], R203 ;  /* 0x002634cb01007387 */ /* 0x000fe80000100800 */
[----:B------:R-:W-:Y:S04]  /*4b680*/  STL [R1+0x2630], R202 ;  /* 0x002630ca01007387 */ /* 0x000fe80000100800 */
[----:B------:R-:W-:Y:S05]  /*4b690*/  STL [R1+0x262c], R201 ;  /* 0x00262cc901007387 */ /* 0x000fea0000100800 */
        /* <DEDUP_REMOVED lines=8> */
[----:B------:R1:W-:Y:S01]  /*4b720*/  STL [R1+0x2638], R204 ;  /* 0x002638cc01007387 */ /* 0x0003e20000100800 */
        /* <DEDUP_REMOVED lines=9> */
[----:B------:R-:W-:Y:S03]  /*4b7c0*/  HMMA.1688.F32.TF32 R28, R232, R64, R244 ;  /* 0x00000040e81c723c */ /* 0x000fe600000810f4 */
[----:B------:R1:W-:Y:S04]  /*4b7d0*/  STL [R1+0x2654], R211 ;  /* 0x002654d301007387 */ /* 0x0003e80000100800 */
[----:B------:R1:W-:Y:S04]  /*4b7e0*/  STL [R1+0x2650], R210 ;  /* 0x002650d201007387 */ /* 0x0003e80000100800 */
[----:B------:R1:W-:Y:S04]  /*4b7f0*/  STL [R1+0x264c], R209 ;  /* 0x00264cd101007387 */ /* 0x0003e80000100800 */
[----:B------:R1:W-:Y:S04]  /*4b800*/  STL [R1+0x2648], R208 ;  /* 0x002648d001007387 */ /* 0x0003e80000100800 */
        /* <DEDUP_REMOVED lines=14> */
[----:B------:R-:W-:-:S03]  /*4b8f0*/  MOV R188, R29 ;  /* 0x0000001d00bc7202 */ /* 0x000fc60000000f00 */
[----:B------:R-:W3:Y:S01]  /*4b900*/  LDL.LU R33, [R1+0x12b4] ;  /* 0x0012b40001217983 */ /* 0x000ee20000300800 */
[----:B------:R-:W-:-:S03]  /*4b910*/  IMAD.MOV.U32 R189, RZ, RZ, R30 ;  /* 0x000000ffffbd7224 */ /* 0x000fc600078e001e */
[----:B------:R-:W3:Y:S01]  /*4b920*/  LDL.LU R34, [R1+0x12b8] ;  /* 0x0012b80001227983 */ /* 0x000ee20000300800 */
[----:B------:R-:W-:-:S03]  /*4b930*/  IMAD.MOV.U32 R190, RZ, RZ, R31 ;  /* 0x000000ffffbe7224 */ /* 0x000fc600078e001f */
        /* <DEDUP_REMOVED lines=9> */
[----:B------:R1:W-:Y:S04]  /*4b9d0*/  STL [R1+0x2664], R190 ;  /* 0x002664be01007387 */ /* 0x0003e80000100800 */
[----:B------:R1:W-:Y:S04]  /*4b9e0*/  STL [R1+0x2660], R189 ;  /* 0x002660bd01007387 */ /* 0x0003e80000100800 */
[----:B------:R1:W-:Y:S04]  /*4b9f0*/  STL [R1+0x265c], R188 ;  /* 0x00265cbc01007387 */ /* 0x0003e80000100800 */
[----:B------:R1:W-:Y:S01]  /*4ba00*/  STL [R1+0x2658], R195 ;  /* 0x002658c301007387 */ /* 0x0003e20000100800 */
[C---:B--2---:R-:W-:Y:S03]  /*4ba10*/  HMMA.1688.F32.TF32 R68, R232.reuse, R60, R248 ;  /* 0x0000003ce844723c */ /* 0x044fe600000810f8 */
[----:B------:R-:W2:Y:S04]  /*4ba20*/  LDL.LU R248, [R1+0x1270] ;  /* 0x0012700001f87983 */ /* 0x000ea80000300800 */
[----:B------:R-:W2:Y:S04]  /*4ba30*/  LDL.LU R249, [R1+0x1274] ;  /* 0x0012740001f97983 */ /* 0x000ea80000300800 */
[----:B------:R-:W2:Y:S04]  /*4ba40*/  LDL.LU R250, [R1+0x1278] ;  /* 0x0012780001fa7983 */ /* 0x000ea80000300800 */
[----:B------:R-:W2:Y:S01]  /*4ba50*/  LDL.LU R251, [R1+0x127c] ;  /* 0x00127c0001fb7983 */ /* 0x000ea20000300800 */
[C---:B---3--:R-:W-:Y:S11]  /*4ba60*/  HMMA.1688.F32.TF32 R28, R232.reuse, R44, R28 ;  /* 0x0000002ce81c723c */ /* 0x048ff6000008101c */
[----:B------:R-:W-:Y:S11]  /*4ba70*/  @!UPT UIADD3 URZ, URZ, URZ, URZ ;  /* 0x0000003f3f3ff290 */ /* 0x000ff6000fffe03f */
[----:B------:R-:W-:Y:S02]  /*4ba80*/  @!UPT UIADD3 URZ, URZ, URZ, URZ ;  /* 0x0000003f3f3ff290 */ /* 0x000fe4000fffe03f */
[----:B-1----:R-:W-:Y:S01]  /*4ba90*/  IMAD.MOV.U32 R207, RZ, RZ, R28 ;  /* 0x000000ffffcf7224 */ /* 0x002fe200078e001c */
[----:B------:R-:W-:Y:S01]  /*4baa0*/  MOV R206, R29 ;  /* 0x0000001d00ce7202 */ /* 0x000fe20000000f00 */
[----:B----4-:R-:W-:Y:S02]  /*4bab0*/  IMAD.MOV.U32 R205, RZ, RZ, R30 ;  /* 0x000000ffffcd7224 */ /* 0x010fe400078e001e */
        /* <DEDUP_REMOVED lines=8> */
[C---:B------:R-:W-:Y:S08]  /*4bb40*/  HMMA.1688.F32.TF32 R28, R232.reuse, R20, R244 ;  /* 0x00000014e81c723c */ /* 0x040ff000000810f4 */
[----:B------:R-:W-:Y:S11]  /*4bb50*/  HMMA.1688.F32.TF32 R32, R232, R48, R32 ;  /* 0x00000030e820723c */ /* 0x000ff60000081020 */
[----:B------:R-:W-:Y:S05]  /*4bb60*/  @!UPT UIADD3 URZ, URZ, URZ, URZ ;  /* 0x0000003f3f3ff290 */ /* 0x000fea000fffe03f */
[----:B------:R-:W-:Y:S01]  /*4bb70*/  IMAD.MOV.U32 R190, RZ, RZ, R28 ;  /* 0x000000ffffbe7224 */ /* 0x000fe200078e001c */
[----:B------:R-:W-:Y:S01]  /*4bb80*/  MOV R189, R29 ;  /* 0x0000001d00bd7202 */ /* 0x000fe20000000f00 */
[----:B------:R-:W-:Y:S02]  /*4bb90*/  IMAD.MOV.U32 R188, RZ, RZ, R30 ;  /* 0x000000ffffbc7224 */ /* 0x000fe400078e001e */
[----:B------:R-:W-:-:S04]  /*4bba0*/  IMAD.MOV.U32 R195, RZ, RZ, R31 ;  /* 0x000000ffffc37224 */ /* 0x000fc800078e001f */
[----:B------:R-:W-:Y:S02]  /*4bbb0*/  IMAD.MOV.U32 R191, RZ, RZ, R32 ;  /* 0x000000ffffbf7224 */ /* 0x000fe400078e0020 */
[----:B------:R-:W3:Y:S01]  /*4bbc0*/  LDL.LU R32, [R1+0x1180] ;  /* 0x0011800001207983 */ /* 0x000ee20000300800 */
[----:B------:R-:W-:Y:S01]  /*4bbd0*/  MOV R197, R33 ;  /* 0x0000002100c57202 */ /* 0x000fe20000000f00 */
[----:B------:R-:W-:Y:S02]  /*4bbe0*/  IMAD.MOV.U32 R198, RZ, RZ, R34 ;  /* 0x000000ffffc67224 */ /* 0x000fe400078e0022 */
[----:B------:R-:W-:Y:S01]  /*4bbf0*/  IMAD.MOV.U32 R199, RZ, RZ, R35 ;  /* 0x000000ffffc77224 */ /* 0x000fe200078e0023 */
[----:B------:R-:W-:Y:S01]  /*4bc00*/  MOV R213, R69 ;  /* 0x0000004500d57202 */ /* 0x000fe20000000f00 */
[----:B------:R-:W-:Y:S02]  /*4bc10*/  IMAD.MOV.U32 R212, RZ, RZ, R68 ;  /* 0x000000ffffd47224 */ /* 0x000fe400078e0044 */
[----:B------:R-:W-:-:S02]  /*4bc20*/  IMAD.MOV.U32 R214, RZ, RZ, R70 ;  /* 0x000000ffffd67224 */ /* 0x000fc400078e0046 */
[----:B------:R-:W-:Y:S01]  /*4bc30*/  IMAD.MOV.U32 R215, RZ, RZ, R71 ;  /* 0x000000ffffd77224 */ /* 0x000fe200078e0047 */
[C---:B--2---:R-:W-:Y:S11]  /*4bc40*/  HMMA.1688.F32.TF32 R28, R232.reuse, R8, R248 ;  /* 0x00000008e81c723c */ /* 0x044ff600000810f8 */
[----:B------:R-:W-:Y:S11]  /*4bc50*/  @!UPT UIADD3 URZ, URZ, URZ, URZ ;  /* 0x0000003f3f3ff290 */ /* 0x000ff6000fffe03f */
[----:B------:R-:W-:Y:S01]  /*4bc60*/  @!UPT UIADD3 URZ, URZ, URZ, URZ ;  /* 0x0000003f3f3ff290 */ /* 0x000fe2000fffe03f */
[----:B------:R1:W-:Y:S04]  /*4bc70*/  STL.64 [R1+0x9a0], R28 ;  /* 0x0009a01c01007387 */ /* 0x0003e80000100a00 */
[----:B------:R2:W-:Y:S04]  /*4bc80*/  STL.64 [R1+0x9a8], R30 ;  /* 0x0009a81e01007387 */ /* 0x0005e80000100a00 */
[----:B------:R-:W3:Y:S04]  /*4bc90*/  LDL.LU R33, [R1+0x1184] ;  /* 0x0011840001217983 */ /* 0x000ee80000300800 */
[----:B------:R-:W3:Y:S04]  /*4bca0*/  LDL.LU R34, [R1+0x1188] ;  /* 0x0011880001227983 */ /* 0x000ee80000300800 */
[----:B------:R-:W3:Y:S04]  /*4bcb0*/  LDL.LU R35, [R1+0x118c] ;  /* 0x00118c0001237983 */ /* 0x000ee80000300800 */
[----:B-1----:R-:W4:Y:S04]  /*4bcc0*/  LDL.LU R28, [R1+0x11e0] ;  /* 0x0011e000011c7983 */ /* 0x002f280000300800 */
[----:B------:R-:W4:Y:S04]  /*4bcd0*/  LDL.LU R29, [R1+0x11e4] ;  /* 0x0011e400011d7983 */ /* 0x000f280000300800 */
[----:B--2---:R-:W4:Y:S04]  /*4bce0*/  LDL.LU R30, [R1+0x11e8] ;  /* 0x0011e800011e7983 */ /* 0x004f280000300800 */
        /* <DEDUP_REMOVED lines=42> */
[----:B------:R-:W-:Y:S08]  /*4bf90*/  HMMA.1688.F32.TF32 R36, R232, R52, R36 ;  /* 0x00000034e824723c */ /* 0x000ff00000081024 */
[----:B------:R-:W-:Y:S01]  /*4bfa0*/  IMAD.MOV.U32 R194, RZ, RZ, R40 ;  /* 0x000000ffffc27224 */ /* 0x000fe200078e0028 */
[----:B------:R-:W-:Y:S01]  /*4bfb0*/  MOV R193, R41 ;  /* 0x0000002900c17202 */ /* 0x000fe20000000f00 */
[----:B------:R-:W4:Y:S01]  /*4bfc0*/  LDL.LU R40, [R1+0x11f0] ;  /* 0x0011f00001287983 */ /* 0x000f220000300800 */
[----:B------:R-:W-:-:S02]  /*4bfd0*/  IMAD.MOV.U32 R192, RZ, RZ, R42 ;  /* 0x000000ffffc07224 */ /* 0x000fc400078e002a */
[----:B------:R-:W-:Y:S01]  /*4bfe0*/  IMAD.MOV.U32 R196, RZ, RZ, R43 ;  /* 0x000000ffffc47224 */ /* 0x000fe200078e002b */
[----:B------:R-:W4:Y:S04]  /*4bff0*/  LDL.LU R41, [R1+0x11f4] ;  /* 0x0011f40001297983 */ /* 0x000f280000300800 */
[----:B------:R-:W4:Y:S04]  /*4c000*/  LDL.LU R42, [R1+0x11f8] ;  /* 0x0011f800012a7983 */ /* 0x000f280000300800 */
[----:B------:R-:W4:Y:S02]  /*4c010*/  LDL.LU R43, [R1+0x11fc] ;  /* 0x0011fc00012b7983 */ /* 0x000f240000300800 */
[----:B------:R-:W-:Y:S01]  /*4c020*/  IMAD.MOV.U32 R203, RZ, RZ, R36 ;  /* 0x000000ffffcb7224 */ /* 0x000fe200078e0024 */
[----:B------:R-:W-:Y:S01]  /*4c030*/  MOV R202, R37 ;  /* 0x0000002500ca7202 */ /* 0x000fe20000000f00 */
[----:B------:R-:W4:Y:S01]  /*4c040*/  LDL.LU R36, [R1+0x11a0] ;  /* 0x0011a00001247983 */ /* 0x000f220000300800 */
[----:B------:R-:W-:-:S02]  /*4c050*/  IMAD.MOV.U32 R201, RZ, RZ, R38 ;  /* 0x000000ffffc97224 */ /* 0x000fc400078e0026 */
[----:B------:R-:W-:Y:S01]  /*4c060*/  IMAD.MOV.U32 R200, RZ, RZ, R39 ;  /* 0x000000ffffc87224 */ /* 0x000fe200078e0027 */
[----:B------:R-:W4:Y:S04]  /*4c070*/  LDL.LU R37, [R1+0x11a4] ;  /* 0x0011a40001257983 */ /* 0x000f280000300800 */
[----:B------:R-:W4:Y:S04]  /*4c080*/  LDL.LU R38, [R1+0x11a8] ;  /* 0x0011a80001267983 */ /* 0x000f280000300800 */
[----:B------:R-:W4:Y:S04]  /*4c090*/  LDL.LU R39, [R1+0x11ac] ;  /* 0x0011ac0001277983 */ /* 0x000f280000300800 */
[----:B------:R-:W4:Y:S04]  /*4c0a0*/  LDL.LU R236, [R1+0x1160] ;  /* 0x0011600001ec7983 */ /* 0x000f280000300800 */
[----:B------:R-:W4:Y:S04]  /*4c0b0*/  LDL.LU R237, [R1+0x1164] ;  /* 0x0011640001ed7983 */ /* 0x000f280000300800 */
[----:B------:R-:W4:Y:S04]  /*4c0c0*/  LDL.LU R238, [R1+0x1168] ;  /* 0x0011680001ee7983 */ /* 0x000f280000300800 */
[----:B------:R-:W4:Y:S01]  /*4c0d0*/  LDL.LU R239, [R1+0x116c] ;  /* 0x00116c0001ef7983 */ /* 0x000f220000300800 */
[----:B--2---:R-:W-:Y:S03]  /*4c0e0*/  HMMA.1688.F32.TF32 R92, R232, R12, R88 ;  /* 0x0000000ce85c723c */ /* 0x004fe60000081058 */
[----:B------:R-:W-:Y:S04]  /*4c0f0*/  LDS R232, [R3+0x14000] ;  /* 0x0140000003e87984 */ /* 0x000fe80000000800 */
[----:B------:R-:W-:Y:S01]  /*4c100*/  LDS R234, [R3+0x16000] ;  /* 0x0160000003ea7984 */ /* 0x000fe20000000800 */
[C---:B------:R-:W-:Y:S03]  /*4c110*/  HMMA.1688.F32.TF32 R88, R228.reuse, R140, R244 ;  /* 0x0000008ce458723c */ /* 0x040fe600000810f4 */
[----:B------:R-:W2:Y:S04]  /*4c120*/  LDL.LU R244, [R1+0x1140] ;  /* 0x0011400001f47983 */ /* 0x000ea80000300800 */
[----:B------:R-:W-:Y:S04]  /*4c130*/  LDS R233, [R240+0x14000] ;  /* 0x01400000f0e97984 */ /* 0x000fe80000000800 */
[----:B------:R-:W1:Y:S04]  /*4c140*/  LDS R235, [R240+0x16000] ;  /* 0x01600000f0eb7984 */ /* 0x000e680000000800 */
[----:B------:R-:W-:Y:S04]  /*4c150*/  STL.64 [R1+0x990], R92 ;  /* 0x0009905c01007387 */ /* 0x000fe80000100a00 */
[----:B------:R-:W-:Y:S04]  /*4c160*/  STL.64 [R1+0x998], R94 ;  /* 0x0009985e01007387 */ /* 0x000fe80000100a00 */
[----:B------:R-:W-:Y:S04]  /*4c170*/  STL.64 [R1+0x9b0], R88 ;  /* 0x0009b05801007387 */ /* 0x000fe80000100a00 */
[----:B------:R3:W-:Y:S04]  /*4c180*/  STL.64 [R1+0x9b8], R90 ;  /* 0x0009b85a01007387 */ /* 0x0007e80000100a00 */
[----:B------:R-:W2:Y:S04]  /*4c190*/  LDL.LU R245, [R1+0x1144] ;  /* 0x0011440001f57983 */ /* 0x000ea80000300800 */
[----:B------:R-:W2:Y:S01]  /*4c1a0*/  LDL.LU R246, [R1+0x1148] ;  /* 0x0011480001f67983 */ /* 0x000ea20000300800 */
[C---:B---3--:R-:W-:Y:S03]  /*4c1b0*/  HMMA.1688.F32.TF32 R88, R228.reuse, R136, R248 ;  /* 0x00000088e458723c */ /* 0x048fe600000810f8 */
[----:B------:R-:W2:Y:S04]  /*4c1c0*/  LDL.LU R247, [R1+0x114c] ;  /* 0x00114c0001f77983 */ /* 0x000ea80000300800 */
[----:B------:R-:W3:Y:S11]  /*4c1d0*/  LDL.LU R248, [R1+0x1100] ;  /* 0x0011000001f87983 */ /* 0x000ef60000300800 */
[----:B------:R-:W-:Y:S05]  /*4c1e0*/  @!UPT UIADD3 URZ, URZ, URZ, URZ ;  /* 0x0000003f3f3ff290 */ /* 0x000fea000fffe03f */
[----:B------:R-:W-:Y:S04]  /*4c1f0*/  STL.64 [R1+0x9c0], R88 ;  /* 0x0009c05801007387 */ /* 0x000fe80000100a00 */
[----:B------:R1:W-:Y:S04]  /*4c200*/  STL.64 [R1+0x9c8], R90 ;  /* 0x0009c85a01007387 */ /* 0x0003e80000100a00 */
[----:B------:R-:W3:Y:S04]  /*4c210*/  LDL.LU R249, [R1+0x1104] ;  /* 0x0011040001f97983 */ /* 0x000ee80000300800 */
[----:B------:R-:W3:Y:S04]  /*4c220*/  LDL.LU R250, [R1+0x1108] ;  /* 0x0011080001fa7983 */ /* 0x000ee80000300800 */
[----:B------:R-:W3:Y:S01]  /*4c230*/  LDL.LU R251, [R1+0x110c] ;  /* 0x00110c0001fb7983 */ /* 0x000ee20000300800 */
[C---:B----4-:R-:W-:Y:S08]  /*4c240*/  HMMA.1688.F32.TF32 R84, R228.reuse, R16, R84 ;  /* 0x00000010e454723c */ /* 0x050ff00000081054 */
[C---:B------:R-:W-:Y:S08]  /*4c250*/  HMMA.1688.F32.TF32 R80, R228.reuse, R4, R80 ;  /* 0x00000004e450723c */ /* 0x040ff00000081050 */
[C---:B-1----:R-:W-:Y:S07]  /*4c260*/  HMMA.1688.F32.TF32 R88, R228.reuse, R132, R156 ;  /* 0x00000084e458723c */ /* 0x042fee000008109c */
[----:B------:R-:W-:Y:S04]  /*4c270*/  STL.64 [R1+0x9d0], R84 ;  /* 0x0009d05401007387 */ /* 0x000fe80000100a00 */
[----:B------:R1:W-:Y:S04]  /*4c280*/  STL.64 [R1+0x9d8], R86 ;  /* 0x0009d85601007387 */ /* 0x0003e80000100a00 */
[----:B------:R-:W-:Y:S04]  /*4c290*/  STL.64 [R1+0x9e0], R80 ;  /* 0x0009e05001007387 */ /* 0x000fe80000100a00 */
[----:B------:R4:W-:Y:S01]  /*4c2a0*/  STL.64 [R1+0x9e8], R82 ;  /* 0x0009e85201007387 */ /* 0x0009e20000100a00 */
[C---:B-1----:R-:W-:Y:S08]  /*4c2b0*/  HMMA.1688.F32.TF32 R84, R228.reuse, R128, R152 ;  /* 0x00000080e454723c */ /* 0x042ff00000081098 */
[C---:B----4-:R-:W-:Y:S08]  /*4c2c0*/  HMMA.1688.F32.TF32 R80, R228.reuse, R64, R76 ;  /* 0x00000040e450723c */ /* 0x050ff0000008104c */
        /* <DEDUP_REMOVED lines=15> */
[----:B------:R-:W-:Y:S04]  /*4c3c0*/  STL.64 [R1+0xa40], R68 ;  /* 0x000a404401007387 */ /* 0x000fe80000100a00 */
[----:B------:R-:W-:Y:S04]  /*4c3d0*/  STL.64 [R1+0xa48], R70 ;  /* 0x000a484601007387 */ /* 0x000fe80000100a00 */
[----:B------:R-:W-:Y:S04]  /*4c3e0*/  STL.64 [R1+0xa60], R40 ;  /* 0x000a602801007387 */ /* 0x000fe80000100a00 */
[----:B------:R1:W-:Y:S04]  /*4c3f0*/  STL.64 [R1+0xa68], R42 ;  /* 0x000a682a01007387 */ /* 0x0003e80000100a00 */
[----:B------:R-:W4:Y:S04]  /*4c400*/  LDL.LU R29, [R1+0x1124] ;  /* 0x00112400011d7983 */ /* 0x000f280000300800 */
[----:B------:R-:W4:Y:S01]  /*4c410*/  LDL.LU R30, [R1+0x1128] ;  /* 0x00112800011e7983 */ /* 0x000f220000300800 */
[C---:B-1----:R-:W-:Y:S08]  /*4c420*/  HMMA.1688.F32.TF32 R40, R228.reuse, R44, R36 ;  /* 0x0000002ce428723c */ /* 0x042ff00000081024 */
[C---:B------:R-:W-:Y:S08]  /*4c430*/  HMMA.1688.F32.TF32 R36, R228.reuse, R24, R32 ;  /* 0x00000018e424723c */ /* 0x040ff00000081020 */
[----:B------:R-:W-:Y:S01]  /*4c440*/  HMMA.1688.F32.TF32 R32, R228, R20, R236 ;  /* 0x00000014e420723c */ /* 0x000fe200000810ec */
[----:B------:R-:W-:-:S06]  /*4c450*/  IMAD.MOV.U32 R31, RZ, RZ, R252 ;  /* 0x000000ffff1f7224 */ /* 0x000fcc00078e00fc */
[----:B------:R-:W-:Y:S04]  /*4c460*/  STL.64 [R1+0xa70], R40 ;  /* 0x000a702801007387 */ /* 0x000fe80000100a00 */
[----:B------:R-:W-:Y:S11]  /*4c470*/  STL.64 [R1+0xa78], R42 ;  /* 0x000a782a01007387 */ /* 0x000ff60000100a00 */
[----:B------:R-:W-:Y:S01]  /*4c480*/  @!UPT UIADD3 URZ, URZ, URZ, URZ ;  /* 0x0000003f3f3ff290 */ /* 0x000fe2000fffe03f */
[----:B------:R-:W-:Y:S01]  /*4c490*/  STL.64 [R1+0xad0], R32 ;  /* 0x000ad02001007387 */ /* 0x000fe20000100a00 */
[----:B------:R-:W-:-:S03]  /*4c4a0*/  MOV R252, R35 ;  /* 0x0000002300fc7202 */ /* 0x000fc60000000f00 */
[----:B------:R-:W-:Y:S04]  /*4c4b0*/  STL.64 [R1+0xaa0], R36 ;  /* 0x000aa02401007387 */ /* 0x000fe80000100a00 */
[----:B------:R-:W-:Y:S04]  /*4c4c0*/  STL.64 [R1+0xaa8], R38 ;  /* 0x000aa82601007387 */ /* 0x000fe80000100a00 */
[----:B------:R2:W-:Y:S01]  /*4c4d0*/  STL [R1+0xad8], R34 ;  /* 0x000ad82201007387 */ /* 0x0005e20000100800 */
[----:B------:R-:W-:Y:S01]  /*4c4e0*/  IMAD.MOV.U32 R236, RZ, RZ, R6 ;  /* 0x000000ffffec7224 */ /* 0x000fe200078e0006 */
[----:B------:R-:W-:Y:S01]  /*4c4f0*/  MOV R239, R242 ;  /* 0x000000f200ef7202 */ /* 0x000fe20000000f00 */
[----:B------:R-:W-:Y:S01]  /*4c500*/  IMAD.MOV.U32 R237, RZ, RZ, R7 ;  /* 0x000000ffffed7224 */ /* 0x000fe200078e0007 */
[----:B------:R-:W4:Y:S01]  /*4c510*/  LDL.LU R6, [R1+0x2974] ;  /* 0x0029740001067983 */ /* 0x000f220000300800 */
[----:B------:R-:W-:-:S03]  /*4c520*/  IMAD.MOV.U32 R238, RZ, RZ, R243 ;  /* 0x000000ffffee7224 */ /* 0x000fc600078e00f3 */
[----:B------:R-:W4:Y:S01]  /*4c530*/  LDL.LU R7, [R1+0x2970] ;  /* 0x0029700001077983 */ /* 0x000f220000300800 */
[----:B--2---:R-:W-:Y:S07]  /*4c540*/  HMMA.1688.F32.TF32 R32, R228, R8, R244 ;  /* 0x00000008e420723c */ /* 0x004fee00000810f4 */
[----:B------:R-:W-:Y:S02]  /*4c550*/  IMAD.MOV.U32 R244, RZ, RZ, R18 ;  /* 0x000000fffff47224 */ /* 0x000fe400078e0012 */
[----:B------:R-:W2:Y:S01]  /*4c560*/  LDL.LU R18, [R1+0x296c] ;  /* 0x00296c0001127983 */ /* 0x000ea20000300800 */
[----:B------:R-:W-:-:S03]  /*4c570*/  IMAD.MOV.U32 R245, RZ, RZ, R142 ;  /* 0x000000fffff57224 */ /* 0x000fc600078e008e */
[----:B------:R-:W4:Y:S11]  /*4c580*/  LDL.LU R142, [R1+0x2968] ;  /* 0x00296800018e7983 */ /* 0x000f360000300800 */
[----:B------:R-:W-:Y:S01]  /*4c590*/  IMAD.MOV.U32 R243, RZ, RZ, R32 ;  /* 0x000000fffff37224 */ /* 0x000fe200078e0020 */
[----:B------:R-:W-:Y:S01]  /*4c5a0*/  MOV R8, R35 ;  /* 0x0000002300087202 */ /* 0x000fe20000000f00 */
[----:B------:R-:W-:-:S02]  /*4c5b0*/  IMAD.MOV.U32 R242, RZ, RZ, R33 ;  /* 0x000000fffff27224 */ /* 0x000fc400078e0021 */
[----:B------:R-:W-:Y:S02]  /*4c5c0*/  IMAD.MOV.U32 R9, RZ, RZ, R34 ;  /* 0x000000ffff097224 */ /* 0x000fe400078e0022 */
[----:B---3--:R-:W-:Y:S01]  /*4c5d0*/  HMMA.1688.F32.TF32 R32, R228, R12, R248 ;  /* 0x0000000ce420723c */ /* 0x008fe200000810f8 */
[----:B------:R-:W-:Y:S01]  /*4c5e0*/  IMAD.MOV.U32 R246, RZ, RZ, R2 ;  /* 0x000000fffff67224 */ /* 0x000fe200078e0002 */
[----:B------:R-:W-:Y:S01]  /*4c5f0*/  MOV R247, R0 ;  /* 0x0000000000f77202 */ /* 0x000fe20000000f00 */
[----:B------:R-:W-:Y:S01]  /*4c600*/  IMAD.MOV.U32 R37, RZ, RZ, R66 ;  /* 0x000000ffff257224 */ /* 0x000fe200078e0042 */
[----:B------:R-:W-:Y:S03]  /*4c610*/  LDS R228, [R3+0x14080] ;  /* 0x0140800003e47984 */ /* 0x000fe60000000800 */
[----:B------:R-:W-:Y:S01]  /*4c620*/  IMAD.MOV.U32 R248, RZ, RZ, R143 ;  /* 0x000000fffff87224 */ /* 0x000fe200078e008f */
[----:B------:R-:W-:Y:S04]  /*4c630*/  LDS R230, [R3+0x16080] ;  /* 0x0160800003e67984 */ /* 0x000fe80000000800 */
[----:B------:R-:W4:Y:S01]  /*4c640*/  LDL.LU R143, [R1+0x2964] ;  /* 0x00296400018f7983 */ /* 0x000f220000300800 */
[----:B------:R-:W-:Y:S01]  /*4c650*/  IMAD.MOV.U32 R249, RZ, RZ, R19 ;  /* 0x000000fffff97224 */ /* 0x000fe200078e0013 */
[----:B------:R-:W-:Y:S01]  /*4c660*/  MOV R251, R139 ;  /* 0x0000008b00fb7202 */ /* 0x000fe20000000f00 */
[----:B------:R-:W-:Y:S01]  /*4c670*/  IMAD.MOV.U32 R250, RZ, RZ, R138 ;  /* 0x000000fffffa7224 */ /* 0x000fe200078e008a */
[----:B------:R-:W2:Y:S04]  /*4c680*/  LDL.LU R19, [R1+0x2960] ;  /* 0x0029600001137983 */ /* 0x000ea80000300800 */
[----:B------:R-:W3:Y:S04]  /*4c690*/  LDL.LU R138, [R1+0x295c] ;  /* 0x00295c00018a7983 */ /* 0x000ee80000300800 */
[----:B------:R-:W3:Y:S01]  /*4c6a0*/  LDL.LU R139, [R1+0x2958] ;  /* 0x00295800018b7983 */ /* 0x000ee20000300800 */
[----:B------:R-:W-:-:S02]  /*4c6b0*/  IMAD.MOV.U32 R38, RZ, RZ, R134 ;  /* 0x000000ffff267224 */ /* 0x000fc400078e0086 */
[----:B------:R-:W-:Y:S01]  /*4c6c0*/  IMAD.MOV.U32 R39, RZ, RZ, R135 ;  /* 0x000000ffff277224 */ /* 0x000fe200078e0087 */
[----:B------:R-:W-:Y:S04]  /*4c6d0*/  LDS R229, [R240+0x14080] ;  /* 0x01408000f0e57984 */ /* 0x000fe80000000800 */
[----:B------:R-:W1:Y:S01]  /*4c6e0*/  LDS R231, [R240+0x16080] ;  /* 0x01608000f0e77984 */ /* 0x000e620000000800 */
[C---:B----4-:R-:W-:Y:S11]  /*4c6f0*/  HMMA.1688.F32.TF32 R28, R232.reuse, R142, R28 ;  /* 0x0000008ee81c723c */ /* 0x050ff6000008101c */
[----:B------:R-:W-:Y:S11]  /*4c700*/  @!UPT UIADD3 URZ, URZ, URZ, URZ ;  /* 0x0000003f3f3ff290 */ /* 0x000ff6000fffe03f */
[----:B------:R-:W-:Y:S02]  /*4c710*/  @!UPT UIADD3 URZ, URZ, URZ, URZ ;  /* 0x0000003f3f3ff290 */ /* 0x000fe4000fffe03f */
[----:B------:R-:W-:Y:S01]  /*4c720*/  IMAD.MOV.U32 R45, RZ, RZ, R28 ;  /* 0x000000ffff2d7224 */ /* 0x000fe200078e001c */
[----:B------:R-:W-:Y:S01]  /*4c730*/  MOV R24, R31 ;  /* 0x0000001f00187202 */ /* 0x000fe20000000f00 */
[----:B------:R-:W-:Y:S02]  /*4c740*/  IMAD.MOV.U32 R44, RZ, RZ, R29 ;  /* 0x000000ffff2c7224 */ /* 0x000fe400078e001d */
[----:B------:R-:W-:Y:S02]  /*4c750*/  IMAD.MOV.U32 R25, RZ, RZ, R30 ;  /* 0x000000ffff197224 */ /* 0x000fe400078e001e */
[C---:B---3--:R-:W-:Y:S01]  /*4c760*/  HMMA.1688.F32.TF32 R28, R232.reuse, R138, R236 ;  /* 0x0000008ae81c723c */ /* 0x048fe200000810ec */
[----:B------:R-:W-:Y:S11]  /*4c770*/  STL [R1+0x2578], R24 ;  /* 0x0025781801007387 */ /* 0x000ff60000100800 */
[----:B------:R-:W-:Y:S11]  /*4c780*/  @!UPT UIADD3 URZ, URZ, URZ, URZ ;  /* 0x0000003f3f3ff290 */ /* 0x000ff6000fffe03f */
[----:B------:R-:W-:Y:S01]  /*4c790*/  @!UPT UIADD3 URZ, URZ, URZ, URZ ;  /* 0x0000003f3f3ff290 */ /* 0x000fe2000fffe03f */
[----:B------:R-:W-:Y:S01]  /*4c7a0*/  IMAD.MOV.U32 R53, RZ, RZ, R28 ;  /* 0x000000ffff357224 */ /* 0x000fe200078e001c */
[----:B------:R-:W-:Y:S01]  /*4c7b0*/  MOV R48, R31 ;  /* 0x0000001f00307202 */ /* 0x000fe20000000f00 */
[----:B------:R-:W-:Y:S02]  /*4c7c0*/  IMAD.MOV.U32 R52, RZ, RZ, R29 ;  /* 0x000000ffff347224 */ /* 0x000fe400078e001d */
[----:B------:R-:W-:Y:S02]  /*4c7d0*/  IMAD.MOV.U32 R49, RZ, RZ, R30 ;  /* 0x000000ffff317224 */ /* 0x000fe400078e001e */
[----:B--2---:R-:W-:Y:S01]  /*4c7e0*/  HMMA.1688.F32.TF32 R28, R232, R18, R244 ;  /* 0x00000012e81c723c */ /* 0x004fe200000810f4 */
[----:B------:R-:W-:Y:S04]  /*4c7f0*/  STL [R1+0x2574], R25 ;  /* 0x0025741901007387 */ /* 0x000fe80000100800 */
[----:B------:R-:W-:Y:S04]  /*4c800*/  STL [R1+0x2570], R44 ;  /* 0x0025702c01007387 */ /* 0x000fe80000100800 */
[----:B------:R-:W-:Y:S04]  /*4c810*/  STL [R1+0x256c], R45 ;  /* 0x00256c2d01007387 */ /* 0x000fe80000100800 */
[----:B------:R-:W-:Y:S04]  /*4c820*/  STL [R1+0x2588], R48 ;  /* 0x0025883001007387 */ /* 0x000fe80000100800 */
[----:B------:R-:W-:Y:S04]  /*4c830*/  STL [R1+0x2584], R49 ;  /* 0x0025843101007387 */ /* 0x000fe80000100800 */
[----:B------:R-:W-:Y:S03]  /*4c840*/  STL [R1+0x2580], R52 ;  /* 0x0025803401007387 */ /* 0x000fe60000100800 */
[----:B------:R-:W-:Y:S01]  /*4c850*/  MOV R16, R31 ;  /* 0x0000001f00107202 */ /* 0x000fe20000000f00 */
[----:B------:R-:W-:-:S02]  /*4c860*/  IMAD.MOV.U32 R17, RZ, RZ, R30 ;  /* 0x000000ffff117224 */ /* 0x000fc400078e001e */
[----:B------:R-:W-:Y:S01]  /*4c870*/  IMAD.MOV.U32 R20, RZ, RZ, R29 ;  /* 0x000000ffff147224 */ /* 0x000fe200078e001d */
[----:B------:R-:W-:Y:S01]  /*4c880*/  STL [R1+0x257c], R53 ;  /* 0x00257c3501007387 */ /* 0x000fe20000100800 */
[----:B------:R-:W-:-:S03]  /*4c890*/  IMAD.MOV.U32 R21, RZ, RZ, R28 ;  /* 0x000000ffff157224 */ /* 0x000fc600078e001c */
[----:B------:R-:W-:Y:S01]  /*4c8a0*/  STL [R1+0x2598], R16 ;  /* 0x0025981001007387 */ /* 0x000fe20000100800 */
[----:B------:R-:W-:Y:S03]  /*4c8b0*/  HMMA.1688.F32.TF32 R28, R232, R6, R248 ;  /* 0x00000006e81c723c */ /* 0x000fe600000810f8 */
[----:B------:R-:W-:Y:S04]  /*4c8c0*/  STL [R1+0x2594], R17 ;  /* 0x0025941101007387 */ /* 0x000fe80000100800 */
[----:B------:R-:W-:Y:S01]  /*4c8d0*/  STL [R1+0x2590], R20 ;  /* 0x0025901401007387 */ /* 0x000fe20000100800 */
[----:B------:R-:W-:Y:S02]  /*4c8e0*/  IMAD.MOV.U32 R248, RZ, RZ, R63 ;  /* 0x000000fffff87224 */ /* 0x000fe400078e003f */
[----:B------:R-:W-:Y:S01]  /*4c8f0*/  IMAD.MOV.U32 R249, RZ, RZ, R62 ;  /* 0x000000fffff97224 */ /* 0x000fe200078e003e */
[----:B------:R-:W-:Y:S01]  /*4c900*/  STL [R1+0x258c], R21 ;  /* 0x00258c1501007387 */ /* 0x000fe20000100800 */
[----:B------:R-:W-:Y:S01]  /*4c910*/  IMAD.MOV.U32 R250, RZ, RZ, R59 ;  /* 0x000000fffffa7224 */ /* 0x000fe200078e003b */
[----:B------:R-:W-:-:S02]  /*4c920*/  MOV R251, R58 ;  /* 0x0000003a00fb7202 */ /* 0x000fc40000000f00 */
[----:B------:R-:W2:Y:S01]  /*4c930*/  LDL.LU R63, [R1+0x2954] ;  /* 0x00295400013f7983 */ /* 0x000ea20000300800 */
[----:B------:R-:W-:-:S03]  /*4c940*/  IMAD.MOV.U32 R244, RZ, RZ, R55 ;  /* 0x000000fffff47224 */ /* 0x000fc600078e0037 */
[----:B------:R-:W3:Y:S01]  /*4c950*/  LDL.LU R62, [R1+0x2950] ;  /* 0x00295000013e7983 */ /* 0x000ee20000300800 */
[----:B------:R-:W-:-:S03]  /*4c960*/  IMAD.MOV.U32 R245, RZ, RZ, R54 ;  /* 0x000000fffff57224 */ /* 0x000fc600078e0036 */
[----:B------:R-:W4:Y:S01]  /*4c970*/  LDL.LU R59, [R1+0x294c] ;  /* 0x00294c00013b7983 */ /* 0x000f220000300800 */
[----:B------:R-:W-:-:S03]  /*4c980*/  IMAD.MOV.U32 R246, RZ, RZ, R51 ;  /* 0x000000fffff67224 */ /* 0x000fc600078e0033 */
[----:B------:R-:W2:Y:S01]  /*4c990*/  LDL.LU R58, [R1+0x2948] ;  /* 0x00294800013a7983 */ /* 0x000ea20000300800 */
[----:B------:R-:W-:-:S03]  /*4c9a0*/  MOV R247, R50 ;  /* 0x0000003200f77202 */ /* 0x000fc60000000f00 */
[----:B------:R-:W2:Y:S01]  /*4c9b0*/  LDL.LU R55, [R1+0x2944] ;  /* 0x0029440001377983 */ /* 0x000ea20000300800 */
[----:B------:R-:W-:-:S03]  /*4c9c0*/  IMAD.MOV.U32 R236, RZ, RZ, R47 ;  /* 0x000000ffffec7224 */ /* 0x000fc600078e002f */
[----:B------:R-:W3:Y:S01]  /*4c9d0*/  LDL.LU R54, [R1+0x2940] ;  /* 0x0029400001367983 */ /* 0x000ee20000300800 */
[----:B------:R-:W-:-:S03]  /*4c9e0*/  IMAD.MOV.U32 R237, RZ, RZ, R22 ;  /* 0x000000ffffed7224 */ /* 0x000fc600078e0016 */
[----:B------:R-:W4:Y:S01]  /*4c9f0*/  LDL.LU R51, [R1+0x293c] ;  /* 0x00293c0001337983 */ /* 0x000f220000300800 */
[----:B------:R-:W-:-:S03]  /*4ca00*/  IMAD.MOV.U32 R238, RZ, RZ, R11 ;  /* 0x000000ffffee7224 */ /* 0x000fc600078e000b */
[----:B------:R-:W4:Y:S01]  /*4ca10*/  LDL.LU R50, [R1+0x2938] ;  /* 0x0029380001327983 */ /* 0x000f220000300800 */
[----:B------:R-:W-:-:S03]  /*4ca20*/  MOV R239, R10 ;  /* 0x0000000a00ef7202 */ /* 0x000fc60000000f00 */
        /* <DEDUP_REMOVED lines=11> */
[----:B------:R-:W-:-:S03]  /*4cae0*/  IMAD.MOV.U32 R5, RZ, RZ, R32 ;  /* 0x000000ffff057224 */ /* 0x000fc600078e0020 */
[----:B------:R-:W4:Y:S01]  /*4caf0*/  LDL.LU R79, [R1+0x102c] ;  /* 0x00102c00014f7983 */ /* 0x000f220000300800 */
[----:B------:R-:W-:-:S03]  /*4cb00*/  IMAD.MOV.U32 R4, RZ, RZ, R33 ;  /* 0x000000ffff047224 */ /* 0x000fc600078e0021 */
[----:B------:R-:W4:Y:S01]  /*4cb10*/  LDL.LU R72, [R1+0x1000] ;  /* 0x0010000001487983 */ /* 0x000f220000300800 */
[----:B------:R-:W-:Y:S01]  /*4cb20*/  MOV R32, R23 ;  /* 0x0000001700207202 */ /* 0x000fe20000000f00 */
[----:B------:R-:W-:Y:S01]  /*4cb30*/  IMAD.MOV.U32 R2, RZ, RZ, R34 ;  /* 0x000000ffff027224 */ /* 0x000fe200078e0022 */
[----:B------:R-:W-:Y:S01]  /*4cb40*/  MOV R0, R35 ;  /* 0x0000002300007202 */ /* 0x000fe20000000f00 */
[----:B------:R-:W-:Y:S02]  /*4cb50*/  IMAD.MOV.U32 R33, RZ, RZ, R26 ;  /* 0x000000ffff217224 */ /* 0x000fe400078e001a */
[----:B------:R-:W-:Y:S02]  /*4cb60*/  IMAD.MOV.U32 R34, RZ, RZ, R27 ;  /* 0x000000ffff227224 */ /* 0x000fe400078e001b */
[----:B------:R-:W-:Y:S01]  /*4cb70*/  IMAD.MOV.U32 R35, RZ, RZ, R46 ;  /* 0x000000ffff237224 */ /* 0x000fe200078e002e */
[----:B--2---:R-:W-:Y:S01]  /*4cb80*/  MOV R40, R55 ;  /* 0x0000003700287202 */ /* 0x004fe20000000f00 */
[----:B---3--:R-:W-:-:S02]  /*4cb90*/  IMAD.MOV.U32 R71, RZ, RZ, R54 ;  /* 0x000000ffff477224 */ /* 0x008fc400078e0036 */
[----:B----4-:R-:W-:Y:S02]  /*4cba0*/  IMAD.MOV.U32 R70, RZ, RZ, R51 ;  /* 0x000000ffff467224 */ /* 0x010fe400078e0033 */
[----:B------:R-:W-:Y:S02]  /*4cbb0*/  IMAD.MOV.U32 R69, RZ, RZ, R50 ;  /* 0x000000ffff457224 */ /* 0x000fe400078e0032 */
[----:B------:R-:W-:Y:S02]  /*4cbc0*/  IMAD.MOV.U32 R75, RZ, RZ, R22 ;  /* 0x000000ffff4b7224 */ /* 0x000fe400078e0016 */
[----:B------:R-:W-:Y:S02]  /*4cbd0*/  IMAD.MOV.U32 R74, RZ, RZ, R11 ;  /* 0x000000ffff4a7224 */ /* 0x000fe400078e000b */
[----:B------:R-:W-:Y:S02]  /*4cbe0*/  IMAD.MOV.U32 R73, RZ, RZ, R10 ;  /* 0x000000ffff497224 */ /* 0x000fe400078e000a */
[----:B------:R-:W2:Y:S04]  /*4cbf0*/  LDL.LU R10, [R1+0x2924] ;  /* 0x00292400010a7983 */ /* 0x000ea80000300800 */
[----:B------:R-:W2:Y:S04]  /*4cc00*/  LDL.LU R11, [R1+0x2920] ;  /* 0x00292000010b7983 */ /* 0x000ea80000300800 */
[----:B------:R-:W3:Y:S01]  /*4cc10*/  LDL.LU R22, [R1+0x291c] ;  /* 0x00291c0001167983 */ /* 0x000ee20000300800 */
[----:B------:R-:W-:-:S03]  /*4cc20*/  MOV R68, R47 ;  /* 0x0000002f00447202 */ /* 0x000fc60000000f00 */
[----:B------:R-:W3:Y:S04]  /*4cc30*/  LDL.LU R23, [R1+0x2918] ;  /* 0x0029180001177983 */ /* 0x000ee80000300800 */
[----:B------:R-:W4:Y:S04]  /*4cc40*/  LDL.LU R26, [R1+0x2914] ;  /* 0x00291400011a7983 */ /* 0x000f280000300800 */
[----:B------:R-:W4:Y:S04]  /*4cc50*/  LDL.LU R27, [R1+0x2910] ;  /* 0x00291000011b7983 */ /* 0x000f280000300800 */
[----:B------:R-:W2:Y:S04]  /*4cc60*/  LDL.LU R46, [R1+0x290c] ;  /* 0x00290c00012e7983 */ /* 0x000ea80000300800 */
[----:B------:R-:W2:Y:S04]  /*4cc70*/  LDL.LU R47, [R1+0x2908] ;  /* 0x00290800012f7983 */ /* 0x000ea80000300800 */
[----:B------:R-:W3:Y:S04]  /*4cc80*/  LDL.LU R50, [R1+0x2904] ;  /* 0x0029040001327983 */ /* 0x000ee80000300800 */
[----:B------:R-:W3:Y:S04]  /*4cc90*/  LDL.LU R51, [R1+0x2900] ;  /* 0x0029000001337983 */ /* 0x000ee80000300800 */
[----:B------:R-:W4:Y:S04]  /*4cca0*/  LDL.LU R54, [R1+0x28fc] ;  /* 0x0028fc0001367983 */ /* 0x000f280000300800 */
[----:B------:R-:W4:Y:S01]  /*4ccb0*/  LDL.LU R55, [R1+0x28f8] ;  /* 0x0028f80001377983 */ /* 0x000f220000300800 */
[----:B------:R-:W-:-:S02]  /*4ccc0*/  IMAD.MOV.U32 R41, RZ, RZ, R58 ;  /* 0x000000ffff297224 */ /* 0x000fc400078e003a */
[----:B------:R-:W-:Y:S01]  /*4ccd0*/  IMAD.MOV.U32 R42, RZ, RZ, R59 ;  /* 0x000000ffff2a7224 */ /* 0x000fe200078e003b */
[----:B------:R-:W4:Y:S01]  /*4cce0*/  LDL.LU R58, [R1+0x28f4] ;  /* 0x0028f400013a7983 */ /* 0x000f220000300800 */
[----:B------:R-:W-:Y:S01]  /*4ccf0*/  IMAD.MOV.U32 R43, RZ, RZ, R62 ;  /* 0x000000ffff2b7224 */ /* 0x000fe200078e003e */
[----:B------:R-:W-:Y:S02]  /*4cd00*/  MOV R36, R63 ;  /* 0x0000003f00247202 */ /* 0x000fe40000000f00 */
        /* <DEDUP_REMOVED lines=17> */
[----:B------:R-:W-:Y:S04]  /*4ce20*/  STL [R1+0x25a4], R57 ;  /* 0x0025a43901007387 */ /* 0x000fe80000100800 */
[----:B------:R-:W-:Y:S04]  /*4ce30*/  STL [R1+0x25a0], R60 ;  /* 0x0025a03c01007387 */ /* 0x000fe80000100800 */
[----:B------:R-:W-:Y:S01]  /*4ce40*/  STL [R1+0x259c], R61 ;  /* 0x00259c3d01007387 */ /* 0x000fe20000100800 */
[C---:B--2---:R-:W-:Y:S08]  /*4ce50*/  HMMA.1688.F32.TF32 R28, R232.reuse, R46, R28 ;  /* 0x0000002ee81c723c */ /* 0x044ff0000008101c */
[C---:B---3--:R-:W-:Y:S08]  /*4ce60*/  HMMA.1688.F32.TF32 R32, R232.reuse, R50, R32 ;  /* 0x00000032e820723c */ /* 0x048ff00000081020 */
[C---:B----4-:R-:W-:Y:S11]  /*4ce70*/  HMMA.1688.F32.TF32 R36, R232.reuse, R54, R36 ;  /* 0x00000036e824723c */ /* 0x050ff60000081024 */
[----:B------:R-:W-:Y:S11]  /*4ce80*/  @!UPT UIADD3 URZ, URZ, URZ, URZ ;  /* 0x0000003f3f3ff290 */ /* 0x000ff6000fffe03f */
[----:B------:R-:W-:Y:S01]  /*4ce90*/  @!UPT UIADD3 URZ, URZ, URZ, URZ ;  /* 0x0000003f3f3ff290 */ /* 0x000fe2000fffe03f */
        /* <DEDUP_REMOVED lines=18> */
[----:B------:R-:W2:Y:S01]  /*4cfc0*/  LDL.LU R239, [R1+0xd0c] ;  /* 0x000d0c0001ef7983 */ /* 0x000ea20000300800 */
[----:B---3--:R-:W-:Y:S01]  /*4cfd0*/  MOV R30, R15 ;  /* 0x0000000f001e7202 */ /* 0x008fe20000000f00 */
[----:B------:R-:W-:-:S02]  /*4cfe0*/  IMAD.MOV.U32 R31, RZ, RZ, R14 ;  /* 0x000000ffff1f7224 */ /* 0x000fc400078e000e */
[----:B------:R-:W3:Y:S04]  /*4cff0*/  LDL.LU R28, [R1+0xd20] ;  /* 0x000d2000011c7983 */ /* 0x000ee80000300800 */
[----:B------:R-:W3:Y:S04]  /*4d000*/  LDL.LU R29, [R1+0xd24] ;  /* 0x000d2400011d7983 */ /* 0x000ee80000300800 */
[----:B------:R-:W4:Y:S04]  /*4d010*/  LDL.LU R15, [R1+0x28cc] ;  /* 0x0028cc00010f7983 */ /* 0x000f280000300800 */
[----:B------:R-:W2:Y:S01]  /*4d020*/  LDL.LU R14, [R1+0x28c8] ;  /* 0x0028c800010e7983 */ /* 0x000ea20000300800 */
[C---:B------:R-:W-:Y:S03]  /*4d030*/  HMMA.1688.F32.TF32 R40, R232.reuse, R58, R40 ;  /* 0x0000003ae828723c */ /* 0x040fe60000081028 */
[----:B------:R-:W3:Y:S04]  /*4d040*/  LDL.LU R32, [R1+0xd40] ;  /* 0x000d400001207983 */ /* 0x000ee80000300800 */
[----:B------:R-:W3:Y:S01]  /*4d050*/  LDL.LU R33, [R1+0xd44] ;  /* 0x000d440001217983 */ /* 0x000ee20000300800 */
[C---:B------:R-:W-:Y:S03]  /*4d060*/  HMMA.1688.F32.TF32 R68, R232.reuse, R62, R68 ;  /* 0x0000003ee844723c */ /* 0x040fe60000081044 */
[----:B------:R-:W3:Y:S04]  /*4d070*/  LDL.LU R34, [R1+0xd48] ;  /* 0x000d480001227983 */ /* 0x000ee80000300800 */
[----:B------:R-:W3:Y:S01]  /*4d080*/  LDL.LU R35, [R1+0xd4c] ;  /* 0x000d4c0001237983 */ /* 0x000ee20000300800 */
[----:B------:R-:W-:Y:S08]  /*4d090*/  HMMA.1688.F32.TF32 R72, R232, R66, R72 ;  /* 0x00000042e848723c */ /* 0x000ff00000081048 */
[----:B------:R-:W-:Y:S01]  /*4d0a0*/  MOV R57, R40 ;  /* 0x0000002800397202 */ /* 0x000fe20000000f00 */
[----:B------:R-:W-:Y:S01]  /*4d0b0*/  IMAD.MOV.U32 R60, RZ, RZ, R41 ;  /* 0x000000ffff3c7224 */ /* 0x000fe200078e0029 */
[----:B------:R-:W3:Y:S01]  /*4d0c0*/  LDL.LU R40, [R1+0xd80] ;  /* 0x000d800001287983 */ /* 0x000ee20000300800 */
[----:B------:R-:W-:-:S02]  /*4d0d0*/  IMAD.MOV.U32 R61, RZ, RZ, R42 ;  /* 0x000000ffff3d7224 */ /* 0x000fc400078e002a */
[----:B------:R-:W-:Y:S01]  /*4d0e0*/  IMAD.MOV.U32 R16, RZ, RZ, R43 ;  /* 0x000000ffff107224 */ /* 0x000fe200078e002b */
[----:B------:R-:W3:Y:S02]  /*4d0f0*/  LDL.LU R41, [R1+0xd84] ;  /* 0x000d840001297983 */ /* 0x000ee40000300800 */
[----:B------:R-:W-:Y:S02]  /*4d100*/  MOV R17, R68 ;  /* 0x0000004400117202 */ /* 0x000fe40000000f00 */
[----:B------:R-:W3:Y:S01]  /*4d110*/  LDL.LU R42, [R1+0xd88] ;  /* 0x000d8800012a7983 */ /* 0x000ee20000300800 */
[----:B------:R-:W-:-:S03]  /*4d120*/  IMAD.MOV.U32 R20, RZ, RZ, R69 ;  /* 0x000000ffff147224 */ /* 0x000fc600078e0045 */
[----:B------:R-:W3:Y:S01]  /*4d130*/  LDL.LU R43, [R1+0xd8c] ;  /* 0x000d8c00012b7983 */ /* 0x000ee20000300800 */
[----:B------:R-:W-:-:S03]  /*4d140*/  IMAD.MOV.U32 R21, RZ, RZ, R70 ;  /* 0x000000ffff157224 */ /* 0x000fc600078e0046 */
[----:B------:R-:W3:Y:S01]  /*4d150*/  LDL.LU R68, [R1+0xda0] ;  /* 0x000da00001447983 */ /* 0x000ee20000300800 */
[----:B------:R-:W-:Y:S01]  /*4d160*/  IMAD.MOV.U32 R48, RZ, RZ, R71 ;  /* 0x000000ffff307224 */ /* 0x000fe200078e0047 */
[----:B------:R-:W-:Y:S02]  /*4d170*/  MOV R49, R72 ;  /* 0x0000004800317202 */ /* 0x000fe40000000f00 */
[----:B------:R-:W3:Y:S01]  /*4d180*/  LDL.LU R69, [R1+0xda4] ;  /* 0x000da40001457983 */ /* 0x000ee20000300800 */
[----:B------:R-:W-:-:S03]  /*4d190*/  IMAD.MOV.U32 R52, RZ, RZ, R73 ;  /* 0x000000ffff347224 */ /* 0x000fc600078e0049 */
[----:B------:R-:W3:Y:S01]  /*4d1a0*/  LDL.LU R70, [R1+0xda8] ;  /* 0x000da80001467983 */ /* 0x000ee20000300800 */
[----:B------:R-:W-:-:S03]  /*4d1b0*/  IMAD.MOV.U32 R53, RZ, RZ, R74 ;  /* 0x000000ffff357224 */ /* 0x000fc600078e004a */
[----:B------:R-:W3:Y:S01]  /*4d1c0*/  LDL.LU R71, [R1+0xdac] ;  /* 0x000dac0001477983 */ /* 0x000ee20000300800 */
[----:B------:R-:W-:-:S03]  /*4d1d0*/  IMAD.MOV.U32 R24, RZ, RZ, R75 ;  /* 0x000000ffff187224 */ /* 0x000fc600078e004b */
[----:B------:R-:W3:Y:S01]  /*4d1e0*/  LDL.LU R72, [R1+0xdc0] ;  /* 0x000dc00001487983 */ /* 0x000ee20000300800 */
[C---:B------:R-:W-:Y:S03]  /*4d1f0*/  HMMA.1688.F32.TF32 R80, R232.reuse, R134, R152 ;  /* 0x00000086e850723c */ /* 0x040fe60000081098 */
[----:B------:R-:W3:Y:S04]  /*4d200*/  LDL.LU R73, [R1+0xdc4] ;  /* 0x000dc40001497983 */ /* 0x000ee80000300800 */
[----:B------:R-:W3:Y:S04]  /*4d210*/  LDL.LU R74, [R1+0xdc8] ;  /* 0x000dc800014a7983 */ /* 0x000ee80000300800 */
[----:B------:R-:W3:Y:S04]  /*4d220*/  LDL.LU R75, [R1+0xdcc] ;  /* 0x000dcc00014b7983 */ /* 0x000ee80000300800 */
[----:B------:R-:W3:Y:S04]  /*4d230*/  LDL.LU R152, [R1+0xdf0] ;  /* 0x000df00001987983 */ /* 0x000ee80000300800 */
[----:B------:R-:W3:Y:S04]  /*4d240*/  LDL.LU R153, [R1+0xdf4] ;  /* 0x000df40001997983 */ /* 0x000ee80000300800 */
[----:B------:R-:W3:Y:S04]  /*4d250*/  LDL.LU R154, [R1+0xdf8] ;  /* 0x000df800019a7983 */ /* 0x000ee80000300800 */
[----:B------:R-:W3:Y:S01]  /*4d260*/  LDL.LU R155, [R1+0xdfc] ;  /* 0x000dfc00019b7983 */ /* 0x000ee20000300800 */
        /* <DEDUP_REMOVED lines=16> */
[----:B------:R-:W3:Y:S01]  /*4d370*/  LDL.LU R99, [R1+0xedc] ;  /* 0x000edc0001637983 */ /* 0x000ee20000300800 */
[----:B------:R-:W-:-:S03]  /*4d380*/  MOV R141, R80 ;  /* 0x00000050008d7202 */ /* 0x000fc60000000f00 */
[----:B------:R-:W3:Y:S01]  /*4d390*/  LDL.LU R92, [R1+0xec0] ;  /* 0x000ec000015c7983 */ /* 0x000ee20000300800 */
[----:B------:R-:W-:-:S03]  /*4d3a0*/  IMAD.MOV.U32 R140, RZ, RZ, R81 ;  /* 0x000000ffff8c7224 */ /* 0x000fc600078e0051 */
        /* <DEDUP_REMOVED lines=21> */
[----:B------:R-:W3:Y:S01]  /*4d500*/  LDL.LU R36, [R1+0xd60] ;  /* 0x000d600001247983 */ /* 0x000ee20000300800 */
[----:B----4-:R-:W-:-:S02]  /*4d510*/  IMAD.MOV.U32 R38, RZ, RZ, R15 ;  /* 0x000000ffff267224 */ /* 0x010fc400078e000f */
[----:B--2---:R-:W-:Y:S02]  /*4d520*/  IMAD.MOV.U32 R37, RZ, RZ, R14 ;  /* 0x000000ffff257224 */ /* 0x004fe400078e000e */
[----:B------:R-:W3:Y:S04]  /*4d530*/  LDL.LU R14, [R1+0x28c4] ;  /* 0x0028c400010e7983 */ /* 0x000ee80000300800 */
[----:B------:R-:W3:Y:S04]  /*4d540*/  LDL.LU R15, [R1+0x28c0] ;  /* 0x0028c000010f7983 */ /* 0x000ee80000300800 */
[----:B------:R-:W2:Y:S04]  /*4d550*/  LDL.LU R39, [R1+0xd6c] ;  /* 0x000d6c0001277983 */ /* 0x000ea80000300800 */
[----:B------:R-:W4:Y:S04]  /*4d560*/  LDL.LU R244, [R1+0xca0] ;  /* 0x000ca00001f47983 */ /* 0x000f280000300800 */
[----:B------:R-:W4:Y:S04]  /*4d570*/  LDL.LU R245, [R1+0xca4] ;  /* 0x000ca40001f57983 */ /* 0x000f280000300800 */
[----:B------:R-:W4:Y:S04]  /*4d580*/  LDL.LU R246, [R1+0xca8] ;  /* 0x000ca80001f67983 */ /* 0x000f280000300800 */
[----:B------:R-:W4:Y:S01]  /*4d590*/  LDL.LU R247, [R1+0xcac] ;  /* 0x000cac0001f77983 */ /* 0x000f220000300800 */
[----:B---3--:R-:W-:Y:S03]  /*4d5a0*/  HMMA.1688.F32.TF32 R100, R232, R14, R248 ;  /* 0x0000000ee864723c */ /* 0x008fe600000810f8 */
[----:B------:R-:W3:Y:S04]  /*4d5b0*/  LDL.LU R248, [R1+0xc90] ;  /* 0x000c900001f87983 */ /* 0x000ee80000300800 */
[----:B------:R-:W-:Y:S01]  /*4d5c0*/  LDS R232, [R3+0x14100] ;  /* 0x0141000003e87984 */ /* 0x000fe20000000800 */
[C---:B-1----:R-:W-:Y:S03]  /*4d5d0*/  HMMA.1688.F32.TF32 R88, R228.reuse, R18, R88 ;  /* 0x00000012e458723c */ /* 0x042fe60000081058 */
[----:B------:R-:W-:Y:S04]  /*4d5e0*/  LDS R234, [R3+0x16100] ;  /* 0x0161000003ea7984 */ /* 0x000fe80000000800 */
[----:B------:R-:W-:Y:S01]  /*4d5f0*/  LDS R233, [R240+0x14100] ;  /* 0x01410000f0e97984 */ /* 0x000fe20000000800 */
[C---:B------:R-:W-:Y:S03]  /*4d600*/  HMMA.1688.F32.TF32 R96, R228.reuse, R142, R96 ;  /* 0x0000008ee460723c */ /* 0x040fe60000081060 */
[----:B------:R-:W3:Y:S04]  /*4d610*/  LDS R235, [R240+0x16100] ;  /* 0x01610000f0eb7984 */ /* 0x000ee80000000800 */
[----:B------:R-:W-:Y:S04]  /*4d620*/  STL.64 [R1+0xe50], R100 ;  /* 0x000e506401007387 */ /* 0x000fe80000100a00 */
[----:B------:R-:W-:Y:S04]  /*4d630*/  STL.64 [R1+0xe58], R102 ;  /* 0x000e586601007387 */ /* 0x000fe80000100a00 */
[----:B------:R-:W3:Y:S04]  /*4d640*/  LDL.LU R249, [R1+0xc94] ;  /* 0x000c940001f97983 */ /* 0x000ee80000300800 */
[----:B------:R-:W3:Y:S04]  /*4d650*/  LDL.LU R250, [R1+0xc98] ;  /* 0x000c980001fa7983 */ /* 0x000ee80000300800 */
[----:B------:R-:W3:Y:S01]  /*4d660*/  LDL.LU R251, [R1+0xc9c] ;  /* 0x000c9c0001fb7983 */ /* 0x000ee20000300800 */
[----:B------:R-:W-:Y:S01]  /*4d670*/  HMMA.1688.F32.TF32 R92, R228, R138, R92 ;  /* 0x0000008ae45c723c */ /* 0x000fe2000008105c */
[----:B------:R-:W-:Y:S01]  /*4d680*/  IMAD.MOV.U32 R133, RZ, RZ, R88 ;  /* 0x000000ffff857224 */ /* 0x000fe200078e0058 */
[----:B------:R-:W-:Y:S01]  /*4d690*/  MOV R129, R90 ;  /* 0x0000005a00817202 */ /* 0x000fe20000000f00 */
[----:B------:R-:W-:-:S02]  /*4d6a0*/  IMAD.MOV.U32 R132, RZ, RZ, R89 ;  /* 0x000000ffff847224 */ /* 0x000fc400078e0059 */
[----:B------:R-:W-:-:S03]  /*4d6b0*/  IMAD.MOV.U32 R128, RZ, RZ, R91 ;  /* 0x000000ffff807224 */ /* 0x000fc600078e005b */
[C---:B------:R-:W-:Y:S08]  /*4d6c0*/  HMMA.1688.F32.TF32 R88, R228.reuse, R6, R84 ;  /* 0x00000006e458723c */ /* 0x040ff00000081054 */
[C---:B------:R-:W-:Y:S08]  /*4d6d0*/  HMMA.1688.F32.TF32 R84, R228.reuse, R134, R80 ;  /* 0x00000086e454723c */ /* 0x040ff00000081050 */
[C---:B------:R-:W-:Y:S01]  /*4d6e0*/  HMMA.1688.F32.TF32 R80, R228.reuse, R130, R156 ;  /* 0x00000082e450723c */ /* 0x040fe2000008109c */
        /* <DEDUP_REMOVED lines=12> */
[C---:B------:R-:W-:Y:S08]  /*4d7b0*/  HMMA.1688.F32.TF32 R76, R228.reuse, R54, R68 ;  /* 0x00000036e44c723c */ /* 0x040ff00000081044 */
[C---:B------:R-:W-:Y:S08]  /*4d7c0*/  HMMA.1688.F32.TF32 R72, R228.reuse, R50, R40 ;  /* 0x00000032e448723c */ /* 0x040ff00000081028 */
[C---:B------:R-:W-:Y:S08]  /*4d7d0*/  HMMA.1688.F32.TF32 R68, R228.reuse, R46, R36 ;  /* 0x0000002ee444723c */ /* 0x040ff00000081024 */
[C---:B------:R-:W-:Y:S08]  /*4d7e0*/  HMMA.1688.F32.TF32 R40, R228.reuse, R26, R32 ;  /* 0x0000001ae428723c */ /* 0x040ff00000081020 */
[C---:B------:R-:W-:Y:S01]  /*4d7f0*/  HMMA.1688.F32.TF32 R36, R228.reuse, R22, R28 ;  /* 0x00000016e424723c */ /* 0x040fe2000008101c */
[----:B------:R-:W-:Y:S07]  /*4d800*/  STL.64 [R1+0xf50], R88 ;  /* 0x000f505801007387 */ /* 0x000fee0000100a00 */
[C---:B------:R-:W-:Y:S01]  /*4d810*/  HMMA.1688.F32.TF32 R32, R228.reuse, R10, R236 ;  /* 0x0000000ae420723c */ /* 0x040fe200000810ec */
[----:B------:R-:W-:Y:S07]  /*4d820*/  STL.64 [R1+0xf58], R90 ;  /* 0x000f585a01007387 */ /* 0x000fee0000100a00 */
[----:B----4-:R-:W-:Y:S01]  /*4d830*/  HMMA.1688.F32.TF32 R28, R228, R14, R244 ;  /* 0x0000000ee41c723c */ /* 0x010fe200000810f4 */
        /* <DEDUP_REMOVED lines=18> */
[----:B------:R-:W2:Y:S01]  /*4d960*/  LDL.LU R244, [R1+0x7c0] ;  /* 0x0007c00001f47983 */ /* 0x000ea20000300800 */
[----:B------:R-:W-:Y:S01]  /*4d970*/  MOV R137, R94 ;  /* 0x0000005e00897202 */ /* 0x000fe20000000f00 */
[----:B------:R-:W-:-:S02]  /*4d980*/  IMAD.MOV.U32 R136, RZ, RZ, R95 ;  /* 0x000000ffff887224 */ /* 0x000fc400078e005f */
[----:B------:R-:W-:Y:S04]  /*4d990*/  LDS R228, [R3+0x14180] ;  /* 0x0141800003e47984 */ /* 0x000fe80000000800 */
[----:B------:R-:W-:Y:S04]  /*4d9a0*/  LDS R230, [R3+0x16180] ;  /* 0x0161800003e67984 */ /* 0x000fe80000000800 */
[----:B------:R-:W-:Y:S04]  /*4d9b0*/  LDS R229, [R240+0x14180] ;  /* 0x01418000f0e57984 */ /* 0x000fe80000000800 */
[----:B------:R-:W1:Y:S01]  /*4d9c0*/  LDS R231, [R240+0x16180] ;  /* 0x01618000f0e77984 */ /* 0x000e620000000800 */
[C---:B---3--:R-:W-:Y:S11]  /*4d9d0*/  HMMA.1688.F32.TF32 R28, R232.reuse, R142, R248 ;  /* 0x0000008ee81c723c */ /* 0x048ff600000810f8 */
[----:B------:R-:W-:Y:S11]  /*4d9e0*/  @!UPT UIADD3 URZ, URZ, URZ, URZ ;  /* 0x0000003f3f3ff290 */ /* 0x000ff6000fffe03f */
[----:B------:R-:W-:Y:S01]  /*4d9f0*/  @!UPT UIADD3 URZ, URZ, URZ, URZ ;  /* 0x0000003f3f3ff290 */ /* 0x000fe2000fffe03f */
        /* <DEDUP_REMOVED lines=118> */
[C---:B------:R-:W-:Y:S11]  /*4e160*/  HMMA.1688.F32.TF32 R148, R232.reuse, R138, R148 ;  /* 0x0000008ae894723c */ /* 0x040ff60000081094 */
[----:B------:R-:W-:Y:S11]  /*4e170*/  @!UPT UIADD3 URZ, URZ, URZ, URZ ;  /* 0x0000003f3f3ff290 */ /* 0x000ff6000fffe03f */
[----:B------:R-:W-:Y:S01]  /*4e180*/  @!UPT UIADD3 URZ, URZ, URZ, URZ ;  /* 0x0000003f3f3ff290 */ /* 0x000fe2000fffe03f */
[----:B------:R-:W-:Y:S04]  /*4e190*/  STL.64 [R1+0xeb0], R148 ;  /* 0x000eb09401007387 */ /* 0x000fe80000100a00 */
[----:B------:R2:W-:Y:S02]  /*4e1a0*/  STL.64 [R1+0xeb8], R150 ;  /* 0x000eb89601007387 */ /* 0x0005e40000100a00 */
[C---:B--2---:R-:W-:Y:S08]  /*4e1b0*/  HMMA.1688.F32.TF32 R148, R232.reuse, R18, R144 ;  /* 0x00000012e894723c */ /* 0x044ff00000081090 */
[C---:B------:R-:W-:Y:S08]  /*4e1c0*/  HMMA.1688.F32.TF32 R144, R232.reuse, R6, R220 ;  /* 0x00000006e890723c */ /* 0x040ff000000810dc */
[C---:B------:R-:W-:Y:S08]  /*4e1d0*/  HMMA.1688.F32.TF32 R112, R232.reuse, R62, R112 ;  /* 0x0000003ee870723c */ /* 0x040ff00000081070 */
        /* <DEDUP_REMOVED lines=28> */
[----:B------:R-:W-:Y:S01]  /*4e3a0*/  STL.64 [R1+0xdb0], R80 ;  /* 0x000db05001007387 */ /* 0x000fe20000100a00 */
[C---:B-1----:R-:W-:Y:S03]  /*4e3b0*/  HMMA.1688.F32.TF32 R76, R228.reuse, R18, R76 ;  /* 0x00000012e44c723c */ /* 0x042fe6000008104c */
[----:B------:R1:W-:Y:S04]  /*4e3c0*/  STL.64 [R1+0xdb8], R82 ;  /* 0x000db85201007387 */ /* 0x0003e80000100a00 */
[----:B------:R-:W-:Y:S01]  /*4e3d0*/  LDS R232, [R3+0x14200] ;  /* 0x0142000003e87984 */ /* 0x000fe20000000800 */
[C---:B--2---:R-:W-:Y:S03]  /*4e3e0*/  HMMA.1688.F32.TF32 R84, R228.reuse, R142, R156 ;  /* 0x0000008ee454723c */ /* 0x044fe6000008109c */
[----:B------:R-:W-:Y:S04]  /*4e3f0*/  LDS R234, [R3+0x16200] ;  /* 0x0162000003ea7984 */ /* 0x000fe80000000800 */
[----:B------:R-:W-:Y:S01]  /*4e400*/  LDS R233, [R240+0x14200] ;  /* 0x01420000f0e97984 */ /* 0x000fe20000000800 */
[C---:B-1----:R-:W-:Y:S03]  /*4e410*/  HMMA.1688.F32.TF32 R80, R228.reuse, R138, R152 ;  /* 0x0000008ae450723c */ /* 0x042fe60000081098 */
[----:B------:R-:W1:Y:S05]  /*4e420*/  LDS R235, [R240+0x16200] ;  /* 0x01620000f0eb7984 */ /* 0x000e6a0000000800 */
[C---:B------:R-:W-:Y:S08]  /*4e430*/  HMMA.1688.F32.TF32 R72, R228.reuse, R6, R72 ;  /* 0x00000006e448723c */ /* 0x040ff00000081048 */
[C---:B------:R-:W-:Y:S08]  /*4e440*/  HMMA.1688.F32.TF32 R68, R228.reuse, R134, R68 ;  /* 0x00000086e444723c */ /* 0x040ff00000081044 */
        /* <DEDUP_REMOVED lines=124> */
[C---:B--2---:R-:W-:Y:S08]  /*4ec10*/  HMMA.1688.F32.TF32 R68, R232.reuse, R46, R68 ;  /* 0x0000002ee844723c */ /* 0x044ff00000081044 */
[C---:B----4-:R-:W-:Y:S08]  /*4ec20*/  HMMA.1688.F32.TF32 R36, R232.reuse, R22, R36 ;  /* 0x00000016e824723c */ /* 0x050ff00000081024 */
[C---:B---3--:R-:W-:Y:S08]  /*4ec30*/  HMMA.1688.F32.TF32 R76, R232.reuse, R54, R76 ;  /* 0x00000036e84c723c */ /* 0x048ff0000008104c */
[-C--:B------:R-:W-:Y:S08]  /*4ec40*/  HMMA.1688.F32.TF32 R28, R232, R14.reuse, R28 ;  /* 0x0000000ee81c723c */ /* 0x080ff0000008101c */
[C---:B------:R-:W-:Y:S08]  /*4ec50*/  HMMA.1688.F32.TF32 R108, R228.reuse, R14, R108 ;  /* 0x0000000ee46c723c */ /* 0x040ff0000008106c */
        /* <DEDUP_REMOVED lines=15> */
[----:B------:R-:W1:Y:S01]  /*4ed50*/  LDS R231, [R240+0x16280] ;  /* 0x01628000f0e77984 */ /* 0x000e620000000800 */
[C---:B--2---:R-:W-:Y:S08]  /*4ed60*/  HMMA.1688.F32.TF32 R108, R232.reuse, R138, R100 ;  /* 0x0000008ae86c723c */ /* 0x044ff00000081064 */
[C---:B------:R-:W-:Y:S08]  /*4ed70*/  HMMA.1688.F32.TF32 R104, R232.reuse, R18, R96 ;  /* 0x00000012e868723c */ /* 0x040ff00000081060 */
        /* <DEDUP_REMOVED lines=46> */
[----:B------:R-:W-:Y:S11]  /*4f060*/  HMMA.1688.F32.TF32 R32, R228, R18, R248 ;  /* 0x00000012e420723c */ /* 0x000ff600000810f8 */
[----:B------:R-:W-:Y:S04]  /*4f070*/  @!UPT UIADD3 URZ, URZ, URZ, URZ ;  /* 0x0000003f3f3ff290 */ /* 0x000fe8000fffe03f */
[----:B------:R2:W-:Y:S04]  /*4f080*/  STL.64 [R1+0xba0], R28 ;  /* 0x000ba01c01007387 */ /* 0x0005e80000100a00 */
[----:B------:R3:W-:Y:S04]  /*4f090*/  STL.64 [R1+0xba8], R30 ;  /* 0x000ba81e01007387 */ /* 0x0007e80000100a00 */
[----:B--2---:R-:W2:Y:S04]  /*4f0a0*/  LDL.LU R28, [R1+0x4a0] ;  /* 0x0004a000011c7983 */ /* 0x004ea80000300800 */
[----:B------:R-:W-:Y:S04]  /*4f0b0*/  STL.64 [R1+0xb90], R36 ;  /* 0x000b902401007387 */ /* 0x000fe80000100a00 */
[----:B------:R-:W-:Y:S04]  /*4f0c0*/  STL.64 [R1+0xb98], R38 ;  /* 0x000b982601007387 */ /* 0x000fe80000100a00 */
[----:B------:R4:W-:Y:S04]  /*4f0d0*/  STL.64 [R1+0xb80], R32 ;  /* 0x000b802001007387 */ /* 0x0009e80000100a00 */
[----:B------:R1:W-:Y:S04]  /*4f0e0*/  STL.64 [R1+0xb88], R34 ;  /* 0x000b882201007387 */ /* 0x0003e80000100a00 */
[----:B------:R-:W2:Y:S04]  /*4f0f0*/  LDL.LU R29, [R1+0x4a4] ;  /* 0x0004a400011d7983 */ /* 0x000ea80000300800 */
[----:B---3--:R-:W2:Y:S04]  /*4f100*/  LDL.LU R30, [R1+0x4a8] ;  /* 0x0004a800011e7983 */ /* 0x008ea80000300800 */
[----:B------:R-:W2:Y:S04]  /*4f110*/  LDL.LU R31, [R1+0x4ac] ;  /* 0x0004ac00011f7983 */ /* 0x000ea80000300800 */
[----:B----4-:R-:W3:Y:S04]  /*4f120*/  LDL.LU R32, [R1+0x4b0] ;  /* 0x0004b00001207983 */ /* 0x010ee80000300800 */
[----:B------:R-:W3:Y:S04]  /*4f130*/  LDL.LU R33, [R1+0x4b4] ;  /* 0x0004b40001217983 */ /* 0x000ee80000300800 */
[----:B-1----:R-:W3:Y:S04]  /*4f140*/  LDL.LU R34, [R1+0x4b8] ;  /* 0x0004b80001227983 */ /* 0x002ee80000300800 */
        /* <DEDUP_REMOVED lines=102> */
[----:B---3--:R-:W-:Y:S08]  /*4f7b0*/  HMMA.1688.F32.TF32 R84, R232, R18, R84 ;  /* 0x00000012e854723c */ /* 0x008ff00000081054 */
[C---:B----4-:R-:W-:Y:S08]  /*4f7c0*/  HMMA.1688.F32.TF32 R96, R228.reuse, R14, R96 ;  /* 0x0000000ee460723c */ /* 0x050ff00000081060 */
        /* <DEDUP_REMOVED lines=14> */
[----:B-1----:R-:W2:Y:S04]  /*4f8b0*/  LDL.LU.64 R150, [R1+0x28b8] ;  /* 0x0028b80001967983 */ /* 0x002ea80000300a00 */
[----:B------:R-:W2:Y:S04]  /*4f8c0*/  LDL.LU.64 R148, [R1+0x28b0] ;  /* 0x0028b00001947983 */ /* 0x000ea80000300a00 */
[----:B------:R-:W-:Y:S01]  /*4f8d0*/  STL.64 [R1+0xb60], R144 ;  /* 0x000b609001007387 */ /* 0x000fe20000100a00 */
[----:B------:R-:W-:Y:S03]  /*4f8e0*/  HMMA.1688.F32.TF32 R104, R228, R22, R104 ;  /* 0x00000016e468723c */ /* 0x000fe60000081068 */
[----:B------:R1:W-:Y:S04]  /*4f8f0*/  STL.64 [R1+0xb68], R146 ;  /* 0x000b689201007387 */ /* 0x0003e80000100a00 */
[----:B------:R-:W-:Y:S01]  /*4f900*/  LDS R228, [R3+0x14380] ;  /* 0x0143800003e47984 */ /* 0x000fe20000000800 */
[C---:B------:R-:W-:Y:S03]  /*4f910*/  HMMA.1688.F32.TF32 R32, R232.reuse, R46, R32 ;  /* 0x0000002ee820723c */ /* 0x040fe60000081020 */
[----:B------:R-:W-:Y:S04]  /*4f920*/  LDS R230, [R3+0x16380] ;  /* 0x0163800003e67984 */ /* 0x000fe80000000800 */
[----:B-1----:R-:W3:Y:S04]  /*4f930*/  LDL.LU.64 R146, [R1+0x28a8] ;  /* 0x0028a80001927983 */ /* 0x002ee80000300a00 */
[----:B------:R-:W3:Y:S01]  /*4f940*/  LDL.LU.64 R144, [R1+0x28a0] ;  /* 0x0028a00001907983 */ /* 0x000ee20000300a00 */
[C---:B------:R-:W-:Y:S03]  /*4f950*/  HMMA.1688.F32.TF32 R92, R232.reuse, R142, R92 ;  /* 0x0000008ee85c723c */ /* 0x040fe6000008105c */
[----:B------:R-:W-:Y:S04]  /*4f960*/  STL.64 [R1+0xb50], R236 ;  /* 0x000b50ec01007387 */ /* 0x000fe80000100a00 */
[----:B------:R1:W-:Y:S04]  /*4f970*/  STL.64 [R1+0xb58], R238 ;  /* 0x000b58ee01007387 */ /* 0x0003e80000100a00 */
[----:B------:R-:W-:Y:S01]  /*4f980*/  LDS R229, [R240+0x14380] ;  /* 0x01438000f0e57984 */ /* 0x000fe20000000800 */
[C---:B------:R-:W-:Y:S03]  /*4f990*/  HMMA.1688.F32.TF32 R88, R232.reuse, R138, R88 ;  /* 0x0000008ae858723c */ /* 0x040fe60000081058 */
[----:B------:R-:W4:Y:S04]  /*4f9a0*/  LDS R231, [R240+0x16380] ;  /* 0x01638000f0e77984 */ /* 0x000f280000000800 */
[----:B-1----:R-:W2:Y:S04]  /*4f9b0*/  LDL.LU.64 R238, [R1+0x2898] ;  /* 0x0028980001ee7983 */ /* 0x002ea80000300a00 */
[----:B------:R-:W2:Y:S04]  /*4f9c0*/  LDL.LU.64 R236, [R1+0x2890] ;  /* 0x0028900001ec7983 */ /* 0x000ea80000300a00 */
[----:B------:R-:W-:Y:S04]  /*4f9d0*/  STL.64 [R1+0xb40], R248 ;  /* 0x000b40f801007387 */ /* 0x000fe80000100a00 */
[----:B------:R1:W-:Y:S04]  /*4f9e0*/  STL.64 [R1+0xb48], R250 ;  /* 0x000b48fa01007387 */ /* 0x0003e80000100a00 */
[----:B-1----:R-:W2:Y:S04]  /*4f9f0*/  LDL.LU.64 R250, [R1+0x2888] ;  /* 0x0028880001fa7983 */ /* 0x002ea80000300a00 */
[----:B------:R-:W2:Y:S04]  /*4fa00*/  LDL.LU.64 R248, [R1+0x2880] ;  /* 0x0028800001f87983 */ /* 0x000ea80000300a00 */
        /* <DEDUP_REMOVED lines=28> */
[C---:B-1----:R-:W-:Y:S08]  /*4fbd0*/  HMMA.1688.F32.TF32 R80, R232.reuse, R66, R76 ;  /* 0x00000042e850723c */ /* 0x042ff0000008104c */
        /* <DEDUP_REMOVED lines=22> */
[----:B-1----:R-:W2:Y:S04]  /*4fd40*/  LDL.LU R32, [R1+0x90] ;  /* 0x0000900001207983 */ /* 0x002ea80000300800 */
[----:B------:R1:W-:Y:S04]  /*4fd50*/  STL.64 [R1+0x800], R36 ;  /* 0x0008002401007387 */ /* 0x0003e80000100a00 */
[----:B------:R1:W-:Y:S04]  /*4fd60*/  STL.64 [R1+0x808], R38 ;  /* 0x0008082601007387 */ /* 0x0003e80000100a00 */
[----:B------:R1:W-:Y:S04]  /*4fd70*/  STL.64 [R1+0x7f0], R28 ;  /* 0x0007f01c01007387 */ /* 0x0003e80000100a00 */
[----:B------:R1:W-:Y:S04]  /*4fd80*/  STL.64 [R1+0x7f8], R30 ;  /* 0x0007f81e01007387 */ /* 0x0003e80000100a00 */
[----:B------:R-:W2:Y:S04]  /*4fd90*/  LDL.LU R33, [R1+0x94] ;  /* 0x0000940001217983 */ /* 0x000ea80000300800 */
[----:B----4-:R-:W2:Y:S04]  /*4fda0*/  LDL.LU R34, [R1+0x98] ;  /* 0x0000980001227983 */ /* 0x010ea80000300800 */
[----:B------:R-:W2:Y:S04]  /*4fdb0*/  LDL.LU R35, [R1+0x9c] ;  /* 0x00009c0001237983 */ /* 0x000ea80000300800 */
[----:B-1----:R-:W4:Y:S04]  /*4fdc0*/  LDL.LU R36, [R1+0xa0] ;  /* 0x0000a00001247983 */ /* 0x002f280000300800 */
        /* <DEDUP_REMOVED lines=87> */
[C---:B--2---:R-:W-:Y:S11]  /*50340*/  HMMA.1688.F32.TF32 R244, R232.reuse, R10, R244 ;  /* 0x0000000ae8f4723c */ /* 0x044ff600000810f4 */
[----:B------:R-:W-:Y:S11]  /*50350*/  @!UPT UIADD3 URZ, URZ, URZ, URZ ;  /* 0x0000003f3f3ff290 */ /* 0x000ff6000fffe03f */
[----:B------:R-:W-:Y:S01]  /*50360*/  @!UPT UIADD3 URZ, URZ, URZ, URZ ;  /* 0x0000003f3f3ff290 */ /* 0x000fe2000fffe03f */
[----:B------:R-:W-:Y:S04]  /*50370*/  STL.64 [R1+0x7e0], R244 ;  /* 0x0007e0f401007387 */ /* 0x000fe80000100a00 */
[----:B------:R1:W-:Y:S04]  /*50380*/  STL.64 [R1+0x7e8], R246 ;  /* 0x0007e8f601007387 */ /* 0x0003e80000100a00 */
[----:B-1----:R-:W2:Y:S04]  /*50390*/  LDL.LU.64 R246, [R1+0x2878] ;  /* 0x0028780001f67983 */ /* 0x002ea80000300a00 */
[----:B------:R-:W2:Y:S01]  /*503a0*/  LDL.LU.64 R244, [R1+0x2870] ;  /* 0x0028700001f47983 */ /* 0x000ea20000300a00 */
[----:B------:R-:W-:Y:S03]  /*503b0*/  HMMA.1688.F32.TF32 R220, R232, R14, R220 ;  /* 0x0000000ee8dc723c */ /* 0x000fe600000810dc */
[----:B------:R-:W-:Y:S04]  /*503c0*/  LDS R232, [R3+0x14400] ;  /* 0x0144000003e87984 */ /* 0x000fe80000000800 */
[----:B------:R-:W-:Y:S01]  /*503d0*/  LDS R234, [R3+0x16400] ;  /* 0x0164000003ea7984 */ /* 0x000fe20000000800 */
[C---:B---3--:R-:W-:Y:S03]  /*503e0*/  HMMA.1688.F32.TF32 R124, R228.reuse, R142, R124 ;  /* 0x0000008ee47c723c */ /* 0x048fe6000008107c */
[----:B------:R-:W-:Y:S04]  /*503f0*/  LDS R233, [R240+0x14400] ;  /* 0x01440000f0e97984 */ /* 0x000fe80000000800 */
[----:B------:R-:W1:Y:S08]  /*50400*/  LDS R235, [R240+0x16400] ;  /* 0x01640000f0eb7984 */ /* 0x000e700000000800 */
[----:B------:R-:W-:Y:S04]  /*50410*/  STL.64 [R1+0x7d0], R220 ;  /* 0x0007d0dc01007387 */ /* 0x000fe80000100a00 */
[----:B------:R3:W-:Y:S04]  /*50420*/  STL.64 [R1+0x7d8], R222 ;  /* 0x0007d8de01007387 */ /* 0x0007e80000100a00 */
[----:B------:R-:W-:Y:S04]  /*50430*/  STL.64 [R1+0x7c0], R124 ;  /* 0x0007c07c01007387 */ /* 0x000fe80000100a00 */
[----:B------:R1:W-:Y:S01]  /*50440*/  STL.64 [R1+0x7c8], R126 ;  /* 0x0007c87e01007387 */ /* 0x0003e20000100a00 */
[C---:B---3--:R-:W-:Y:S08]  /*50450*/  HMMA.1688.F32.TF32 R220, R228.reuse, R138, R120 ;  /* 0x0000008ae4dc723c */ /* 0x048ff00000081078 */
[C---:B-1----:R-:W-:Y:S08]  /*50460*/  HMMA.1688.F32.TF32 R124, R228.reuse, R18, R116 ;  /* 0x00000012e47c723c */ /* 0x042ff00000081074 */
[C---:B------:R-:W-:Y:S08]  /*50470*/  HMMA.1688.F32.TF32 R120, R228.reuse, R6, R112 ;  /* 0x00000006e478723c */ /* 0x040ff00000081070 */
[C---:B------:R-:W-:Y:S08]  /*50480*/  HMMA.1688.F32.TF32 R116, R228.reuse, R134, R108 ;  /* 0x00000086e474723c */ /* 0x040ff0000008106c */
[C---:B------:R-:W-:Y:S08]  /*50490*/  HMMA.1688.F32.TF32 R112, R228.reuse, R130, R104 ;  /* 0x00000082e470723c */ /* 0x040ff00000081068 */
[C---:B------:R-:W-:Y:S08]  /*504a0*/  HMMA.1688.F32.TF32 R108, R228.reuse, R66, R100 ;  /* 0x00000042e46c723c */ /* 0x040ff00000081064 */
[C---:B------:R-:W-:Y:S08]  /*504b0*/  HMMA.1688.F32.TF32 R104, R228.reuse, R62, R96 ;  /* 0x0000003ee468723c */ /* 0x040ff00000081060 */
[C---:B----4-:R-:W-:Y:S01]  /*504c0*/  HMMA.1688.F32.TF32 R100, R228.reuse, R58, R92 ;  /* 0x0000003ae464723c */ /* 0x050fe2000008105c */
        /* <DEDUP_REMOVED lines=36> */
[----:B------:R1:W-:Y:S01]  /*50710*/  STL.64 [R1+0x6d8], R74 ;  /* 0x0006d84a01007387 */ /* 0x0003e20000100a00 */
[C---:B------:R-:W-:Y:S03]  /*50720*/  HMMA.1688.F32.TF32 R28, R232.reuse, R134, R28 ;  /* 0x00000086e81c723c */ /* 0x040fe6000008101c */
[----:B------:R-:W-:Y:S04]  /*50730*/  LDS R228, [R3+0x14480] ;  /* 0x0144800003e47984 */ /* 0x000fe80000000800 */
[----:B------:R-:W-:Y:S01]  /*50740*/  LDS R230, [R3+0x16480] ;  /* 0x0164800003e67984 */ /* 0x000fe20000000800 */
[C---:B-1----:R-:W-:Y:S03]  /*50750*/  HMMA.1688.F32.TF32 R72, R232.reuse, R142, R68 ;  /* 0x0000008ee848723c */ /* 0x042fe60000081044 */
[----:B------:R-:W-:Y:S04]  /*50760*/  LDS R229, [R240+0x14480] ;  /* 0x01448000f0e57984 */ /* 0x000fe80000000800 */
[----:B------:R-:W1:Y:S01]  /*50770*/  LDS R231, [R240+0x16480] ;  /* 0x01648000f0e77984 */ /* 0x000e620000000800 */
        /* <DEDUP_REMOVED lines=9> */
[----:B------:R3:W-:Y:S04]  /*50810*/  STL.64 [R1+0x690], R36 ;  /* 0x0006902401007387 */ /* 0x0007e80000100a00 */
[----:B------:R4:W-:Y:S01]  /*50820*/  STL.64 [R1+0x698], R38 ;  /* 0x0006982601007387 */ /* 0x0009e20000100a00 */
[----:B--2---:R-:W-:-:S03]  /*50830*/  IMAD.MOV.U32 R32, RZ, RZ, R244 ;  /* 0x000000ffff207224 */ /* 0x004fc600078e00f4 */
[----:B------:R-:W2:Y:S01]  /*50840*/  LDL.LU R244, [R1+0x286c] ;  /* 0x00286c0001f47983 */ /* 0x000ea20000300800 */
[----:B------:R-:W-:Y:S01]  /*50850*/  IMAD.MOV.U32 R33, RZ, RZ, R246 ;  /* 0x000000ffff217224 */ /* 0x000fe200078e00f6 */
[----:B------:R-:W-:Y:S02]  /*50860*/  MOV R34, R251 ;  /* 0x000000fb00227202 */ /* 0x000fe40000000f00 */
[----:B------:R1:W-:Y:S01]  /*50870*/  STL.64 [R1+0x680], R28 ;  /* 0x0006801c01007387 */ /* 0x0003e20000100a00 */
[----:B------:R-:W-:-:S03]  /*50880*/  IMAD.MOV.U32 R35, RZ, RZ, R250 ;  /* 0x000000ffff237224 */ /* 0x000fc600078e00fa */
[----:B------:R1:W-:Y:S01]  /*50890*/  STL.64 [R1+0x688], R30 ;  /* 0x0006881e01007387 */ /* 0x0003e20000100a00 */
[----:B---3--:R-:W-:-:S03]  /*508a0*/  IMAD.MOV.U32 R36, RZ, RZ, R247 ;  /* 0x000000ffff247224 */ /* 0x008fc600078e00f7 */
[----:B------:R-:W3:Y:S01]  /*508b0*/  LDL.LU R246, [R1+0x2868] ;  /* 0x0028680001f67983 */ /* 0x000ee20000300800 */
[----:B------:R-:W-:-:S03]  /*508c0*/  IMAD.MOV.U32 R37, RZ, RZ, R245 ;  /* 0x000000ffff257224 */ /* 0x000fc600078e00f5 */
[----:B------:R-:W3:Y:S01]  /*508d0*/  LDL.LU R251, [R1+0x2864] ;  /* 0x0028640001fb7983 */ /* 0x000ee20000300800 */
[----:B----4-:R-:W-:-:S03]  /*508e0*/  MOV R38, R249 ;  /* 0x000000f900267202 */ /* 0x010fc60000000f00 */
[----:B------:R-:W4:Y:S01]  /*508f0*/  LDL.LU R250, [R1+0x2860] ;  /* 0x0028600001fa7983 */ /* 0x000f220000300800 */
[----:B------:R-:W-:-:S03]  /*50900*/  IMAD.MOV.U32 R39, RZ, RZ, R248 ;  /* 0x000000ffff277224 */ /* 0x000fc600078e00f8 */
[----:B------:R-:W4:Y:S04]  /*50910*/  LDL.LU R247, [R1+0x285c] ;  /* 0x00285c0001f77983 */ /* 0x000f280000300800 */
[----:B------:R-:W4:Y:S04]  /*50920*/  LDL.LU R245, [R1+0x2858] ;  /* 0x0028580001f57983 */ /* 0x000f280000300800 */
[----:B------:R-:W4:Y:S04]  /*50930*/  LDL.LU R249, [R1+0x2854] ;  /* 0x0028540001f97983 */ /* 0x000f280000300800 */
[----:B------:R-:W4:Y:S01]  /*50940*/  LDL.LU R248, [R1+0x2850] ;  /* 0x0028500001f87983 */ /* 0x000f220000300800 */
[----:B--2---:R-:W-:Y:S01]  /*50950*/  IMAD.MOV.U32 R43, RZ, RZ, R244 ;  /* 0x000000ffff2b7224 */ /* 0x004fe200078e00f4 */
[----:B---3--:R-:W-:Y:S01]  /*50960*/  MOV R42, R246 ;  /* 0x000000f6002a7202 */ /* 0x008fe20000000f00 */
[----:B------:R-:W-:-:S02]  /*50970*/  IMAD.MOV.U32 R40, RZ, RZ, R251 ;  /* 0x000000ffff287224 */ /* 0x000fc400078e00fb */
[----:B------:R-:W2:Y:S01]  /*50980*/  LDL.LU R251, [R1+0x284c] ;  /* 0x00284c0001fb7983 */ /* 0x000ea20000300800 */
[----:B----4-:R-:W-:-:S03]  /*50990*/  IMAD.MOV.U32 R41, RZ, RZ, R250 ;  /* 0x000000ffff297224 */ /* 0x010fc600078e00fa */
[----:B------:R-:W3:Y:S04]  /*509a0*/  LDL.LU R250, [R1+0x2848] ;  /* 0x0028480001fa7983 */ /* 0x000ee80000300800 */
[----:B------:R-:W4:Y:S04]  /*509b0*/  LDL.LU R246, [R1+0x2844] ;  /* 0x0028440001f67983 */ /* 0x000f280000300800 */
[----:B------:R-:W4:Y:S01]  /*509c0*/  LDL.LU R244, [R1+0x2840] ;  /* 0x0028400001f47983 */ /* 0x000f220000300800 */
[----:B------:R-:W-:Y:S01]  /*509d0*/  IMAD.MOV.U32 R72, RZ, RZ, R249 ;  /* 0x000000ffff487224 */ /* 0x000fe200078e00f9 */
[----:B------:R-:W-:-:S02]  /*509e0*/  MOV R74, R245 ;  /* 0x000000f5004a7202 */ /* 0x000fc40000000f00 */
[----:B------:R-:W4:Y:S01]  /*509f0*/  LDL.LU R249, [R1+0x283c] ;  /* 0x00283c0001f97983 */ /* 0x000f220000300800 */
[----:B------:R-:W-:-:S03]  /*50a00*/  IMAD.MOV.U32 R73, RZ, RZ, R248 ;  /* 0x000000ffff497224 */ /* 0x000fc600078e00f8 */
[----:B------:R-:W4:Y:S01]  /*50a10*/  LDL.LU R248, [R1+0x2838] ;  /* 0x0028380001f87983 */ /* 0x000f220000300800 */
[----:B------:R-:W-:-:S03]  /*50a20*/  IMAD.MOV.U32 R75, RZ, RZ, R247 ;  /* 0x000000ffff4b7224 */ /* 0x000fc600078e00f7 */
[----:B------:R-:W4:Y:S04]  /*50a30*/  LDL.LU R245, [R1+0x2834] ;  /* 0x0028340001f57983 */ /* 0x000f280000300800 */
[----:B------:R-:W4:Y:S01]  /*50a40*/  LDL.LU R247, [R1+0x2830] ;  /* 0x0028300001f77983 */ /* 0x000f220000300800 */
[----:B--2---:R-:W-:Y:S01]  /*50a50*/  IMAD.MOV.U32 R79, RZ, RZ, R251 ;  /* 0x000000ffff4f7224 */ /* 0x004fe200078e00fb */
[----:B---3--:R-:W-:Y:S01]  /*50a60*/  MOV R78, R250 ;  /* 0x000000fa004e7202 */ /* 0x008fe20000000f00 */
[----:B----4-:R-:W-:Y:S02]  /*50a70*/  IMAD.MOV.U32 R76, RZ, RZ, R246 ;  /* 0x000000ffff4c7224 */ /* 0x010fe400078e00f6 */
[----:B------:R-:W2:Y:S01]  /*50a80*/  LDL.LU R246, [R1+0x282c] ;  /* 0x00282c0001f67983 */ /* 0x000ea20000300800 */
[----:B------:R-:W-:-:S03]  /*50a90*/  IMAD.MOV.U32 R77, RZ, RZ, R244 ;  /* 0x000000ffff4d7224 */ /* 0x000fc600078e00f4 */
[----:B------:R-:W3:Y:S04]  /*50aa0*/  LDL.LU R244, [R1+0x2828] ;  /* 0x0028280001f47983 */ /* 0x000ee80000300800 */
[----:B------:R-:W4:Y:S04]  /*50ab0*/  LDL.LU R250, [R1+0x2824] ;  /* 0x0028240001fa7983 */ /* 0x000f280000300800 */
[----:B------:R-:W4:Y:S01]  /*50ac0*/  LDL.LU R251, [R1+0x2820] ;  /* 0x0028200001fb7983 */ /* 0x000f220000300800 */
[----:B------:R-:W-:-:S03]  /*50ad0*/  IMAD.MOV.U32 R152, RZ, RZ, R245 ;  /* 0x000000ffff987224 */ /* 0x000fc600078e00f5 */
[----:B------:R-:W4:Y:S01]  /*50ae0*/  LDL.LU R245, [R1+0x281c] ;  /* 0x00281c0001f57983 */ /* 0x000f220000300800 */
[----:B------:R-:W-:-:S03]  /*50af0*/  IMAD.MOV.U32 R153, RZ, RZ, R247 ;  /* 0x000000ffff997224 */ /* 0x000fc600078e00f7 */
[----:B------:R-:W4:Y:S01]  /*50b00*/  LDL.LU R247, [R1+0x2818] ;  /* 0x0028180001f77983 */ /* 0x000f220000300800 */
[----:B------:R-:W-:Y:S01]  /*50b10*/  MOV R154, R248 ;  /* 0x000000f8009a7202 */ /* 0x000fe20000000f00 */
[----:B------:R-:W-:Y:S02]  /*50b20*/  IMAD.MOV.U32 R155, RZ, RZ, R249 ;  /* 0x000000ffff9b7224 */ /* 0x000fe400078e00f9 */
[----:B------:R-:W4:Y:S04]  /*50b30*/  LDL.LU R248, [R1+0x2814] ;  /* 0x0028140001f87983 */ /* 0x000f280000300800 */
[----:B------:R-:W4:Y:S01]  /*50b40*/  LDL.LU R249, [R1+0x2810] ;  /* 0x0028100001f97983 */ /* 0x000f220000300800 */
[----:B--2---:R-:W-:Y:S01]  /*50b50*/  IMAD.MOV.U32 R83, RZ, RZ, R246 ;  /* 0x000000ffff537224 */ /* 0x004fe200078e00f6 */
[----:B---3--:R-:W-:Y:S01]  /*50b60*/  MOV R82, R244 ;  /* 0x000000f400527202 */ /* 0x008fe20000000f00 */
[----:B----4-:R-:W-:-:S02]  /*50b70*/  IMAD.MOV.U32 R80, RZ, RZ, R250 ;  /* 0x000000ffff507224 */ /* 0x010fc400078e00fa */
[----:B------:R-:W2:Y:S01]  /*50b80*/  LDL.LU R250, [R1+0x280c] ;  /* 0x00280c0001fa7983 */ /* 0x000ea20000300800 */
[----:B------:R-:W-:-:S03]  /*50b90*/  IMAD.MOV.U32 R81, RZ, RZ, R251 ;  /* 0x000000ffff517224 */ /* 0x000fc600078e00fb */
[----:B------:R-:W3:Y:S01]  /*50ba0*/  LDL.LU R251, [R1+0x2808] ;  /* 0x0028080001fb7983 */ /* 0x000ee20000300800 */
[----:B------:R-:W-:-:S03]  /*50bb0*/  IMAD.MOV.U32 R85, RZ, RZ, R245 ;  /* 0x000000ffff557224 */ /* 0x000fc600078e00f5 */
[----:B------:R-:W4:Y:S01]  /*50bc0*/  LDL.LU R244, [R1+0x2804] ;  /* 0x0028040001f47983 */ /* 0x000f220000300800 */
[----:B------:R-:W-:-:S03]  /*50bd0*/  IMAD.MOV.U32 R84, RZ, RZ, R247 ;  /* 0x000000ffff547224 */ /* 0x000fc600078e00f7 */
[----:B------:R-:W4:Y:S04]  /*50be0*/  LDL.LU R246, [R1+0x2800] ;  /* 0x0028000001f67983 */ /* 0x000f280000300800 */
[----:B------:R-:W4:Y:S04]  /*50bf0*/  LDL.LU R247, [R1+0x27fc] ;  /* 0x0027fc0001f77983 */ /* 0x000f280000300800 */
[----:B------:R-:W4:Y:S04]  /*50c00*/  LDL.LU R245, [R1+0x27f8] ;  /* 0x0027f80001f57983 */ /* 0x000f280000300800 */
[----:B------:R-:W4:Y:S04]  /*50c10*/  LDL.LU R86, [R1+0x168] ;  /* 0x0001680001567983 */ /* 0x000f280000300800 */
[----:B------:R-:W4:Y:S04]  /*50c20*/  LDL.LU R87, [R1+0x16c] ;  /* 0x00016c0001577983 */ /* 0x000f280000300800 */
        /* <DEDUP_REMOVED lines=15> */
[----:B------:R-:W4:Y:S04]  /*50d20*/  LDL.LU R125, [R1+0x44] ;  /* 0x00004400017d7983 */ /* 0x000f280000300800 */
[----:B------:R-:W4:Y:S04]  /*50d30*/  LDL.LU R126, [R1+0x48] ;  /* 0x00004800017e7983 */ /* 0x000f280000300800 */
[----:B------:R-:W4:Y:S04]  /*50d40*/  LDL.LU R127, [R1+0x4c] ;  /* 0x00004c00017f7983 */ /* 0x000f280000300800 */
[----:B------:R-:W4:Y:S04]  /*50d50*/  LDL.LU R248, [R1+0x60] ;  /* 0x0000600001f87983 */ /* 0x000f280000300800 */
[----:B------:R-:W4:Y:S01]  /*50d60*/  LDL.LU R249, [R1+0x64] ;  /* 0x0000640001f97983 */ /* 0x000f220000300800 */
[----:B--2---:R-:W-:-:S03]  /*50d70*/  IMAD.MOV.U32 R89, RZ, RZ, R250 ;  /* 0x000000ffff597224 */ /* 0x004fc600078e00fa */
[----:B------:R-:W2:Y:S01]  /*50d80*/  LDL.LU R250, [R1+0x68] ;  /* 0x0000680001fa7983 */ /* 0x000ea20000300800 */
[----:B---3--:R-:W-:-:S03]  /*50d90*/  MOV R88, R251 ;  /* 0x000000fb00587202 */ /* 0x008fc60000000f00 */
[----:B------:R-:W2:Y:S01]  /*50da0*/  LDL.LU R251, [R1+0x6c] ;  /* 0x00006c0001fb7983 */ /* 0x000ea20000300800 */
[----:B----4-:R-:W-:-:S03]  /*50db0*/  IMAD.MOV.U32 R99, RZ, RZ, R244 ;  /* 0x000000ffff637224 */ /* 0x010fc600078e00f4 */
[----:B------:R-:W3:Y:S01]  /*50dc0*/  LDL.LU R244, [R1+0x70] ;  /* 0x0000700001f47983 */ /* 0x000ee20000300800 */
[----:B------:R-:W-:Y:S01]  /*50dd0*/  IMAD.MOV.U32 R97, RZ, RZ, R246 ;  /* 0x000000ffff617224 */ /* 0x000fe200078e00f6 */
[----:B------:R-:W-:Y:S01]  /*50de0*/  MOV R96, R247 ;  /* 0x000000f700607202 */ /* 0x000fe20000000f00 */
[----:B------:R-:W-:Y:S02]  /*50df0*/  IMAD.MOV.U32 R98, RZ, RZ, R245 ;  /* 0x000000ffff627224 */ /* 0x000fe400078e00f5 */
        /* <DEDUP_REMOVED lines=27> */
[----:B-1----:R-:W-:-:S03]  /*50fb0*/  MOV R28, R236 ;  /* 0x000000ec001c7202 */ /* 0x002fc60000000f00 */
[----:B------:R-:W4:Y:S01]  /*50fc0*/  LDL.LU R68, [R1+0x100] ;  /* 0x0001000001447983 */ /* 0x000f220000300800 */
[----:B------:R-:W-:-:S03]  /*50fd0*/  IMAD.MOV.U32 R29, RZ, RZ, R237 ;  /* 0x000000ffff1d7224 */ /* 0x000fc600078e00ed */
        /* <DEDUP_REMOVED lines=9> */
[C---:B--2---:R-:W-:Y:S08]  /*51070*/  HMMA.1688.F32.TF32 R248, R232.reuse, R66, R248 ;  /* 0x00000042e8f8723c */ /* 0x044ff000000810f8 */
[C---:B---3--:R-:W-:Y:S11]  /*51080*/  HMMA.1688.F32.TF32 R244, R232.reuse, R130, R244 ;  /* 0x00000082e8f4723c */ /* 0x048ff600000810f4 */
        /* <DEDUP_REMOVED lines=10> */
[C---:B----4-:R-:W-:Y:S08]  /*51130*/  HMMA.1688.F32.TF32 R220, R232.reuse, R62, R220 ;  /* 0x0000003ee8dc723c */ /* 0x050ff000000810dc */
        /* <DEDUP_REMOVED lines=17> */
[----:B-1----:R-:W-:Y:S08]  /*51250*/  HMMA.1688.F32.TF32 R108, R232, R14, R236 ;  /* 0x0000000ee86c723c */ /* 0x002ff000000810ec */
[C---:B------:R-:W-:Y:S08]  /*51260*/  HMMA.1688.F32.TF32 R76, R228.reuse, R54, R76 ;  /* 0x00000036e44c723c */ /* 0x040ff0000008104c */
[C---:B------:R-:W-:Y:S08]  /*51270*/  HMMA.1688.F32.TF32 R72, R228.reuse, R50, R72 ;  /* 0x00000032e448723c */ /* 0x040ff00000081048 */
[C---:B------:R-:W-:Y:S08]  /*51280*/  HMMA.1688.F32.TF32 R68, R228.reuse, R46, R68 ;  /* 0x0000002ee444723c */ /* 0x040ff00000081044 */
[C---:B------:R-:W-:Y:S08]  /*51290*/  HMMA.1688.F32.TF32 R40, R228.reuse, R26, R40 ;  /* 0x0000001ae428723c */ /* 0x040ff00000081028 */
[C---:B------:R-:W-:Y:S08]  /*512a0*/  HMMA.1688.F32.TF32 R36, R228.reuse, R22, R36 ;  /* 0x00000016e424723c */ /* 0x040ff00000081024 */
[C---:B------:R-:W-:Y:S08]  /*512b0*/  HMMA.1688.F32.TF32 R32, R228.reuse, R10, R32 ;  /* 0x0000000ae420723c */ /* 0x040ff00000081020 */
[----:B------:R-:W-:Y:S08]  /*512c0*/  HMMA.1688.F32.TF32 R28, R228, R14, R28 ;  /* 0x0000000ee41c723c */ /* 0x000ff0000008101c */
[C---:B--2---:R-:W-:Y:S08]  /*512d0*/  HMMA.1688.F32.TF32 R112, R232.reuse, R10, R244 ;  /* 0x0000000ae870723c */ /* 0x044ff000000810f4 */
[----:B---3--:R-:W-:Y:S01]  /*512e0*/  HMMA.1688.F32.TF32 R116, R232, R22, R248 ;  /* 0x00000016e874723c */ /* 0x008fe200000810f8 */
[----:B------:R-:W-:Y:S04]  /*512f0*/  LDS R232, [R3+0x14500] ;  /* 0x0145000003e87984 */ /* 0x000fe80000000800 */
[----:B------:R-:W-:Y:S04]  /*51300*/  LDS R234, [R3+0x16500] ;  /* 0x0165000003ea7984 */ /* 0x000fe80000000800 */
[----:B------:R-:W-:Y:S04]  /*51310*/  LDS R233, [R240+0x14500] ;  /* 0x01450000f0e97984 */ /* 0x000fe80000000800 */
[----:B------:R-:W1:Y:S10]  /*51320*/  LDS R235, [R240+0x16500] ;  /* 0x01650000f0eb7984 */ /* 0x000e740000000800 */
[----:B------:R-:W-:Y:S04]  /*51330*/  STL.64 [R1+0x5f0], R116 ;  /* 0x0005f07401007387 */ /* 0x000fe80000100a00 */
[----:B------:R-:W-:Y:S04]  /*51340*/  STL.64 [R1+0x5f8], R118 ;  /* 0x0005f87601007387 */ /* 0x000fe80000100a00 */
[----:B------:R-:W-:Y:S04]  /*51350*/  STL.64 [R1+0x5e0], R112 ;  /* 0x0005e07001007387 */ /* 0x000fe80000100a00 */
[----:B------:R2:W-:Y:S04]  /*51360*/  STL.64 [R1+0x5e8], R114 ;  /* 0x0005e87201007387 */ /* 0x0005e80000100a00 */
[----:B------:R-:W-:Y:S04]  /*51370*/  STL.64 [R1+0x5d0], R108 ;  /* 0x0005d06c01007387 */ /* 0x000fe80000100a00 */
[----:B------:R3:W-:Y:S01]  /*51380*/  STL.64 [R1+0x5d8], R110 ;  /* 0x0005d86e01007387 */ /* 0x0007e20000100a00 */
[C---:B--2---:R-:W-:Y:S08]  /*51390*/  HMMA.1688.F32.TF32 R112, R228.reuse, R142, R104 ;  /* 0x0000008ee470723c */ /* 0x044ff00000081068 */
[C---:B---3--:R-:W-:Y:S08]  /*513a0*/  HMMA.1688.F32.TF32 R108, R228.reuse, R138, R100 ;  /* 0x0000008ae46c723c */ /* 0x048ff00000081064 */
[C---:B------:R-:W-:Y:S08]  /*513b0*/  HMMA.1688.F32.TF32 R104, R228.reuse, R18, R96 ;  /* 0x00000012e468723c */ /* 0x040ff00000081060 */
[C---:B------:R-:W-:Y:S08]  /*513c0*/  HMMA.1688.F32.TF32 R100, R228.reuse, R6, R92 ;  /* 0x00000006e464723c */ /* 0x040ff0000008105c */
[C---:B------:R-:W-:Y:S08]  /*513d0*/  HMMA.1688.F32.TF32 R96, R228.reuse, R134, R88 ;  /* 0x00000086e460723c */ /* 0x040ff00000081058 */
[C---:B------:R-:W-:Y:S08]  /*513e0*/  HMMA.1688.F32.TF32 R92, R228.reuse, R130, R84 ;  /* 0x00000082e45c723c */ /* 0x040ff00000081054 */
[C---:B------:R-:W-:Y:S08]  /*513f0*/  HMMA.1688.F32.TF32 R88, R228.reuse, R66, R80 ;  /* 0x00000042e458723c */ /* 0x040ff00000081050 */
[C---:B------:R-:W-:Y:S01]  /*51400*/  HMMA.1688.F32.TF32 R84, R228.reuse, R62, R156 ;  /* 0x0000003ee454723c */ /* 0x040fe2000008109c */
[----:B------:R-:W-:Y:S07]  /*51410*/  STL.64 [R1+0x5c0], R112 ;  /* 0x0005c07001007387 */ /* 0x000fee0000100a00 */
        /* <DEDUP_REMOVED lines=134> */
[----:B------:R-:W-:Y:S04]  /*51c80*/  LDS R229, [R240+0x14580] ;  /* 0x01458000f0e57984 */ /* 0x000fe80000000800 */
[----:B------:R-:W3:Y:S01]  /*51c90*/  LDS R231, [R240+0x16580] ;  /* 0x01658000f0e77984 */ /* 0x000ee20000000800 */
[C---:B-1----:R-:W-:Y:S08]  /*51ca0*/  HMMA.1688.F32.TF32 R156, R232.reuse, R22, R156 ;  /* 0x00000016e89c723c */ /* 0x042ff0000008109c */
        /* <DEDUP_REMOVED lines=17> */
[----:B------:R-:W-:Y:S04]  /*51dc0*/  STL.64 [R1+0x4b0], R124 ;  /* 0x0004b07c01007387 */ /* 0x000fe80000100a00 */
[----:B------:R1:W-:Y:S01]  /*51dd0*/  STL.64 [R1+0x4b8], R126 ;  /* 0x0004b87e01007387 */ /* 0x0003e20000100a00 */
[C---:B------:R-:W-:Y:S03]  /*51de0*/  HMMA.1688.F32.TF32 R88, R232.reuse, R50, R88 ;  /* 0x00000032e858723c */ /* 0x040fe60000081058 */
        /* <DEDUP_REMOVED lines=16> */
[C---:B------:R-:W-:Y:S03]  /*51ef0*/  HMMA.1688.F32.TF32 R152, R232.reuse, R10, R152 ;  /* 0x0000000ae898723c */ /* 0x040fe60000081098 */
        /* <DEDUP_REMOVED lines=8> */
[----:B------:R-:W-:Y:S03]  /*51f80*/  HMMA.1688.F32.TF32 R232, R232, R14, R76 ;  /* 0x0000000ee8e8723c */ /* 0x000fe6000008104c */
        /* <DEDUP_REMOVED lines=36> */
[----:B------:R-:W2:Y:S04]  /*521d0*/  LDL.LU.64 R78, [R1+0x26d0] ;  /* 0x0026d000014e7983 */ /* 0x000ea80000300a00 */
[----:B------:R-:W2:Y:S04]  /*521e0*/  LDL.LU.64 R76, [R1+0x26c8] ;  /* 0x0026c800014c7983 */ /* 0x000ea80000300a00 */
[----:B------:R-:W-:Y:S04]  /*521f0*/  STL.64 [R1+0x3d0], R232 ;  /* 0x0003d0e801007387 */ /* 0x000fe80000100a00 */
[----:B------:R-:W-:Y:S04]  /*52200*/  STL.64 [R1+0x3d8], R234 ;  /* 0x0003d8ea01007387 */ /* 0x000fe80000100a00 */
[----:B------:R-:W-:Y:S04]  /*52210*/  STL.64 [R1+0x3c0], R72 ;  /* 0x0003c04801007387 */ /* 0x000fe80000100a00 */
[----:B------:R1:W-:Y:S01]  /*52220*/  STL.64 [R1+0x3c8], R74 ;  /* 0x0003c84a01007387 */ /* 0x0003e20000100a00 */
[C---:B------:R-:W-:Y:S03]  /*52230*/  HMMA.1688.F32.TF32 R236, R228.reuse, R66, R236 ;  /* 0x00000042e4ec723c */ /* 0x040fe600000810ec */
[----:B------:R-:W-:Y:S04]  /*52240*/  LDS R232, [R3+0x14600] ;  /* 0x0146000003e87984 */ /* 0x000fe80000000800 */
[----:B------:R-:W-:Y:S04]  /*52250*/  LDS R234, [R3+0x16600] ;  /* 0x0166000003ea7984 */ /* 0x000fe80000000800 */
[----:B-1----:R-:W2:Y:S04]  /*52260*/  LDL.LU.64 R74, [R1+0x26c0] ;  /* 0x0026c000014a7983 */ /* 0x002ea80000300a00 */
[----:B------:R-:W2:Y:S04]  /*52270*/  LDL.LU.64 R72, [R1+0x26b8] ;  /* 0x0026b80001487983 */ /* 0x000ea80000300a00 */
[----:B------:R-:W-:Y:S04]  /*52280*/  STL.64 [R1+0x3b0], R68 ;  /* 0x0003b04401007387 */ /* 0x000fe80000100a00 */
[----:B------:R1:W-:Y:S01]  /*52290*/  STL.64 [R1+0x3b8], R70 ;  /* 0x0003b84601007387 */ /* 0x0003e20000100a00 */
[C---:B------:R-:W-:Y:S03]  /*522a0*/  HMMA.1688.F32.TF32 R244, R228.reuse, R62, R244 ;  /* 0x0000003ee4f4723c */ /* 0x040fe600000810f4 */
[----:B------:R-:W-:Y:S04]  /*522b0*/  LDS R233, [R240+0x14600] ;  /* 0x01460000f0e97984 */ /* 0x000fe80000000800 */
[----:B------:R-:W2:Y:S04]  /*522c0*/  LDS R235, [R240+0x16600] ;  /* 0x01660000f0eb7984 */ /* 0x000ea80000000800 */
        /* <DEDUP_REMOVED lines=13> */
[----:B------:R-:W3:Y:S04]  /*523a0*/  LDL.LU.64 R32, [R1+0x2678] ;  /* 0x0026780001207983 */ /* 0x000ee80000300a00 */
[----:B------:R-:W-:Y:S04]  /*523b0*/  STL.64 [R1+0x360], R28 ;  /* 0x0003601c01007387 */ /* 0x000fe80000100a00 */
[----:B------:R1:W-:Y:S04]  /*523c0*/  STL.64 [R1+0x368], R30 ;  /* 0x0003681e01007387 */ /* 0x0003e80000100a00 */
[----:B-1----:R-:W4:Y:S04]  /*523d0*/  LDL.LU.64 R30, [R1+0x2670] ;  /* 0x00267000011e7983 */ /* 0x002f280000300a00 */
[----:B------:R-:W4:Y:S04]  /*523e0*/  LDL.LU.64 R28, [R1+0x2668] ;  /* 0x00266800011c7983 */ /* 0x000f280000300a00 */
[----:B------:R-:W-:Y:S04]  /*523f0*/  STL.64 [R1+0x350], R236 ;  /* 0x000350ec01007387 */ /* 0x000fe80000100a00 */
[----:B------:R1:W-:Y:S02]  /*52400*/  STL.64 [R1+0x358], R238 ;  /* 0x000358ee01007387 */ /* 0x0003e40000100a00 */
[C---:B-1----:R-:W-:Y:S02]  /*52410*/  HMMA.1688.F32.TF32 R236, R228.reuse, R58, R248 ;  /* 0x0000003ae4ec723c */ /* 0x042fe400000810f8 */
[----:B------:R-:W-:Y:S04]  /*52420*/  STL.64 [R1+0x340], R244 ;  /* 0x000340f401007387 */ /* 0x000fe80000100a00 */
[----:B------:R-:W-:Y:S11]  /*52430*/  STL.64 [R1+0x348], R246 ;  /* 0x000348f601007387 */ /* 0x000ff60000100a00 */
[----:B------:R-:W-:Y:S06]  /*52440*/  @!UPT UIADD3 URZ, URZ, URZ, URZ ;  /* 0x0000003f3f3ff290 */ /* 0x000fec000fffe03f */
[----:B------:R-:W-:Y:S04]  /*52450*/  STL.64 [R1+0x330], R236 ;  /* 0x000330ec01007387 */ /* 0x000fe80000100a00 */
[----:B------:R-:W-:Y:S01]  /*52460*/  STL.64 [R1+0x338], R238 ;  /* 0x000338ee01007387 */ /* 0x000fe20000100a00 */
[C---:B--2---:R-:W-:Y:S08]  /*52470*/  HMMA.1688.F32.TF32 R36, R228.reuse, R46, R36 ;  /* 0x0000002ee424723c */ /* 0x044ff00000081024 */
[C---:B---3--:R-:W-:Y:S08]  /*52480*/  HMMA.1688.F32.TF32 R32, R228.reuse, R50, R32 ;  /* 0x00000032e420723c */ /* 0x048ff00000081020 */
[C---:B----4-:R-:W-:Y:S11]  /*52490*/  HMMA.1688.F32.TF32 R28, R228.reuse, R54, R28 ;  /* 0x00000036e41c723c */ /* 0x050ff6000008101c */
[----:B------:R-:W-:Y:S11]  /*524a0*/  @!UPT UIADD3 URZ, URZ, URZ, URZ ;  /* 0x0000003f3f3ff290 */ /* 0x000ff6000fffe03f */
[----:B------:R-:W-:Y:S01]  /*524b0*/  @!UPT UIADD3 URZ, URZ, URZ, URZ ;  /* 0x0000003f3f3ff290 */ /* 0x000fe2000fffe03f */
        /* <DEDUP_REMOVED lines=9> */
[C---:B--2---:R-:W-:Y:S03]  /*52550*/  HMMA.1688.F32.TF32 R36, R228.reuse, R10, R72 ;  /* 0x0000000ae424723c */ /* 0x044fe60000081048 */
[----:B------:R1:W-:Y:S05]  /*52560*/  STL.64 [R1+0x2f8], R30 ;  /* 0x0002f81e01007387 */ /* 0x0003ea0000100a00 */
[----:B-1----:R-:W-:Y:S06]  /*52570*/  HMMA.1688.F32.TF32 R28, R228, R14, R76 ;  /* 0x0000000ee41c723c */ /* 0x002fec000008104c */
[----:B------:R-:W-:Y:S04]  /*52580*/  STL.64 [R1+0x2e0], R32 ;  /* 0x0002e02001007387 */ /* 0x000fe80000100a00 */
[----:B------:R-:W-:Y:S05]  /*52590*/  STL.64 [R1+0x2e8], R34 ;  /* 0x0002e82201007387 */ /* 0x000fea0000100a00 */
[----:B------:R-:W-:Y:S04]  /*525a0*/  STL.64 [R1+0x2d0], R36 ;  /* 0x0002d02401007387 */ /* 0x000fe80000100a00 */
[----:B------:R1:W-:Y:S01]  /*525b0*/  STL.64 [R1+0x2d8], R38 ;  /* 0x0002d82601007387 */ /* 0x0003e20000100a00 */
[C---:B------:R-:W-:Y:S03]  /*525c0*/  HMMA.1688.F32.TF32 R40, R232.reuse, R18, R80 ;  /* 0x00000012e828723c */ /* 0x040fe60000081050 */
[----:B------:R-:W-:Y:S04]  /*525d0*/  LDS R32, [R3+0x14680] ;  /* 0x0146800003207984 */ /* 0x000fe80000000800 */
[----:B------:R-:W-:Y:S04]  /*525e0*/  LDS R34, [R3+0x16680] ;  /* 0x0166800003227984 */ /* 0x000fe80000000800 */
[----:B------:R-:W-:Y:S01]  /*525f0*/  STL.64 [R1+0x2c0], R28 ;  /* 0x0002c01c01007387 */ /* 0x000fe20000100a00 */
[C---:B-1----:R-:W-:Y:S03]  /*52600*/  HMMA.1688.F32.TF32 R36, R232.reuse, R138, R156 ;  /* 0x0000008ae824723c */ /* 0x042fe6000008109c */
[----:B------:R1:W-:Y:S04]  /*52610*/  STL.64 [R1+0x2c8], R30 ;  /* 0x0002c81e01007387 */ /* 0x0003e80000100a00 */
[----:B------:R-:W-:Y:S04]  /*52620*/  LDS R33, [R240+0x14680] ;  /* 0x01468000f0217984 */ /* 0x000fe80000000800 */
[----:B------:R-:W2:Y:S01]  /*52630*/  LDS R35, [R240+0x16680] ;  /* 0x01668000f0237984 */ /* 0x000ea20000000800 */
[C---:B-1----:R-:W-:Y:S11]  /*52640*/  HMMA.1688.F32.TF32 R28, R232.reuse, R142, R152 ;  /* 0x0000008ee81c723c */ /* 0x042ff60000081098 */
[----:B------:R-:W-:Y:S11]  /*52650*/  @!UPT UIADD3 URZ, URZ, URZ, URZ ;  /* 0x0000003f3f3ff290 */ /* 0x000ff6000fffe03f */
[----:B------:R-:W-:Y:S01]  /*52660*/  @!UPT UIADD3 URZ, URZ, URZ, URZ ;  /* 0x0000003f3f3ff290 */ /* 0x000fe2000fffe03f */
[----:B------:R-:W-:Y:S04]  /*52670*/  STL.64 [R1+0x2b0], R28 ;  /* 0x0002b01c01007387 */ /* 0x000fe80000100a00 */
[----:B------:R1:W-:Y:S04]  /*52680*/  STL.64 [R1+0x2b8], R30 ;  /* 0x0002b81e01007387 */ /* 0x0003e80000100a00 */
[----:B------:R-:W-:Y:S04]  /*52690*/  STL.64 [R1+0x2a0], R36 ;  /* 0x0002a02401007387 */ /* 0x000fe80000100a00 */
[----:B------:R3:W-:Y:S01]  /*526a0*/  STL.64 [R1+0x2a8], R38 ;  /* 0x0002a82601007387 */ /* 0x0007e20000100a00 */
[C---:B-1----:R-:W-:Y:S03]  /*526b0*/  HMMA.1688.F32.TF32 R28, R232.reuse, R6, R84 ;  /* 0x00000006e81c723c */ /* 0x042fe60000081054 */
[----:B------:R-:W-:Y:S04]  /*526c0*/  STL.64 [R1+0x290], R40 ;  /* 0x0002902801007387 */ /* 0x000fe80000100a00 */
[----:B------:R1:W-:Y:S01]  /*526d0*/  STL.64 [R1+0x298], R42 ;  /* 0x0002982a01007387 */ /* 0x0003e20000100a00 */
[C---:B---3--:R-:W-:Y:S08]  /*526e0*/  HMMA.1688.F32.TF32 R36, R232.reuse, R134, R88 ;  /* 0x00000086e824723c */ /* 0x048ff00000081058 */
        /* <DEDUP_REMOVED lines=27> */
[----:B-1----:R-:W-:Y:S07]  /*528a0*/  HMMA.1688.F32.TF32 R40, R232, R10, R220 ;  /* 0x0000000ae828723c */ /* 0x002fee00000810dc */
[----:B------:R-:W-:Y:S04]  /*528b0*/  STL.64 [R1+0x1f0], R28 ;  /* 0x0001f01c01007387 */ /* 0x000fe80000100a00 */
[----:B------:R1:W-:Y:S01]  /*528c0*/  STL.64 [R1+0x1f8], R30 ;  /* 0x0001f81e01007387 */ /* 0x0003e20000100a00 */
[----:B--2---:R-:W-:Y:S03]  /*528d0*/  HMMA.1688.F32.TF32 R236, R32, R142, R148 ;  /* 0x0000008e20ec723c */ /* 0x004fe60000081094 */
[----:B------:R-:W-:Y:S04]  /*528e0*/  STL.64 [R1+0x1e0], R36 ;  /* 0x0001e02401007387 */ /* 0x000fe80000100a00 */
[----:B------:R-:W-:Y:S01]  /*528f0*/  STL.64 [R1+0x1e8], R38 ;  /* 0x0001e82601007387 */ /* 0x000fe20000100a00 */
[----:B-1----:R-:W-:Y:S03]  /*52900*/  HMMA.1688.F32.TF32 R28, R232, R14, R144 ;  /* 0x0000000ee81c723c */ /* 0x002fe60000081090 */
[----:B------:R-:W-:Y:S04]  /*52910*/  STL.64 [R1+0x1d0], R40 ;  /* 0x0001d02801007387 */ /* 0x000fe80000100a00 */
[----:B------:R1:W-:Y:S01]  /*52920*/  STL.64 [R1+0x1d8], R42 ;  /* 0x0001d82a01007387 */ /* 0x0003e20000100a00 */
[----:B------:R-:W-:Y:S01]  /*52930*/  HMMA.1688.F32.TF32 R72, R32, R18, R216 ;  /* 0x000000122048723c */ /* 0x000fe200000810d8 */
[----:B------:R-:W-:Y:S01]  /*52940*/  MOV R248, R190 ;  /* 0x000000be00f87202 */ /* 0x000fe20000000f00 */
[----:B------:R-:W-:-:S02]  /*52950*/  IMAD.MOV.U32 R249, RZ, RZ, R189 ;  /* 0x000000fffff97224 */ /* 0x000fc400078e00bd */
[----:B------:R-:W-:Y:S01]  /*52960*/  IMAD.MOV.U32 R250, RZ, RZ, R188 ;  /* 0x000000fffffa7224 */ /* 0x000fe200078e00bc */
[----:B------:R-:W-:Y:S01]  /*52970*/  MOV R244, R211 ;  /* 0x000000d300f47202 */ /* 0x000fe20000000f00 */
[----:B------:R-:W-:Y:S02]  /*52980*/  IMAD.MOV.U32 R251, RZ, RZ, R195 ;  /* 0x000000fffffb7224 */ /* 0x000fe400078e00c3 */
[----:B------:R-:W-:Y:S01]  /*52990*/  IMAD.MOV.U32 R245, RZ, RZ, R210 ;  /* 0x000000fffff57224 */ /* 0x000fe200078e00d2 */
[C---:B-1----:R-:W-:Y:S01]  /*529a0*/  HMMA.1688.F32.TF32 R40, R32.reuse, R138, R224 ;  /* 0x0000008a2028723c */ /* 0x042fe200000810e0 */
[----:B------:R-:W-:Y:S02]  /*529b0*/  IMAD.MOV.U32 R246, RZ, RZ, R209 ;  /* 0x000000fffff67224 */ /* 0x000fe400078e00d1 */
[----:B------:R-:W-:Y:S01]  /*529c0*/  IMAD.MOV.U32 R247, RZ, RZ, R208 ;  /* 0x000000fffff77224 */ /* 0x000fe200078e00d0 */
[----:B------:R-:W-:Y:S01]  /*529d0*/  MOV R76, R194 ;  /* 0x000000c2004c7202 */ /* 0x000fe20000000f00 */
[----:B------:R-:W-:Y:S01]  /*529e0*/  IMAD.MOV.U32 R77, RZ, RZ, R193 ;  /* 0x000000ffff4d7224 */ /* 0x000fe200078e00c1 */
[----:B------:R-:W-:Y:S02]  /*529f0*/  STL.64 [R1+0x1c0], R28 ;  /* 0x0001c01c01007387 */ /* 0x000fe40000100a00 */
[----:B------:R-:W-:Y:S02]  /*52a00*/  HMMA.1688.F32.TF32 R68, R32, R6, R160 ;  /* 0x000000062044723c */ /* 0x000fe400000810a0 */
[----:B------:R-:W-:Y:S04]  /*52a10*/  STL.64 [R1+0x1c8], R30 ;  /* 0x0001c81e01007387 */ /* 0x000fe80000100a00 */
[----:B------:R-:W-:Y:S04]  /*52a20*/  STL.64 [R1+0x24b8], R238 ;  /* 0x0024b8ee01007387 */ /* 0x000fe80000100a00 */
[----:B------:R-:W-:Y:S01]  /*52a30*/  STL.64 [R1+0x24b0], R236 ;  /* 0x0024b0ec01007387 */ /* 0x000fe20000100a00 */
[----:B------:R-:W-:-:S02]  /*52a40*/  IMAD.MOV.U32 R78, RZ, RZ, R192 ;  /* 0x000000ffff4e7224 */ /* 0x000fc400078e00c0 */
[----:B------:R-:W-:Y:S01]  /*52a50*/  IMAD.MOV.U32 R79, RZ, RZ, R196 ;  /* 0x000000ffff4f7224 */ /* 0x000fe200078e00c4 */
[----:B------:R-:W-:Y:S01]  /*52a60*/  MOV R228, R212 ;  /* 0x000000d400e47202 */ /* 0x000fe20000000f00 */
[----:B------:R-:W-:Y:S04]  /*52a70*/  STL.64 [R1+0x1280], R40 ;  /* 0x0012802801007387 */ /* 0x000fe80000100a00 */
[----:B------:R1:W-:Y:S01]  /*52a80*/  STL.64 [R1+0x1288], R42 ;  /* 0x0012882a01007387 */ /* 0x0003e20000100a00 */
[----:B------:R-:W-:Y:S02]  /*52a90*/  IMAD.MOV.U32 R229, RZ, RZ, R213 ;  /* 0x000000ffffe57224 */ /* 0x000fe400078e00d5 */
[----:B------:R-:W-:Y:S01]  /*52aa0*/  IMAD.MOV.U32 R230, RZ, RZ, R214 ;  /* 0x000000ffffe67224 */ /* 0x000fe200078e00d6 */
[----:B------:R-:W-:Y:S01]  /*52ab0*/  LDS R36, [R3+0x14700] ;  /* 0x0147000003247984 */ /* 0x000fe20000000800 */
[----:B------:R-:W-:-:S03]  /*52ac0*/  IMAD.MOV.U32 R231, RZ, RZ, R215 ;  /* 0x000000ffffe77224 */ /* 0x000fc600078e00d7 */
[----:B------:R-:W-:Y:S01]  /*52ad0*/  LDS R38, [R3+0x16700] ;  /* 0x0167000003267984 */ /* 0x000fe20000000800 */
[C---:B-1----:R-:W-:Y:S03]  /*52ae0*/  HMMA.1688.F32.TF32 R40, R32.reuse, R134, R164 ;  /* 0x000000862028723c */ /* 0x042fe600000810a4 */
[----:B------:R-:W-:Y:S04]  /*52af0*/  STL.64 [R1+0x1270], R72 ;  /* 0x0012704801007387 */ /* 0x000fe80000100a00 */
[----:B------:R1:W-:Y:S04]  /*52b00*/  STL.64 [R1+0x1278], R74 ;  /* 0x0012784a01007387 */ /* 0x0003e80000100a00 */
[----:B------:R-:W-:Y:S04]  /*52b10*/  STL.64 [R1+0x1260], R68 ;  /* 0x0012604401007387 */ /* 0x000fe80000100a00 */
[----:B------:R2:W-:Y:S01]  /*52b20*/  STL.64 [R1+0x1268], R70 ;  /* 0x0012684601007387 */ /* 0x0005e20000100a00 */
[C---:B-1----:R-:W-:Y:S03]  /*52b30*/  HMMA.1688.F32.TF32 R72, R32.reuse, R130, R168 ;  /* 0x000000822048723c */ /* 0x042fe600000810a8 */
[----:B------:R-:W-:Y:S04]  /*52b40*/  LDS R37, [R240+0x14700] ;  /* 0x01470000f0257984 */ /* 0x000fe80000000800 */
[----:B------:R-:W1:Y:S01]  /*52b50*/  LDS R39, [R240+0x16700] ;  /* 0x01670000f0277984 */ /* 0x000e620000000800 */
[----:B--2---:R-:W-:Y:S01]  /*52b60*/  HMMA.1688.F32.TF32 R68, R32, R66, R172 ;  /* 0x000000422044723c */ /* 0x004fe200000810ac */
[----:B------:R-:W-:Y:S01]  /*52b70*/  MOV R239, R40 ;  /* 0x0000002800ef7202 */ /* 0x000fe20000000f00 */
[----:B------:R-:W-:Y:S01]  /*52b80*/  IMAD.MOV.U32 R238, RZ, RZ, R41 ;  /* 0x000000ffffee7224 */ /* 0x000fe200078e0029 */
[----:B------:R-:W-:Y:S01]  /*52b90*/  LDS R28, [R3+0x14780] ;  /* 0x01478000031c7984 */ /* 0x000fe20000000800 */
[----:B------:R-:W-:-:S02]  /*52ba0*/  IMAD.MOV.U32 R237, RZ, RZ, R42 ;  /* 0x000000ffffed7224 */ /* 0x000fc400078e002a */
[----:B------:R-:W-:Y:S01]  /*52bb0*/  IMAD.MOV.U32 R236, RZ, RZ, R43 ;  /* 0x000000ffffec7224 */ /* 0x000fe200078e002b */
[----:B------:R-:W-:Y:S01]  /*52bc0*/  LDS R30, [R3+0x16780] ;  /* 0x01678000031e7984 */ /* 0x000fe20000000800 */
[----:B------:R-:W-:Y:S03]  /*52bd0*/  HMMA.1688.F32.TF32 R40, R32, R62, R176 ;  /* 0x0000003e2028723c */ /* 0x000fe600000810b0 */
[----:B------:R2:W-:Y:S04]  /*52be0*/  STL [R1+0x24dc], R236 ;  /* 0x0024dcec01007387 */ /* 0x0005e80000100800 */
[----:B------:R3:W-:Y:S04]  /*52bf0*/  STL [R1+0x24d8], R238 ;  /* 0x0024d8ee01007387 */ /* 0x0007e80000100800 */
[----:B------:R4:W-:Y:S04]  /*52c00*/  STL [R1+0x24d4], R239 ;  /* 0x0024d4ef01007387 */ /* 0x0009e80000100800 */
[----:B------:R1:W-:Y:S04]  /*52c10*/  STL [R1+0x24d0], R237 ;  /* 0x0024d0ed01007387 */ /* 0x0003e80000100800 */
[----:B------:R-:W-:Y:S04]  /*52c20*/  STL.64 [R1+0x1240], R72 ;  /* 0x0012404801007387 */ /* 0x000fe80000100a00 */
[----:B------:R-:W-:Y:S04]  /*52c30*/  STL.64 [R1+0x1248], R74 ;  /* 0x0012484a01007387 */ /* 0x000fe80000100a00 */
[----:B------:R-:W-:Y:S04]  /*52c40*/  STL.64 [R1+0x1230], R68 ;  /* 0x0012304401007387 */ /* 0x000fe80000100a00 */
[----:B------:R1:W-:Y:S01]  /*52c50*/  STL.64 [R1+0x1238], R70 ;  /* 0x0012384601007387 */ /* 0x0003e20000100a00 */
[----:B--2---:R-:W-:Y:S01]  /*52c60*/  MOV R236, R40 ;  /* 0x0000002800ec7202 */ /* 0x004fe20000000f00 */
[----:B---3--:R-:W-:-:S02]  /*52c70*/  IMAD.MOV.U32 R238, RZ, RZ, R41 ;  /* 0x000000ffffee7224 */ /* 0x008fc400078e0029 */
[----:B----4-:R-:W-:Y:S01]  /*52c80*/  IMAD.MOV.U32 R239, RZ, RZ, R42 ;  /* 0x000000ffffef7224 */ /* 0x010fe200078e002a */
[----:B------:R-:W-:Y:S01]  /*52c90*/  LDS R29, [R240+0x14780] ;  /* 0x01478000f01d7984 */ /* 0x000fe20000000800 */
[----:B-1----:R-:W-:-:S03]  /*52ca0*/  IMAD.MOV.U32 R237, RZ, RZ, R43 ;  /* 0x000000ffffed7224 */ /* 0x002fc600078e002b */
[----:B------:R-:W1:Y:S01]  /*52cb0*/  LDS R31, [R240+0x16780] ;  /* 0x01678000f01f7984 */ /* 0x000e620000000800 */
[C---:B------:R-:W-:Y:S08]  /*52cc0*/  HMMA.1688.F32.TF32 R68, R32.reuse, R58, R180 ;  /* 0x0000003a2044723c */ /* 0x040ff000000810b4 */
[----:B------:R-:W-:Y:S01]  /*52cd0*/  HMMA.1688.F32.TF32 R40, R32, R54, R184 ;  /* 0x000000362028723c */ /* 0x000fe200000810b8 */
[----:B------:R2:W-:Y:S04]  /*52ce0*/  STL [R1+0x24ec], R237 ;  /* 0x0024eced01007387 */ /* 0x0005e80000100800 */
[----:B------:R3:W-:Y:S04]  /*52cf0*/  STL [R1+0x24e8], R239 ;  /* 0x0024e8ef01007387 */ /* 0x0007e80000100800 */
[----:B------:R2:W-:Y:S04]  /*52d00*/  STL [R1+0x24e4], R236 ;  /* 0x0024e4ec01007387 */ /* 0x0005e80000100800 */
[----:B------:R1:W-:Y:S04]  /*52d10*/  STL [R1+0x24e0], R238 ;  /* 0x0024e0ee01007387 */ /* 0x0003e80000100800 */
[----:B------:R1:W-:Y:S04]  /*52d20*/  STL.64 [R1+0x1210], R68 ;  /* 0x0012104401007387 */ /* 0x0003e80000100a00 */
[----:B------:R1:W-:Y:S04]  /*52d30*/  STL.64 [R1+0x1218], R70 ;  /* 0x0012184601007387 */ /* 0x0003e80000100a00 */
[----:B------:R-:W4:Y:S04]  /*52d40*/  LDL.LU R190, [R1+0x2664] ;  /* 0x0026640001be7983 */ /* 0x000f280000300800 */
[----:B------:R-:W4:Y:S04]  /*52d50*/  LDL.LU R189, [R1+0x2660] ;  /* 0x0026600001bd7983 */ /* 0x000f280000300800 */
[----:B------:R-:W4:Y:S01]  /*52d60*/  LDL.LU R188, [R1+0x265c] ;  /* 0x00265c0001bc7983 */ /* 0x000f220000300800 */
[----:B--2---:R-:W-:-:S03]  /*52d70*/  MOV R237, R40 ;  /* 0x0000002800ed7202 */ /* 0x004fc60000000f00 */
[----:B------:R-:W2:Y:S01]  /*52d80*/  LDL.LU R195, [R1+0x2658] ;  /* 0x0026580001c37983 */ /* 0x000ea20000300800 */
[----:B---3--:R-:W-:-:S03]  /*52d90*/  IMAD.MOV.U32 R239, RZ, RZ, R41 ;  /* 0x000000ffffef7224 */ /* 0x008fc600078e0029 */
[----:B------:R-:W3:Y:S01]  /*52da0*/  LDL.LU R211, [R1+0x2654] ;  /* 0x0026540001d37983 */ /* 0x000ee20000300800 */
[----:B------:R-:W-:-:S03]  /*52db0*/  MOV R40, R207 ;  /* 0x000000cf00287202 */ /* 0x000fc60000000f00 */
[----:B------:R-:W2:Y:S01]  /*52dc0*/  LDL.LU R210, [R1+0x2650] ;  /* 0x0026500001d27983 */ /* 0x000ea20000300800 */
[----:B------:R-:W-:-:S03]  /*52dd0*/  IMAD.MOV.U32 R236, RZ, RZ, R42 ;  /* 0x000000ffffec7224 */ /* 0x000fc600078e002a */
[----:B------:R-:W4:Y:S01]  /*52de0*/  LDL.LU R209, [R1+0x264c] ;  /* 0x00264c0001d17983 */ /* 0x000f220000300800 */
[----:B------:R-:W-:-:S03]  /*52df0*/  IMAD.MOV.U32 R41, RZ, RZ, R206 ;  /* 0x000000ffff297224 */ /* 0x000fc600078e00ce */
[----:B------:R-:W4:Y:S01]  /*52e00*/  LDL.LU R208, [R1+0x2648] ;  /* 0x0026480001d07983 */ /* 0x000f220000300800 */
[----:B-1----:R-:W-:Y:S02]  /*52e10*/  IMAD.MOV.U32 R238, RZ, RZ, R43 ;  /* 0x000000ffffee7224 */ /* 0x002fe400078e002b */
        /* <DEDUP_REMOVED lines=22> */
[----:B------:R-:W-:Y:S01]  /*52f80*/  MOV R68, R191 ;  /* 0x000000bf00447202 */ /* 0x000fe20000000f00 */
[----:B------:R-:W-:-:S02]  /*52f90*/  IMAD.MOV.U32 R69, RZ, RZ, R197 ;  /* 0x000000ffff457224 */ /* 0x000fc400078e00c5 */
[----:B------:R-:W-:Y:S02]  /*52fa0*/  IMAD.MOV.U32 R70, RZ, RZ, R198 ;  /* 0x000000ffff467224 */ /* 0x000fe400078e00c6 */
[----:B------:R-:W-:Y:S02]  /*52fb0*/  IMAD.MOV.U32 R71, RZ, RZ, R199 ;  /* 0x000000ffff477224 */ /* 0x000fe400078e00c7 */
[----:B---3--:R-:W-:Y:S02]  /*52fc0*/  IMAD.MOV.U32 R159, RZ, RZ, R211 ;  /* 0x000000ffff9f7224 */ /* 0x008fe400078e00d3 */
[----:B--2---:R-:W-:Y:S02]  /*52fd0*/  IMAD.MOV.U32 R158, RZ, RZ, R210 ;  /* 0x000000ffff9e7224 */ /* 0x004fe400078e00d2 */
[----:B----4-:R-:W-:Y:S01]  /*52fe0*/  IMAD.MOV.U32 R157, RZ, RZ, R209 ;  /* 0x000000ffff9d7224 */ /* 0x010fe200078e00d1 */
[----:B------:R-:W-:Y:S02]  /*52ff0*/  MOV R156, R208 ;  /* 0x000000d0009c7202 */ /* 0x000fe40000000f00 */
[----:B------:R-:W2:Y:S04]  /*53000*/  LDL.LU R208, [R1+0x2604] ;  /* 0x0026040001d07983 */ /* 0x000ea80000300800 */
[----:B------:R-:W2:Y:S04]  /*53010*/  LDL.LU R209, [R1+0x2600] ;  /* 0x0026000001d17983 */ /* 0x000ea80000300800 */
[----:B------:R-:W2:Y:S01]  /*53020*/  LDL.LU R210, [R1+0x25fc] ;  /* 0x0025fc0001d27983 */ /* 0x000ea20000300800 */
[----:B------:R-:W-:-:S02]  /*53030*/  IMAD.MOV.U32 R82, RZ, RZ, R206 ;  /* 0x000000ffff527224 */ /* 0x000fc400078e00ce */
[----:B------:R-:W-:Y:S01]  /*53040*/  IMAD.MOV.U32 R81, RZ, RZ, R205 ;  /* 0x000000ffff517224 */ /* 0x000fe200078e00cd */
[----:B------:R-:W2:Y:S01]  /*53050*/  LDL.LU R211, [R1+0x25f8] ;  /* 0x0025f80001d37983 */ /* 0x000ea20000300800 */
[----:B------:R-:W-:-:S03]  /*53060*/  MOV R80, R204 ;  /* 0x000000cc00507202 */ /* 0x000fc60000000f00 */
[----:B------:R-:W3:Y:S01]  /*53070*/  LDL.LU R204, [R1+0x25f4] ;  /* 0x0025f40001cc7983 */ /* 0x000ee20000300800 */
[----:B------:R-:W-:-:S03]  /*53080*/  IMAD.MOV.U32 R83, RZ, RZ, R207 ;  /* 0x000000ffff537224 */ /* 0x000fc600078e00cf */
[----:B------:R-:W3:Y:S04]  /*53090*/  LDL.LU R205, [R1+0x25f0] ;  /* 0x0025f00001cd7983 */ /* 0x000ee80000300800 */
[----:B------:R-:W3:Y:S01]  /*530a0*/  LDL.LU R206, [R1+0x25ec] ;  /* 0x0025ec0001ce7983 */ /* 0x000ee20000300800 */
[----:B------:R-:W-:Y:S02]  /*530b0*/  IMAD.MOV.U32 R86, RZ, RZ, R202 ;  /* 0x000000ffff567224 */ /* 0x000fe400078e00ca */
[----:B------:R-:W-:Y:S01]  /*530c0*/  IMAD.MOV.U32 R85, RZ, RZ, R201 ;  /* 0x000000ffff557224 */ /* 0x000fe200078e00c9 */
[----:B------:R-:W3:Y:S01]  /*530d0*/  LDL.LU R207, [R1+0x25e8] ;  /* 0x0025e80001cf7983 */ /* 0x000ee20000300800 */
[----:B------:R-:W-:-:S03]  /*530e0*/  MOV R84, R200 ;  /* 0x000000c800547202 */ /* 0x000fc60000000f00 */
[----:B------:R-:W4:Y:S01]  /*530f0*/  LDL.LU R200, [R1+0x25e4] ;  /* 0x0025e40001c87983 */ /* 0x000f220000300800 */
[----:B------:R-:W-:-:S03]  /*53100*/  IMAD.MOV.U32 R87, RZ, RZ, R203 ;  /* 0x000000ffff577224 */ /* 0x000fc600078e00cb */
[----:B------:R-:W4:Y:S04]  /*53110*/  LDL.LU R201, [R1+0x25e0] ;  /* 0x0025e00001c97983 */ /* 0x000f280000300800 */
[----:B------:R-:W4:Y:S04]  /*53120*/  LDL.LU R202, [R1+0x25dc] ;  /* 0x0025dc0001ca7983 */ /* 0x000f280000300800 */
[----:B------:R-:W4:Y:S04]  /*53130*/  LDL.LU R203, [R1+0x25d8] ;  /* 0x0025d80001cb7983 */ /* 0x000f280000300800 */
[----:B------:R-:W2:Y:S01]  /*53140*/  LDL.LU R92, [R1+0x390] ;  /* 0x00039000015c7983 */ /* 0x000ea20000300800 */
[----:B------:R-:W-:-:S03]  /*53150*/  MOV R88, R196 ;  /* 0x000000c400587202 */ /* 0x000fc60000000f00 */
[----:B------:R-:W2:Y:S01]  /*53160*/  LDL.LU R93, [R1+0x394] ;  /* 0x00039400015d7983 */ /* 0x000ea20000300800 */
[----:B------:R-:W-:-:S03]  /*53170*/  IMAD.MOV.U32 R89, RZ, RZ, R192 ;  /* 0x000000ffff597224 */ /* 0x000fc600078e00c0 */
[----:B------:R-:W2:Y:S01]  /*53180*/  LDL.LU R94, [R1+0x398] ;  /* 0x00039800015e7983 */ /* 0x000ea20000300800 */
[----:B------:R-:W-:-:S03]  /*53190*/  IMAD.MOV.U32 R90, RZ, RZ, R193 ;  /* 0x000000ffff5a7224 */ /* 0x000fc600078e00c1 */
        /* <DEDUP_REMOVED lines=18> */
[----:B------:R-:W-:Y:S04]  /*532c0*/  STL [R1+0x24fc], R237 ;  /* 0x0024fced01007387 */ /* 0x000fe80000100800 */
[----:B------:R-:W-:Y:S04]  /*532d0*/  STL [R1+0x24f8], R239 ;  /* 0x0024f8ef01007387 */ /* 0x000fe80000100800 */
[----:B------:R1:W-:Y:S04]  /*532e0*/  STL [R1+0x24f4], R236 ;  /* 0x0024f4ec01007387 */ /* 0x0003e80000100800 */
[----:B------:R1:W-:Y:S01]  /*532f0*/  STL [R1+0x24f0], R238 ;  /* 0x0024f0ee01007387 */ /* 0x0003e20000100800 */
[C---:B------:R-:W-:Y:S08]  /*53300*/  HMMA.1688.F32.TF32 R76, R36.reuse, R58, R76 ;  /* 0x0000003a244c723c */ /* 0x040ff0000008104c */
[----:B------:R-:W-:Y:S08]  /*53310*/  HMMA.1688.F32.TF32 R72, R36, R54, R72 ;  /* 0x000000362448723c */ /* 0x000ff00000081048 */
[C---:B--2---:R-:W-:Y:S08]  /*53320*/  HMMA.1688.F32.TF32 R96, R32.reuse, R46, R192 ;  /* 0x0000002e2060723c */ /* 0x044ff000000810c0 */
[----:B---3--:R-:W-:Y:S11]  /*53330*/  HMMA.1688.F32.TF32 R100, R32, R50, R188 ;  /* 0x000000322064723c */ /* 0x008ff600000810bc */
[----:B------:R-:W-:Y:S05]  /*53340*/  @!UPT UIADD3 URZ, URZ, URZ, URZ ;  /* 0x0000003f3f3ff290 */ /* 0x000fea000fffe03f */
[----:B-1----:R-:W-:Y:S01]  /*53350*/  MOV R236, R96 ;  /* 0x0000006000ec7202 */ /* 0x002fe20000000f00 */
[----:B------:R-:W-:-:S06]  /*53360*/  IMAD.MOV.U32 R238, RZ, RZ, R97 ;  /* 0x000000ffffee7224 */ /* 0x000fcc00078e0061 */
[----:B------:R-:W-:Y:S04]  /*53370*/  STL.64 [R1+0x11f0], R100 ;  /* 0x0011f06401007387 */ /* 0x000fe80000100a00 */
[----:B------:R-:W-:Y:S04]  /*53380*/  STL.64 [R1+0x11f8], R102 ;  /* 0x0011f86601007387 */ /* 0x000fe80000100a00 */
[----:B------:R4:W-:Y:S02]  /*53390*/  STL.64 [R1+0x11e8], R98 ;  /* 0x0011e86201007387 */ /* 0x0009e40000100a00 */
[C---:B----4-:R-:W-:Y:S02]  /*533a0*/  HMMA.1688.F32.TF32 R96, R32.reuse, R26, R196 ;  /* 0x0000001a2060723c */ /* 0x050fe400000810c4 */
[----:B------:R-:W-:Y:S04]  /*533b0*/  STL [R1+0x2504], R236 ;  /* 0x002504ec01007387 */ /* 0x000fe80000100800 */
[----:B------:R-:W-:Y:S11]  /*533c0*/  STL [R1+0x2500], R238 ;  /* 0x002500ee01007387 */ /* 0x000ff60000100800 */
[----:B------:R-:W-:Y:S06]  /*533d0*/  @!UPT UIADD3 URZ, URZ, URZ, URZ ;  /* 0x0000003f3f3ff290 */ /* 0x000fec000fffe03f */
[----:B------:R1:W-:Y:S01]  /*533e0*/  STL.64 [R1+0x11d0], R96 ;  /* 0x0011d06001007387 */ /* 0x0003e20000100a00 */
[----:B------:R-:W-:Y:S02]  /*533f0*/  IMAD.MOV.U32 R237, RZ, RZ, R98 ;  /* 0x000000ffffed7224 */ /* 0x000fe400078e0062 */
[----:B------:R-:W-:Y:S02]  /*53400*/  IMAD.MOV.U32 R239, RZ, RZ, R99 ;  /* 0x000000ffffef7224 */ /* 0x000fe400078e0063 */
[C---:B-1----:R-:W-:Y:S08]  /*53410*/  HMMA.1688.F32.TF32 R96, R32.reuse, R22, R200 ;  /* 0x000000162060723c */ /* 0x042ff000000810c8 */
[C---:B------:R-:W-:Y:S01]  /*53420*/  HMMA.1688.F32.TF32 R104, R32.reuse, R10, R204 ;  /* 0x0000000a2068723c */ /* 0x040fe200000810cc */
[----:B------:R-:W-:Y:S04]  /*53430*/  LDS R204, [R3+0x18080] ;  /* 0x0180800003cc7984 */ /* 0x000fe80000000800 */
[----:B------:R-:W-:Y:S03]  /*53440*/  LDS R206, [R3+0x1a080] ;  /* 0x01a0800003ce7984 */ /* 0x000fe60000000800 */
[----:B------:R-:W-:Y:S01]  /*53450*/  HMMA.1688.F32.TF32 R100, R32, R14, R208 ;  /* 0x0000000e2064723c */ /* 0x000fe200000810d0 */
[----:B------:R-:W-:Y:S04]  /*53460*/  LDS R205, [R240+0x18080] ;  /* 0x01808000f0cd7984 */ /* 0x000fe80000000800 */
[----:B------:R-:W-:Y:S03]  /*53470*/  LDS R207, [R240+0x1a080] ;  /* 0x01a08000f0cf7984 */ /* 0x000fe60000000800 */
[----:B------:R-:W-:Y:S01]  /*53480*/  MOV R236, R98 ;  /* 0x0000006200ec7202 */ /* 0x000fe20000000f00 */
[----:B------:R1:W-:Y:S01]  /*53490*/  STL.64 [R1+0x11c0], R96 ;  /* 0x0011c06001007387 */ /* 0x0003e20000100a00 */
[----:B------:R-:W-:Y:S01]  /*534a0*/  IMAD.MOV.U32 R238, RZ, RZ, R99 ;  /* 0x000000ffffee7224 */ /* 0x000fe200078e0063 */
[C---:B------:R-:W-:Y:S08]  /*534b0*/  HMMA.1688.F32.TF32 R32, R36.reuse, R138, R92 ;  /* 0x0000008a2420723c */ /* 0x040ff0000008105c */
[C---:B-1----:R-:W-:Y:S01]  /*534c0*/  HMMA.1688.F32.TF32 R96, R36.reuse, R142, R212 ;  /* 0x0000008e2460723c */ /* 0x042fe200000810d4 */
[----:B------:R-:W-:Y:S04]  /*534d0*/  STL.64 [R1+0x2510], R238 ;  /* 0x002510ee01007387 */ /* 0x000fe80000100a00 */
[----:B------:R-:W-:Y:S04]  /*534e0*/  STL.64 [R1+0x2508], R236 ;  /* 0x002508ec01007387 */ /* 0x000fe80000100a00 */
[----:B------:R-:W-:Y:S01]  /*534f0*/  STL.64 [R1+0x1170], R104 ;  /* 0x0011706801007387 */ /* 0x000fe20000100a00 */
[C---:B------:R-:W-:Y:S03]  /*53500*/  HMMA.1688.F32.TF32 R92, R36.reuse, R18, R88 ;  /* 0x00000012245c723c */ /* 0x040fe60000081058 */
[----:B------:R-:W-:Y:S04]  /*53510*/  STL.64 [R1+0x1178], R106 ;  /* 0x0011786a01007387 */ /* 0x000fe80000100a00 */
[----:B------:R-:W-:Y:S01]  /*53520*/  STL.64 [R1+0x1b0], R100 ;  /* 0x0001b06401007387 */ /* 0x000fe20000100a00 */
[C---:B------:R-:W-:Y:S03]  /*53530*/  HMMA.1688.F32.TF32 R88, R36.reuse, R6, R84 ;  /* 0x000000062458723c */ /* 0x040fe60000081054 */
[----:B------:R-:W-:Y:S04]  /*53540*/  STL.64 [R1+0x1b8], R102 ;  /* 0x0001b86601007387 */ /* 0x000fe80000100a00 */
[----:B------:R-:W-:Y:S04]  /*53550*/  STL.64 [R1+0x1a0], R96 ;  /* 0x0001a06001007387 */ /* 0x000fe80000100a00 */
[----:B------:R-:W-:Y:S04]  /*53560*/  STL.64 [R1+0x1a8], R98 ;  /* 0x0001a86201007387 */ /* 0x000fe80000100a00 */
[----:B------:R-:W-:Y:S04]  /*53570*/  STL.64 [R1+0x190], R32 ;  /* 0x0001902001007387 */ /* 0x000fe80000100a00 */
[----:B------:R1:W-:Y:S02]  /*53580*/  STL.64 [R1+0x198], R34 ;  /* 0x0001982201007387 */ /* 0x0003e40000100a00 */
[C---:B-1----:R-:W-:Y:S02]  /*53590*/  HMMA.1688.F32.TF32 R32, R36.reuse, R134, R80 ;  /* 0x000000862420723c */ /* 0x042fe40000081050 */
        /* <DEDUP_REMOVED lines=24> */
[----:B-1----:R-:W-:Y:S02]  /*53720*/  HMMA.1688.F32.TF32 R32, R36, R22, R248 ;  /* 0x000000162420723c */ /* 0x002fe400000810f8 */
[----:B------:R-:W-:Y:S04]  /*53730*/  STL.64 [R1+0xf0], R68 ;  /* 0x0000f04401007387 */ /* 0x000fe80000100a00 */
[----:B------:R-:W-:Y:S04]  /*53740*/  STL.64 [R1+0xf8], R70 ;  /* 0x0000f84601007387 */ /* 0x000fe80000100a00 */
[----:B------:R-:W2:Y:S04]  /*53750*/  LDL.LU R76, [R1+0xa60] ;  /* 0x000a6000014c7983 */ /* 0x000ea80000300800 */
[----:B------:R1:W-:Y:S04]  /*53760*/  STL.64 [R1+0xe0], R40 ;  /* 0x0000e02801007387 */ /* 0x0003e80000100a00 */
[----:B------:R3:W-:Y:S05]  /*53770*/  STL.64 [R1+0xe8], R42 ;  /* 0x0000e82a01007387 */ /* 0x0007ea0000100a00 */
        /* <DEDUP_REMOVED lines=64> */
[----:B-1----:R-:W-:Y:S01]  /*53b80*/  IMAD.MOV.U32 R40, RZ, RZ, R5 ;  /* 0x000000ffff287224 */ /* 0x002fe200078e0005 */
[----:B------:R-:W-:Y:S01]  /*53b90*/  MOV R41, R4 ;  /* 0x0000000400297202 */ /* 0x000fe20000000f00 */
[----:B------:R-:W-:Y:S01]  /*53ba0*/  IMAD.MOV.U32 R75, RZ, RZ, R252 ;  /* 0x000000ffff4b7224 */ /* 0x000fe200078e00fc */
[----:B------:R-:W-:Y:S01]  /*53bb0*/  MOV R69, R242 ;  /* 0x000000f200457202 */ /* 0x000fe20000000f00 */
[----:B------:R-:W-:-:S02]  /*53bc0*/  IMAD.MOV.U32 R68, RZ, RZ, R243 ;  /* 0x000000ffff447224 */ /* 0x000fc400078e00f3 */
[----:B------:R-:W-:Y:S02]  /*53bd0*/  IMAD.MOV.U32 R70, RZ, RZ, R9 ;  /* 0x000000ffff467224 */ /* 0x000fe400078e0009 */
[----:B------:R-:W-:Y:S02]  /*53be0*/  IMAD.MOV.U32 R71, RZ, RZ, R8 ;  /* 0x000000ffff477224 */ /* 0x000fe400078e0008 */
[----:B---3--:R-:W-:Y:S02]  /*53bf0*/  IMAD.MOV.U32 R42, RZ, RZ, R2 ;  /* 0x000000ffff2a7224 */ /* 0x008fe400078e0002 */
[----:B------:R-:W-:Y:S01]  /*53c00*/  IMAD.MOV.U32 R43, RZ, RZ, R0 ;  /* 0x000000ffff2b7224 */ /* 0x000fe200078e0000 */
[----:B--2---:R-:W-:Y:S08]  /*53c10*/  HMMA.1688.F32.TF32 R4, R28, R6, R92 ;  /* 0x000000061c04723c */ /* 0x004ff0000008105c */
[C---:B----4-:R-:W-:Y:S08]  /*53c20*/  HMMA.1688.F32.TF32 R32, R36.reuse, R10, R112 ;  /* 0x0000000a2420723c */ /* 0x050ff00000081070 */
[----:B------:R-:W-:Y:S08]  /*53c30*/  HMMA.1688.F32.TF32 R36, R36, R14, R108 ;  /* 0x0000000e2424723c */ /* 0x000ff0000008106c */
[C---:B------:R-:W-:Y:S01]  /*53c40*/  HMMA.1688.F32.TF32 R104, R28.reuse, R142, R104 ;  /* 0x0000008e1c68723c */ /* 0x040fe20000081068 */
[----:B------:R-:W-:Y:S04]  /*53c50*/  LDS R142, [R3+0x1a000] ;  /* 0x01a00000038e7984 */ /* 0x000fe80000000800 */
[----:B------:R-:W-:Y:S04]  /*53c60*/  LDS R143, [R240+0x1a000] ;  /* 0x01a00000f08f7984 */ /* 0x000fe80000000800 */
        /* <DEDUP_REMOVED lines=12> */
[----:B------:R1:W-:Y:S02]  /*53d30*/  STL.64 [R1+0x88], R38 ;  /* 0x0000882601007387 */ /* 0x0003e40000100a00 */
[----:B-1----:R-:W-:Y:S08]  /*53d40*/  HMMA.1688.F32.TF32 R36, R28, R130, R84 ;  /* 0x000000821c24723c */ /* 0x002ff00000081054 */
[----:B------:R-:W-:Y:S01]  /*53d50*/  STL.64 [R1+0x60], R32 ;  /* 0x0000602001007387 */ /* 0x000fe20000100a00 */
[----:B------:R-:W-:-:S03]  /*53d60*/  IMAD.MOV.U32 R252, RZ, RZ, R35 ;  /* 0x000000fffffc7224 */ /* 0x000fc600078e0023 */
[----:B------:R-:W-:Y:S04]  /*53d70*/  STL.64 [R1+0x70], R4 ;  /* 0x0000700401007387 */ /* 0x000fe80000100a00 */
[----:B------:R1:W-:Y:S04]  /*53d80*/  STL.64 [R1+0x78], R6 ;  /* 0x0000780601007387 */ /* 0x0003e80000100a00 */
[----:B------:R2:W-:Y:S01]  /*53d90*/  STL [R1+0x68], R34 ;  /* 0x0000682201007387 */ /* 0x0005e20000100800 */
[C---:B-1----:R-:W-:Y:S08]  /*53da0*/  HMMA.1688.F32.TF32 R4, R28.reuse, R62, R156 ;  /* 0x0000003e1c04723c */ /* 0x042ff0000008109c */
[C---:B--2---:R-:W-:Y:S01]  /*53db0*/  HMMA.1688.F32.TF32 R32, R28.reuse, R66, R80 ;  /* 0x000000421c20723c */ /* 0x044fe20000081050 */
[----:B------:R-:W-:Y:S04]  /*53dc0*/  STL.64 [R1+0x50], R36 ;  /* 0x0000502401007387 */ /* 0x000fe80000100a00 */
[----:B------:R-:W-:Y:S11]  /*53dd0*/  STL.64 [R1+0x58], R38 ;  /* 0x0000582601007387 */ /* 0x000ff60000100a00 */
[----:B------:R-:W-:Y:S07]  /*53de0*/  @!UPT UIADD3 URZ, URZ, URZ, URZ ;  /* 0x0000003f3f3ff290 */ /* 0x000fee000fffe03f */
[----:B------:R-:W-:Y:S04]  /*53df0*/  STL.64 [R1+0x40], R32 ;  /* 0x0000402001007387 */ /* 0x000fe80000100a00 */
[----:B------:R-:W-:Y:S04]  /*53e00*/  STL.64 [R1+0x48], R34 ;  /* 0x0000482201007387 */ /* 0x000fe80000100a00 */
[----:B------:R-:W-:Y:S04]  /*53e10*/  STL.64 [R1+0x30], R4 ;  /* 0x0000300401007387 */ /* 0x000fe80000100a00 */
[----:B------:R1:W-:Y:S02]  /*53e20*/  STL.64 [R1+0x38], R6 ;  /* 0x0000380601007387 */ /* 0x0003e40000100a00 */
[C---:B-1----:R-:W-:Y:S08]  /*53e30*/  HMMA.1688.F32.TF32 R4, R28.reuse, R50, R76 ;  /* 0x000000321c04723c */ /* 0x042ff0000008104c */
[C---:B------:R-:W-:Y:S08]  /*53e40*/  HMMA.1688.F32.TF32 R36, R28.reuse, R58, R152 ;  /* 0x0000003a1c24723c */ /* 0x040ff00000081098 */
[C---:B------:R-:W-:Y:S08]  /*53e50*/  HMMA.1688.F32.TF32 R32, R28.reuse, R54, R228 ;  /* 0x000000361c20723c */ /* 0x040ff000000810e4 */
[----:B------:R-:W-:Y:S01]  /*53e60*/  HMMA.1688.F32.TF32 R248, R28, R46, R248 ;  /* 0x0000002e1cf8723c */ /* 0x000fe200000810f8 */
[----:B------:R-:W-:Y:S01]  /*53e70*/  MOV R243, R4 ;  /* 0x0000000400f37202 */ /* 0x000fe20000000f00 */
[----:B------:R-:W-:-:S02]  /*53e80*/  IMAD.MOV.U32 R242, RZ, RZ, R5 ;  /* 0x000000fffff27224 */ /* 0x000fc400078e0005 */
[----:B------:R-:W-:Y:S02]  /*53e90*/  IMAD.MOV.U32 R2, RZ, RZ, R6 ;  /* 0x000000ffff027224 */ /* 0x000fe400078e0006 */
        /* <DEDUP_REMOVED lines=12> */
[----:B------:R-:W-:-:S03]  /*53f60*/  MOV R152, R57 ;  /* 0x0000003900987202 */ /* 0x000fc60000000f00 */
[----:B------:R-:W-:Y:S01]  /*53f70*/  STL.64 [R1+0x2398], R6 ;  /* 0x0023980601007387 */ /* 0x000fe20000100a00 */
[----:B------:R-:W-:-:S03]  /*53f80*/  IMAD.MOV.U32 R153, RZ, RZ, R60 ;  /* 0x000000ffff997224 */ /* 0x000fc600078e003c */
[----:B------:R-:W-:Y:S01]  /*53f90*/  STL.64 [R1+0x2390], R4 ;  /* 0x0023900401007387 */ /* 0x000fe20000100a00 */
[----:B------:R-:W-:-:S03]  /*53fa0*/  IMAD.MOV.U32 R154, RZ, RZ, R61 ;  /* 0x000000ffff9a7224 */ /* 0x000fc600078e003d */
[----:B------:R-:W-:Y:S01]  /*53fb0*/  STL.64 [R1+0x23a8], R10 ;  /* 0x0023a80a01007387 */ /* 0x000fe20000100a00 */
[----:B------:R-:W-:-:S03]  /*53fc0*/  IMAD.MOV.U32 R155, RZ, RZ, R16 ;  /* 0x000000ffff9b7224 */ /* 0x000fc600078e0010 */
[----:B------:R-:W-:Y:S01]  /*53fd0*/  STL.64 [R1+0x23a0], R8 ;  /* 0x0023a00801007387 */ /* 0x000fe20000100a00 */
[----:B------:R-:W-:-:S03]  /*53fe0*/  MOV R156, R17 ;  /* 0x00000011009c7202 */ /* 0x000fc60000000f00 */
        /* <DEDUP_REMOVED lines=8> */
[----:B------:R-:W3:Y:S01]  /*54070*/  LDL.LU R17, [R1+0x2594] ;  /* 0x0025940001117983 */ /* 0x000ee20000300800 */
        /* <DEDUP_REMOVED lines=18> */
[----:B------:R-:W-:Y:S01]  /*541a0*/  MOV R96, R141 ;  /* 0x0000008d00607202 */ /* 0x000fe20000000f00 */
[----:B------:R-:W-:-:S02]  /*541b0*/  IMAD.MOV.U32 R97, RZ, RZ, R140 ;  /* 0x000000ffff617224 */ /* 0x000fc400078e008c */
[----:B------:R-:W-:Y:S04]  /*541c0*/  LDS R140, [R3+0x18000] ;  /* 0x01800000038c7984 */ /* 0x000fe80000000800 */
[----:B------:R-:W-:Y:S01]  /*541d0*/  LDS R141, [R240+0x18000] ;  /* 0x01800000f08d7984 */ /* 0x000fe20000000800 */
[----:B------:R-:W-:Y:S01]  /*541e0*/  HMMA.1688.F32.TF32 R12, R28, R14, R40 ;  /* 0x0000000e1c0c723c */ /* 0x000fe20000081028 */
[----:B------:R-:W-:Y:S02]  /*541f0*/  IMAD.MOV.U32 R95, RZ, RZ, R56 ;  /* 0x000000ffff5f7224 */ /* 0x000fe400078e0038 */
[----:B------:R-:W-:Y:S02]  /*54200*/  IMAD.MOV.U32 R98, RZ, RZ, R65 ;  /* 0x000000ffff627224 */ /* 0x000fe400078e0041 */
[----:B------:R-:W-:Y:S11]  /*54210*/  IMAD.MOV.U32 R99, RZ, RZ, R64 ;  /* 0x000000ffff637224 */ /* 0x000ff600078e0040 */
[----:B------:R-:W-:Y:S07]  /*54220*/  @!UPT UIADD3 URZ, URZ, URZ, URZ ;  /* 0x0000003f3f3ff290 */ /* 0x000fee000fffe03f */
[----:B------:R-:W-:Y:S04]  /*54230*/  STL.64 [R1+0x23b8], R14 ;  /* 0x0023b80e01007387 */ /* 0x000fe80000100a00 */
[----:B------:R-:W-:Y:S01]  /*54240*/  STL.64 [R1+0x23b0], R12 ;  /* 0x0023b00c01007387 */ /* 0x000fe20000100a00 */
[----:B--2---:R-:W-:Y:S02]  /*54250*/  IMAD.MOV.U32 R91, RZ, RZ, R16 ;  /* 0x000000ffff5b7224 */ /* 0x004fe400078e0010 */
[----:B---3--:R-:W-:Y:S02]  /*54260*/  IMAD.MOV.U32 R90, RZ, RZ, R17 ;  /* 0x000000ffff5a7224 */ /* 0x008fe400078e0011 */
[----:B----4-:R-:W-:Y:S01]  /*54270*/  IMAD.MOV.U32 R89, RZ, RZ, R20 ;  /* 0x000000ffff597224 */ /* 0x010fe200078e0014 */
[----:B------:R-:W-:Y:S01]  /*54280*/  MOV R88, R21 ;  /* 0x0000001500587202 */ /* 0x000fe20000000f00 */
[----:B------:R-:W-:-:S02]  /*54290*/  IMAD.MOV.U32 R83, RZ, RZ, R24 ;  /* 0x000000ffff537224 */ /* 0x000fc400078e0018 */
[----:B------:R-:W-:Y:S01]  /*542a0*/  IMAD.MOV.U32 R82, RZ, RZ, R25 ;  /* 0x000000ffff527224 */ /* 0x000fe200078e0019 */
[----:B------:R-:W1:Y:S04]  /*542b0*/  LDSM.16.M88.4 R16, [R241+0x80080] ;  /* 0x08008000f110783b */ /* 0x000e680000000200 */
[----:B------:R-:W2:Y:S04]  /*542c0*/  LDSM.16.M88.4 R20, [R241+0x81080] ;  /* 0x08108000f114783b */ /* 0x000ea80000000200 */
[----:B------:R-:W3:Y:S04]  /*542d0*/  LDSM.16.M88.4 R24, [R241+0x82080] ;  /* 0x08208000f118783b */ /* 0x000ee80000000200 */
[----:B------:R-:W4:Y:S04]  /*542e0*/  LDSM.16.M88.4 R28, [R241+0x83080] ;  /* 0x08308000f11c783b */ /* 0x000f280000000200 */
[----:B------:R-:W3:Y:S04]  /*542f0*/  LDSM.16.M88.4 R32, [R241+0x84080] ;  /* 0x08408000f120783b */ /* 0x000ee80000000200 */
[----:B------:R-:W4:Y:S01]  /*54300*/  LDSM.16.M88.4 R36, [R241+0x85080] ;  /* 0x08508000f124783b */ /* 0x000f220000000200 */
[----:B------:R-:W-:Y:S01]  /*54310*/  MOV R80, R45 ;  /* 0x0000002d00507202 */ /* 0x000fe20000000f00 */
[----:B------:R-:W-:-:S02]  /*54320*/  IMAD.MOV.U32 R81, RZ, RZ, R44 ;  /* 0x000000ffff517224 */ /* 0x000fc400078e002c */
[----:B------:R-:W4:Y:S04]  /*54330*/  LDSM.16.M88.4 R40, [R241+0x86080] ;  /* 0x08608000f128783b */ /* 0x000f280000000200 */
[----:B------:R-:W4:Y:S01]  /*54340*/  LDSM.16.M88.4 R44, [R241+0x87080] ;  /* 0x08708000f12c783b */ /* 0x000f220000000200 */
[----:B------:R-:W-:Y:S01]  /*54350*/  MOV R84, R53 ;  /* 0x0000003500547202 */ /* 0x000fe20000000f00 */
[----:B------:R-:W-:Y:S02]  /*54360*/  IMAD.MOV.U32 R85, RZ, RZ, R52 ;  /* 0x000000ffff557224 */ /* 0x000fe400078e0034 */
[----:B------:R-:W-:Y:S01]  /*54370*/  IMAD.MOV.U32 R86, RZ, RZ, R49 ;  /* 0x000000ffff567224 */ /* 0x000fe200078e0031 */
[----:B------:R-:W-:Y:S01]  /*54380*/  MOV R92, R61 ;  /* 0x0000003d005c7202 */ /* 0x000fe20000000f00 */
[----:B------:R-:W-:Y:S01]  /*54390*/  IMAD.MOV.U32 R87, RZ, RZ, R48 ;  /* 0x000000ffff577224 */ /* 0x000fe200078e0030 */
[----:B------:R-:W-:Y:S01]  /*543a0*/  LDSM.16.M88.4 R52, [R241+0x89080] ;  /* 0x08908000f134783b */ /* 0x000fe20000000200 */
[----:B------:R-:W-:-:S02]  /*543b0*/  IMAD.MOV.U32 R93, RZ, RZ, R60 ;  /* 0x000000ffff5d7224 */ /* 0x000fc400078e003c */
[----:B------:R-:W-:Y:S01]  /*543c0*/  IMAD.MOV.U32 R94, RZ, RZ, R57 ;  /* 0x000000ffff5e7224 */ /* 0x000fe200078e0039 */
[----:B------:R-:W4:Y:S01]  /*543d0*/  LDSM.16.M88.4 R48, [R241+0x88080] ;  /* 0x08808000f130783b */ /* 0x000f220000000200 */
[C---:B-1----:R-:W-:Y:S03]  /*543e0*/  HMMA.1688.F32.TF32 R80, R140.reuse, R16, R80 ;  /* 0x000000108c50723c */ /* 0x042fe60000081050 */
[----:B------:R-:W-:Y:S04]  /*543f0*/  LDSM.16.M88.4 R56, [R241+0x8a080] ;  /* 0x08a08000f138783b */ /* 0x000fe80000000200 */
[----:B------:R-:W-:Y:S01]  /*54400*/  LDSM.16.M88.4 R60, [R241+0x8b080] ;  /* 0x08b08000f13c783b */ /* 0x000fe20000000200 */
[C---:B--2---:R-:W-:Y:S03]  /*54410*/  HMMA.1688.F32.TF32 R84, R140.reuse, R20, R84 ;  /* 0x000000148c54723c */ /* 0x044fe60000081054 */
[----:B------:R-:W-:Y:S04]  /*54420*/  LDSM.16.M88.4 R64, [R241+0x8c080] ;  /* 0x08c08000f140783b */ /* 0x000fe80000000200 */
[----:B------:R-:W-:Y:S01]  /*54430*/  LDSM.16.M88.4 R68, [R241+0x8d080] ;  /* 0x08d08000f144783b */ /* 0x000fe20000000200 */
[C---:B---3--:R-:W-:Y:S03]  /*54440*/  HMMA.1688.F32.TF32 R88, R140.reuse, R24, R88 ;  /* 0x000000188c58723c */ /* 0x048fe60000081058 */
[----:B------:R-:W1:Y:S04]  /*54450*/  LDSM.16.M88.4 R72, [R241+0x8e080] ;  /* 0x08e08000f148783b */ /* 0x000e680000000200 */
[----:B------:R-:W2:Y:S01]  /*54460*/  LDSM.16.M88.4 R76, [R241+0x8f080] ;  /* 0x08f08000f14c783b */ /* 0x000ea20000000200 */
[C---:B----4-:R-:W-:Y:S08]  /*54470*/  HMMA.1688.F32.TF32 R92, R140.reuse, R28, R92 ;  /* 0x0000001c8c5c723c */ /* 0x050ff0000008105c */
        /* <DEDUP_REMOVED lines=20> */
[----:B------:R-:W-:Y:S04]  /*545c0*/  STL.64 [R1+0x2428], R106 ;  /* 0x0024286a01007387 */ /* 0x000fe80000100a00 */
[----:B------:R-:W-:Y:S01]  /*545d0*/  STL.64 [R1+0x2420], R104 ;  /* 0x0024206801007387 */ /* 0x000fe20000100a00 */
[C---:B------:R-:W-:Y:S03]  /*545e0*/  HMMA.1688.F32.TF32 R112, R140.reuse, R48, R152 ;  /* 0x000000308c70723c */ /* 0x040fe60000081098 */
[----:B------:R-:W-:Y:S04]  /*545f0*/  STL.64 [R1+0x2438], R110 ;  /* 0x0024386e01007387 */ /* 0x000fe80000100a00 */
[----:B------:R-:W-:Y:S04]  /*54600*/  STL.64 [R1+0x2430], R108 ;  /* 0x0024306c01007387 */ /* 0x000fe80000100a00 */
        /* <DEDUP_REMOVED lines=25> */
[----:B------:R-:W-:Y:S04]  /*547a0*/  STL.64 [R1+0x2440], R112 ;  /* 0x0024407001007387 */ /* 0x000fe80000100a00 */
[----:B------:R-:W2:Y:S04]  /*547b0*/  LDL.LU R156, [R1+0xfb0] ;  /* 0x000fb000019c7983 */ /* 0x000ea80000300800 */
[----:B------:R-:W2:Y:S04]  /*547c0*/  LDL.LU R157, [R1+0xfb4] ;  /* 0x000fb400019d7983 */ /* 0x000ea80000300800 */
[----:B------:R-:W2:Y:S04]  /*547d0*/  LDL.LU R158, [R1+0xfb8] ;  /* 0x000fb800019e7983 */ /* 0x000ea80000300800 */
[----:B------:R-:W2:Y:S04]  /*547e0*/  LDL.LU R159, [R1+0xfbc] ;  /* 0x000fbc00019f7983 */ /* 0x000ea80000300800 */
[----:B------:R-:W2:Y:S04]  /*547f0*/  LDL.LU R152, [R1+0xfa0] ;  /* 0x000fa00001987983 */ /* 0x000ea80000300800 */
[----:B------:R-:W2:Y:S01]  /*54800*/  LDL.LU R153, [R1+0xfa4] ;  /* 0x000fa40001997983 */ /* 0x000ea20000300800 */
[----:B------:R-:W-:Y:S01]  /*54810*/  MOV R154, R137 ;  /* 0x00000089009a7202 */ /* 0x000fe20000000f00 */
[----:B------:R-:W-:Y:S01]  /*54820*/  IMAD.MOV.U32 R155, RZ, RZ, R136 ;  /* 0x000000ffff9b7224 */ /* 0x000fe200078e0088 */
[----:B---3--:R-:W-:Y:S07]  /*54830*/  HMMA.1688.F32.TF32 R116, R140, R52, R228 ;  /* 0x000000348c74723c */ /* 0x008fee00000810e4 */
[----:B------:R-:W-:Y:S01]  /*54840*/  MOV R230, R129 ;  /* 0x0000008100e67202 */ /* 0x000fe20000000f00 */
[----:B------:R-:W-:-:S02]  /*54850*/  IMAD.MOV.U32 R231, RZ, RZ, R128 ;  /* 0x000000ffffe77224 */ /* 0x000fc400078e0080 */
[----:B------:R-:W-:Y:S02]  /*54860*/  IMAD.MOV.U32 R228, RZ, RZ, R133 ;  /* 0x000000ffffe47224 */ /* 0x000fe400078e0085 */
[----:B------:R-:W-:Y:S01]  /*54870*/  IMAD.MOV.U32 R229, RZ, RZ, R132 ;  /* 0x000000ffffe57224 */ /* 0x000fe200078e0084 */
[C---:B-1----:R-:W-:Y:S08]  /*54880*/  HMMA.1688.F32.TF32 R136, R140.reuse, R72, R144 ;  /* 0x000000488c88723c */ /* 0x042ff00000081090 */
[C---:B----4-:R-:W-:Y:S08]  /*54890*/  HMMA.1688.F32.TF32 R120, R140.reuse, R56, R120 ;  /* 0x000000388c78723c */ /* 0x050ff00000081078 */
[C---:B--2---:R-:W-:Y:S08]  /*548a0*/  HMMA.1688.F32.TF32 R124, R140.reuse, R60, R124 ;  /* 0x0000003c8c7c723c */ /* 0x044ff0000008107c */
[C---:B------:R-:W-:Y:S01]  /*548b0*/  HMMA.1688.F32.TF32 R128, R140.reuse, R64, R148 ;  /* 0x000000408c80723c */ /* 0x040fe20000081094 */
[----:B------:R-:W-:Y:S07]  /*548c0*/  STL.64 [R1+0x2458], R118 ;  /* 0x0024587601007387 */ /* 0x000fee0000100a00 */
[C---:B------:R-:W-:Y:S01]  /*548d0*/  HMMA.1688.F32.TF32 R132, R140.reuse, R68, R232 ;  /* 0x000000448c84723c */ /* 0x040fe200000810e8 */
[----:B------:R-:W-:Y:S07]  /*548e0*/  STL.64 [R1+0x2450], R116 ;  /* 0x0024507401007387 */ /* 0x000fee0000100a00 */
[----:B------:R-:W-:Y:S01]  /*548f0*/  HMMA.1688.F32.TF32 R140, R140, R76, R220 ;  /* 0x0000004c8c8c723c */ /* 0x000fe200000810dc */
[----:B------:R-:W-:Y:S04]  /*54900*/  STL.64 [R1+0x2468], R122 ;  /* 0x0024687a01007387 */ /* 0x000fe80000100a00 */
[----:B------:R-:W-:Y:S04]  /*54910*/  STL.64 [R1+0x2460], R120 ;  /* 0x0024607801007387 */ /* 0x000fe80000100a00 */
[----:B------:R-:W-:Y:S01]  /*54920*/  STL.64 [R1+0x2478], R126 ;  /* 0x0024787e01007387 */ /* 0x000fe20000100a00 */
        /* <DEDUP_REMOVED lines=77> */
[----:B------:R-:W3:Y:S01]  /*54e00*/  LDS R235, [R240+0x1a100] ;  /* 0x01a10000f0eb7984 */ /* 0x000ee20000000800 */
        /* <DEDUP_REMOVED lines=10> */
[----:B------:R-:W4:Y:S04]  /*54eb0*/  LDL.LU R224, [R1+0xea0] ;  /* 0x000ea00001e07983 */ /* 0x000f280000300800 */
[----:B------:R-:W4:Y:S04]  /*54ec0*/  LDL.LU R225, [R1+0xea4] ;  /* 0x000ea40001e17983 */ /* 0x000f280000300800 */
[----:B------:R-:W4:Y:S04]  /*54ed0*/  LDL.LU R226, [R1+0xea8] ;  /* 0x000ea80001e27983 */ /* 0x000f280000300800 */
[----:B------:R-:W4:Y:S08]  /*54ee0*/  LDL.LU R227, [R1+0xeac] ;  /* 0x000eac0001e37983 */ /* 0x000f300000300800 */
[----:B------:R-:W-:Y:S04]  /*54ef0*/  STL.64 [R1+0x2560], R162 ;  /* 0x002560a201007387 */ /* 0x000fe80000100a00 */
[----:B------:R-:W-:Y:S01]  /*54f00*/  STL.64 [R1+0x2558], R160 ;  /* 0x002558a001007387 */ /* 0x000fe20000100a00 */
[C---:B---3--:R-:W-:Y:S03]  /*54f10*/  HMMA.1688.F32.TF32 R208, R232.reuse, R16, R220 ;  /* 0x00000010e8d0723c */ /* 0x048fe600000810dc */
[----:B------:R-:W3:Y:S04]  /*54f20*/  LDL.LU R220, [R1+0xe90] ;  /* 0x000e900001dc7983 */ /* 0x000ee80000300800 */
[----:B------:R-:W3:Y:S04]  /*54f30*/  LDL.LU R221, [R1+0xe94] ;  /* 0x000e940001dd7983 */ /* 0x000ee80000300800 */
[----:B------:R-:W3:Y:S04]  /*54f40*/  LDL.LU R222, [R1+0xe98] ;  /* 0x000e980001de7983 */ /* 0x000ee80000300800 */
[----:B------:R-:W3:Y:S08]  /*54f50*/  LDL.LU R223, [R1+0xe9c] ;  /* 0x000e9c0001df7983 */ /* 0x000ef00000300800 */
[----:B------:R-:W-:Y:S04]  /*54f60*/  STL [R1+0x22f8], R208 ;  /* 0x0022f8d001007387 */ /* 0x000fe80000100800 */
[----:B------:R-:W-:Y:S04]  /*54f70*/  STL [R1+0x22f4], R209 ;  /* 0x0022f4d101007387 */ /* 0x000fe80000100800 */
[----:B------:R-:W-:Y:S04]  /*54f80*/  STL [R1+0x22f0], R210 ;  /* 0x0022f0d201007387 */ /* 0x000fe80000100800 */
[----:B------:R-:W-:Y:S01]  /*54f90*/  STL [R1+0x22ec], R211 ;  /* 0x0022ecd301007387 */ /* 0x000fe20000100800 */
[C---:B--2---:R-:W-:Y:S08]  /*54fa0*/  HMMA.1688.F32.TF32 R212, R232.reuse, R20, R216 ;  /* 0x00000014e8d4723c */ /* 0x044ff000000810d8 */
[C---:B----4-:R-:W-:Y:S11]  /*54fb0*/  HMMA.1688.F32.TF32 R216, R232.reuse, R24, R224 ;  /* 0x00000018e8d8723c */ /* 0x050ff600000810e0 */
[----:B------:R-:W-:Y:S04]  /*54fc0*/  @!UPT UIADD3 URZ, URZ, URZ, URZ ;  /* 0x0000003f3f3ff290 */ /* 0x000fe8000fffe03f */
        /* <DEDUP_REMOVED lines=24> */
[C---:B---3--:R-:W-:Y:S03]  /*55150*/  HMMA.1688.F32.TF32 R220, R232.reuse, R28, R220 ;  /* 0x0000001ce8dc723c */ /* 0x048fe600000810dc */
[----:B------:R-:W-:Y:S04]  /*55160*/  STL [R1+0x2310], R216 ;  /* 0x002310d801007387 */ /* 0x000fe80000100800 */
[----:B------:R-:W-:Y:S04]  /*55170*/  STL [R1+0x230c], R217 ;  /* 0x00230cd901007387 */ /* 0x000fe80000100800 */
[----:B------:R-:W-:Y:S04]  /*55180*/  STL [R1+0x2308], R218 ;  /* 0x002308da01007387 */ /* 0x000fe80000100800 */
[----:B------:R-:W-:Y:S04]  /*55190*/  STL [R1+0x22e4], R219 ;  /* 0x0022e4db01007387 */ /* 0x000fe80000100800 */
        /* <DEDUP_REMOVED lines=8> */
[----:B------:R-:W-:Y:S04]  /*55220*/  STL [R1+0x2320], R220 ;  /* 0x002320dc01007387 */ /* 0x000fe80000100800 */
[----:B------:R-:W-:Y:S04]  /*55230*/  STL [R1+0x231c], R221 ;  /* 0x00231cdd01007387 */ /* 0x000fe80000100800 */
[----:B------:R-:W-:Y:S04]  /*55240*/  STL [R1+0x2318], R222 ;  /* 0x002318de01007387 */ /* 0x000fe80000100800 */
[----:B------:R-:W-:Y:S04]  /*55250*/  STL [R1+0x2314], R223 ;  /* 0x002314df01007387 */ /* 0x000fe80000100800 */
[----:B------:R-:W3:Y:S04]  /*55260*/  LDL.LU R248, [R1+0xdf0] ;  /* 0x000df00001f87983 */ /* 0x000ee80000300800 */
[----:B------:R-:W3:Y:S04]  /*55270*/  LDL.LU R249, [R1+0xdf4] ;  /* 0x000df40001f97983 */ /* 0x000ee80000300800 */
[----:B------:R-:W3:Y:S04]  /*55280*/  LDL.LU R250, [R1+0xdf8] ;  /* 0x000df80001fa7983 */ /* 0x000ee80000300800 */
[----:B------:R-:W3:Y:S01]  /*55290*/  LDL.LU R251, [R1+0xdfc] ;  /* 0x000dfc0001fb7983 */ /* 0x000ee20000300800 */
[C---:B--2---:R-:W-:Y:S11]  /*552a0*/  HMMA.1688.F32.TF32 R224, R232.reuse, R32, R224 ;  /* 0x00000020e8e0723c */ /* 0x044ff600000810e0 */
[----:B------:R-:W-:Y:S11]  /*552b0*/  @!UPT UIADD3 URZ, URZ, URZ, URZ ;  /* 0x0000003f3f3ff290 */ /* 0x000ff6000fffe03f */
[----:B------:R-:W-:Y:S01]  /*552c0*/  @!UPT UIADD3 URZ, URZ, URZ, URZ ;  /* 0x0000003f3f3ff290 */ /* 0x000fe2000fffe03f */
[----:B------:R1:W-:Y:S04]  /*552d0*/  STL [R1+0x232c], R224 ;  /* 0x00232ce001007387 */ /* 0x0003e80000100800 */
[----:B------:R-:W-:Y:S01]  /*552e0*/  STL [R1+0x2328], R225 ;  /* 0x002328e101007387 */ /* 0x000fe20000100800 */
[C---:B----4-:R-:W-:Y:S08]  /*552f0*/  HMMA.1688.F32.TF32 R84, R232.reuse, R36, R80 ;  /* 0x00000024e854723c */ /* 0x050ff00000081050 */
[C---:B------:R-:W-:Y:S08]  /*55300*/  HMMA.1688.F32.TF32 R80, R232.reuse, R40, R12 ;  /* 0x00000028e850723c */ /* 0x040ff0000008100c */
[C---:B------:R-:W-:Y:S01]  /*55310*/  HMMA.1688.F32.TF32 R12, R232.reuse, R44, R236 ;  /* 0x0000002ce80c723c */ /* 0x040fe200000810ec */
[----:B------:R2:W-:Y:S04]  /*55320*/  STL [R1+0x2324], R226 ;  /* 0x002324e201007387 */ /* 0x0005e80000100800 */
[----:B------:R-:W-:Y:S04]  /*55330*/  STL [R1+0x22e0], R227 ;  /* 0x0022e0e301007387 */ /* 0x000fe80000100800 */
        /* <DEDUP_REMOVED lines=10> */
[C---:B------:R-:W-:Y:S11]  /*553e0*/  HMMA.1688.F32.TF32 R8, R232.reuse, R48, R8 ;  /* 0x00000030e808723c */ /* 0x040ff60000081008 */
[----:B------:R-:W-:Y:S11]  /*553f0*/  @!UPT UIADD3 URZ, URZ, URZ, URZ ;  /* 0x0000003f3f3ff290 */ /* 0x000ff6000fffe03f */
[----:B------:R-:W-:Y:S02]  /*55400*/  @!UPT UIADD3 URZ, URZ, URZ, URZ ;  /* 0x0000003f3f3ff290 */ /* 0x000fe4000fffe03f */
[----:B-1----:R-:W-:Y:S01]  /*55410*/  IMAD.MOV.U32 R224, RZ, RZ, R8 ;  /* 0x000000ffffe07224 */ /* 0x002fe200078e0008 */
[----:B--2---:R-:W-:Y:S01]  /*55420*/  MOV R226, R10 ;  /* 0x0000000a00e27202 */ /* 0x004fe20000000f00 */
[----:B------:R-:W-:Y:S02]  /*55430*/  IMAD.MOV.U32 R225, RZ, RZ, R9 ;  /* 0x000000ffffe17224 */ /* 0x000fe400078e0009 */
[----:B------:R-:W-:Y:S02]  /*55440*/  IMAD.MOV.U32 R220, RZ, RZ, R11 ;  /* 0x000000ffffdc7224 */ /* 0x000fe400078e000b */
[C---:B---3--:R-:W-:Y:S08]  /*55450*/  HMMA.1688.F32.TF32 R8, R232.reuse, R52, R4 ;  /* 0x00000034e808723c */ /* 0x048ff00000081004 */
[C---:B------:R-:W-:Y:S08]  /*55460*/  HMMA.1688.F32.TF32 R4, R232.reuse, R56, R244 ;  /* 0x00000038e804723c */ /* 0x040ff000000810f4 */
[----:B------:R-:W-:Y:S01]  /*55470*/  HMMA.1688.F32.TF32 R12, R232, R60, R248 ;  /* 0x0000003ce80c723c */ /* 0x000fe200000810f8 */
[----:B------:R1:W-:Y:S04]  /*55480*/  STL [R1+0x233c], R220 ;  /* 0x00233cdc01007387 */ /* 0x0003e80000100800 */
[----:B------:R-:W-:Y:S04]  /*55490*/  STL [R1+0x2338], R226 ;  /* 0x002338e201007387 */ /* 0x000fe80000100800 */
[----:B------:R2:W-:Y:S04]  /*554a0*/  STL [R1+0x2334], R225 ;  /* 0x002334e101007387 */ /* 0x0005e80000100800 */
[----:B------:R3:W-:Y:S04]  /*554b0*/  STL [R1+0x2330], R224 ;  /* 0x002330e001007387 */ /* 0x0007e80000100800 */
[----:B------:R3:W-:Y:S01]  /*554c0*/  STL.64 [R1+0x1180], R8 ;  /* 0x0011800801007387 */ /* 0x0007e20000100a00 */
[----:B-1----:R-:W-:Y:S01]  /*554d0*/  IMAD.MOV.U32 R220, RZ, RZ, R4 ;  /* 0x000000ffffdc7224 */ /* 0x002fe200078e0004 */
[----:B--2---:R-:W-:-:S02]  /*554e0*/  MOV R225, R6 ;  /* 0x0000000600e17202 */ /* 0x004fc40000000f00 */
[----:B------:R1:W-:Y:S01]  /*554f0*/  STL.64 [R1+0x1188], R10 ;  /* 0x0011880a01007387 */ /* 0x0003e20000100a00 */
[----:B---3--:R-:W-:Y:S02]  /*55500*/  IMAD.MOV.U32 R224, RZ, RZ, R7 ;  /* 0x000000ffffe07224 */ /* 0x008fe400078e0007 */
[----:B------:R-:W-:Y:S01]  /*55510*/  IMAD.MOV.U32 R226, RZ, RZ, R5 ;  /* 0x000000ffffe27224 */ /* 0x000fe200078e0005 */
[----:B------:R-:W2:Y:S04]  /*55520*/  LDL.LU R8, [R1+0xdd0] ;  /* 0x000dd00001087983 */ /* 0x000ea80000300800 */
[----:B------:R-:W2:Y:S04]  /*55530*/  LDL.LU R9, [R1+0xdd4] ;  /* 0x000dd40001097983 */ /* 0x000ea80000300800 */
[----:B-1----:R-:W2:Y:S04]  /*55540*/  LDL.LU R10, [R1+0xdd8] ;  /* 0x000dd800010a7983 */ /* 0x002ea80000300800 */
[----:B------:R-:W2:Y:S04]  /*55550*/  LDL.LU R11, [R1+0xddc] ;  /* 0x000ddc00010b7983 */ /* 0x000ea80000300800 */
[----:B------:R-:W-:Y:S04]  /*55560*/  STL [R1+0x234c], R224 ;  /* 0x00234ce001007387 */ /* 0x000fe80000100800 */
[----:B------:R-:W-:Y:S04]  /*55570*/  STL [R1+0x2348], R225 ;  /* 0x002348e101007387 */ /* 0x000fe80000100800 */
[----:B------:R-:W-:Y:S04]  /*55580*/  STL [R1+0x2344], R220 ;  /* 0x002344dc01007387 */ /* 0x000fe80000100800 */
[----:B------:R-:W-:Y:S04]  /*55590*/  STL [R1+0x2340], R226 ;  /* 0x002340e201007387 */ /* 0x000fe80000100800 */
[----:B------:R-:W3:Y:S04]  /*555a0*/  LDL.LU R4, [R1+0xdc0] ;  /* 0x000dc00001047983 */ /* 0x000ee80000300800 */
        /* <DEDUP_REMOVED lines=13> */
[----:B----4-:R-:W-:Y:S03]  /*55680*/  HMMA.1688.F32.TF32 R12, R232, R64, R236 ;  /* 0x00000040e80c723c */ /* 0x010fe600000810ec */
[----:B------:R-:W4:Y:S04]  /*55690*/  LDL.LU R236, [R1+0xd90] ;  /* 0x000d900001ec7983 */ /* 0x000f280000300800 */
[----:B------:R-:W4:Y:S04]  /*556a0*/  LDL.LU R237, [R1+0xd94] ;  /* 0x000d940001ed7983 */ /* 0x000f280000300800 */
[----:B------:R-:W4:Y:S04]  /*556b0*/  LDL.LU R238, [R1+0xd98] ;  /* 0x000d980001ee7983 */ /* 0x000f280000300800 */
[----:B------:R-:W4:Y:S01]  /*556c0*/  LDL.LU R239, [R1+0xd9c] ;  /* 0x000d9c0001ef7983 */ /* 0x000f220000300800 */
[C---:B------:R-:W-:Y:S08]  /*556d0*/  HMMA.1688.F32.TF32 R164, R204.reuse, R36, R164 ;  /* 0x00000024cca4723c */ /* 0x040ff000000810a4 */
[C---:B------:R-:W-:Y:S08]  /*556e0*/  HMMA.1688.F32.TF32 R168, R204.reuse, R40, R168 ;  /* 0x00000028cca8723c */ /* 0x040ff000000810a8 */
[----:B------:R-:W-:Y:S01]  /*556f0*/  HMMA.1688.F32.TF32 R172, R204, R44, R172 ;  /* 0x0000002cccac723c */ /* 0x000fe200000810ac */
[----:B------:R-:W-:-:S07]  /*55700*/  IMAD.MOV.U32 R216, RZ, RZ, R15 ;  /* 0x000000ffffd87224 */ /* 0x000fce00078e000f */
[C---:B------:R-:W-:Y:S08]  /*55710*/  HMMA.1688.F32.TF32 R176, R204.reuse, R48, R176 ;  /* 0x00000030ccb0723c */ /* 0x040ff000000810b0 */
[C---:B------:R-:W-:Y:S08]  /*55720*/  HMMA.1688.F32.TF32 R180, R204.reuse, R52, R180 ;  /* 0x00000034ccb4723c */ /* 0x040ff000000810b4 */
[C---:B------:R-:W-:Y:S08]  /*55730*/  HMMA.1688.F32.TF32 R184, R204.reuse, R56, R184 ;  /* 0x00000038ccb8723c */ /* 0x040ff000000810b8 */
[C---:B------:R-:W-:Y:S08]  /*55740*/  HMMA.1688.F32.TF32 R188, R204.reuse, R60, R188 ;  /* 0x0000003cccbc723c */ /* 0x040ff000000810bc */
[C---:B------:R-:W-:Y:S08]  /*55750*/  HMMA.1688.F32.TF32 R192, R204.reuse, R64, R192 ;  /* 0x00000040ccc0723c */ /* 0x040ff000000810c0 */
[C---:B------:R-:W-:Y:S08]  /*55760*/  HMMA.1688.F32.TF32 R196, R204.reuse, R68, R196 ;  /* 0x00000044ccc4723c */ /* 0x040ff000000810c4 */
[----:B------:R-:W-:Y:S01]  /*55770*/  HMMA.1688.F32.TF32 R200, R204, R72, R200 ;  /* 0x00000048ccc8723c */ /* 0x000fe200000810c8 */
[----:B------:R-:W-:-:S07]  /*55780*/  MOV R223, R14 ;  /* 0x0000000e00df7202 */ /* 0x000fce0000000f00 */
[----:B------:R-:W-:Y:S01]  /*55790*/  HMMA.1688.F32.TF32 R204, R204, R76, R228 ;  /* 0x0000004ccccc723c */ /* 0x000fe200000810e4 */
[----:B------:R-:W-:Y:S04]  /*557a0*/  LDS R228, [R3+0x18180] ;  /* 0x0181800003e47984 */ /* 0x000fe80000000800 */
[----:B------:R-:W-:Y:S04]  /*557b0*/  LDS R230, [R3+0x1a180] ;  /* 0x01a1800003e67984 */ /* 0x000fe80000000800 */
[----:B------:R-:W-:Y:S04]  /*557c0*/  LDS R229, [R240+0x18180] ;  /* 0x01818000f0e57984 */ /* 0x000fe80000000800 */
[----:B------:R-:W1:Y:S01]  /*557d0*/  LDS R231, [R240+0x1a180] ;  /* 0x01a18000f0e77984 */ /* 0x000e620000000800 */
[----:B--2---:R-:W-:Y:S01]  /*557e0*/  HMMA.1688.F32.TF32 R8, R232, R68, R8 ;  /* 0x00000044e808723c */ /* 0x004fe20000081008 */
[----:B------:R-:W-:-:S07]  /*557f0*/  IMAD.MOV.U32 R222, RZ, RZ, R13 ;  /* 0x000000ffffde7224 */ /* 0x000fce00078e000d */
[----:B---3--:R-:W-:Y:S01]  /*55800*/  HMMA.1688.F32.TF32 R4, R232, R72, R4 ;  /* 0x00000048e804723c */ /* 0x008fe20000081004 */
[----:B------:R-:W-:Y:S01]  /*55810*/  IMAD.MOV.U32 R221, RZ, RZ, R12 ;  /* 0x000000ffffdd7224 */ /* 0x000fe200078e000c */
[----:B------:R2:W-:Y:S04]  /*55820*/  STL [R1+0x235c], R216 ;  /* 0x00235cd801007387 */ /* 0x0005e80000100800 */
[----:B------:R-:W-:Y:S04]  /*55830*/  STL [R1+0x2358], R223 ;  /* 0x002358df01007387 */ /* 0x000fe80000100800 */
[----:B------:R3:W-:Y:S04]  /*55840*/  STL [R1+0x2354], R222 ;  /* 0x002354de01007387 */ /* 0x0007e80000100800 */
[----:B------:R1:W-:Y:S10]  /*55850*/  STL [R1+0x2350], R221 ;  /* 0x002350dd01007387 */ /* 0x0003f40000100800 */
[----:B--2---:R-:W-:Y:S01]  /*55860*/  IMAD.MOV.U32 R216, RZ, RZ, R4 ;  /* 0x000000ffffd87224 */ /* 0x004fe200078e0004 */
[----:B---3--:R-:W-:Y:S01]  /*55870*/  MOV R222, R6 ;  /* 0x0000000600de7202 */ /* 0x008fe20000000f00 */
[----:B------:R-:W-:-:S02]  /*55880*/  IMAD.MOV.U32 R223, RZ, RZ, R5 ;  /* 0x000000ffffdf7224 */ /* 0x000fc400078e0005 */
[----:B-1----:R-:W-:Y:S02]  /*55890*/  IMAD.MOV.U32 R221, RZ, RZ, R7 ;  /* 0x000000ffffdd7224 */ /* 0x002fe400078e0007 */
[----:B------:R-:W-:Y:S01]  /*558a0*/  HMMA.1688.F32.TF32 R4, R232, R76, R244 ;  /* 0x0000004ce804723c */ /* 0x000fe200000810f4 */
[----:B------:R-:W-:Y:S01]  /*558b0*/  IMAD.MOV.U32 R226, RZ, RZ, R11 ;  /* 0x000000ffffe27224 */ /* 0x000fe200078e000b */
[----:B------:R-:W-:Y:S01]  /*558c0*/  MOV R220, R10 ;  /* 0x0000000a00dc7202 */ /* 0x000fe20000000f00 */
[----:B------:R-:W-:Y:S01]  /*558d0*/  IMAD.MOV.U32 R224, RZ, RZ, R8 ;  /* 0x000000ffffe07224 */ /* 0x000fe200078e0008 */
[----:B------:R-:W-:Y:S01]  /*558e0*/  LDS R232, [R3+0x18200] ;  /* 0x0182000003e87984 */ /* 0x000fe20000000800 */
[----:B------:R-:W-:-:S03]  /*558f0*/  IMAD.MOV.U32 R225, RZ, RZ, R9 ;  /* 0x000000ffffe17224 */ /* 0x000fc600078e0009 */
[----:B------:R1:W-:Y:S04]  /*55900*/  STL [R1+0x236c], R226 ;  /* 0x00236ce201007387 */ /* 0x0003e80000100800 */
[----:B------:R2:W-:Y:S04]  /*55910*/  STL [R1+0x2368], R220 ;  /* 0x002368dc01007387 */ /* 0x0005e80000100800 */
[----:B------:R3:W-:Y:S04]  /*55920*/  STL [R1+0x2364], R224 ;  /* 0x002364e001007387 */ /* 0x0007e80000100800 */
[----:B------:R3:W-:Y:S04]  /*55930*/  STL [R1+0x2360], R225 ;  /* 0x002360e101007387 */ /* 0x0007e80000100800 */
[----:B-1----:R-:W-:Y:S01]  /*55940*/  IMAD.MOV.U32 R226, RZ, RZ, R4 ;  /* 0x000000ffffe27224 */ /* 0x002fe200078e0004 */
[----:B------:R-:W-:Y:S01]  /*55950*/  LDS R234, [R3+0x1a200] ;  /* 0x01a2000003ea7984 */ /* 0x000fe20000000800 */
[----:B--2---:R-:W-:Y:S01]  /*55960*/  IMAD.MOV.U32 R220, RZ, RZ, R5 ;  /* 0x000000ffffdc7224 */ /* 0x004fe200078e0005 */
[----:B---3--:R-:W-:-:S02]  /*55970*/  MOV R224, R6 ;  /* 0x0000000600e07202 */ /* 0x008fc40000000f00 */
[----:B------:R-:W-:Y:S01]  /*55980*/  LDS R233, [R240+0x18200] ;  /* 0x01820000f0e97984 */ /* 0x000fe20000000800 */
[----:B------:R-:W-:Y:S02]  /*55990*/  IMAD.MOV.U32 R225, RZ, RZ, R7 ;  /* 0x000000ffffe17224 */ /* 0x000fe400078e0007 */
[C---:B------:R-:W-:Y:S01]  /*559a0*/  HMMA.1688.F32.TF32 R4, R228.reuse, R16, R248 ;  /* 0x00000010e404723c */ /* 0x040fe200000810f8 */
[----:B------:R-:W1:Y:S11]  /*559b0*/  LDS R235, [R240+0x1a200] ;  /* 0x01a20000f0eb7984 */ /* 0x000e760000000800 */
[----:B------:R-:W-:Y:S11]  /*559c0*/  @!UPT UIADD3 URZ, URZ, URZ, URZ ;  /* 0x0000003f3f3ff290 */ /* 0x000ff6000fffe03f */
[----:B------:R-:W-:Y:S01]  /*559d0*/  @!UPT UIADD3 URZ, URZ, URZ, URZ ;  /* 0x0000003f3f3ff290 */ /* 0x000fe2000fffe03f */
[----:B------:R-:W-:Y:S01]  /*559e0*/  IMAD.MOV.U32 R214, RZ, RZ, R4 ;  /* 0x000000ffffd67224 */ /* 0x000fe200078e0004 */
[----:B------:R-:W-:Y:S01]  /*559f0*/  MOV R209, R6 ;  /* 0x0000000600d17202 */ /* 0x000fe20000000f00 */
[----:B------:R-:W-:Y:S02]  /*55a00*/  IMAD.MOV.U32 R208, RZ, RZ, R5 ;  /* 0x000000ffffd07224 */ /* 0x000fe400078e0005 */
[----:B------:R-:W-:Y:S02]  /*55a10*/  IMAD.MOV.U32 R210, RZ, RZ, R7 ;  /* 0x000000ffffd27224 */ /* 0x000fe400078e0007 */
[----:B----4-:R-:W-:Y:S01]  /*55a20*/  HMMA.1688.F32.TF32 R4, R228, R20, R236 ;  /* 0x00000014e404723c */ /* 0x010fe200000810ec */
        /* <DEDUP_REMOVED lines=102> */
[----:B------:R-:W-:Y:S01]  /*56090*/  IMAD.MOV.U32 R218, RZ, RZ, R5 ;  /* 0x000000ffffda7224 */ /* 0x000fe200078e0005 */
[----:B------:R-:W4:Y:S01]  /*560a0*/  LDL.LU R4, [R1+0xc20] ;  /* 0x000c200001047983 */ /* 0x000f220000300800 */
[----:B------:R-:W-:-:S03]  /*560b0*/  IMAD.MOV.U32 R213, RZ, RZ, R7 ;  /* 0x000000ffffd57224 */ /* 0x000fc600078e0007 */
[----:B------:R-:W4:Y:S04]  /*560c0*/  LDL.LU R5, [R1+0xc24] ;  /* 0x000c240001057983 */ /* 0x000f280000300800 */
[----:B------:R-:W4:Y:S04]  /*560d0*/  LDL.LU R6, [R1+0xc28] ;  /* 0x000c280001067983 */ /* 0x000f280000300800 */
[----:B------:R-:W4:Y:S01]  /*560e0*/  LDL.LU R7, [R1+0xc2c] ;  /* 0x000c2c0001077983 */ /* 0x000f220000300800 */
[C---:B-1----:R-:W-:Y:S08]  /*560f0*/  HMMA.1688.F32.TF32 R88, R232.reuse, R28, R88 ;  /* 0x0000001ce858723c */ /* 0x042ff00000081058 */
[----:B--2---:R-:W-:Y:S08]  /*56100*/  HMMA.1688.F32.TF32 R92, R232, R24, R92 ;  /* 0x00000018e85c723c */ /* 0x004ff0000008105c */
        /* <DEDUP_REMOVED lines=19> */
[----:B------:R-:W-:Y:S01]  /*56240*/  STL.64 [R1+0x1090], R140 ;  /* 0x0010908c01007387 */ /* 0x000fe20000100a00 */
[C---:B------:R-:W-:Y:S03]  /*56250*/  HMMA.1688.F32.TF32 R96, R232.reuse, R20, R96 ;  /* 0x00000014e860723c */ /* 0x040fe60000081060 */
        /* <DEDUP_REMOVED lines=45> */
[----:B-1----:R-:W-:Y:S07]  /*56530*/  HMMA.1688.F32.TF32 R4, R232, R60, R236 ;  /* 0x0000003ce804723c */ /* 0x002fee00000810ec */
        /* <DEDUP_REMOVED lines=10> */
[----:B-1----:R-:W4:Y:S04]  /*565e0*/  LDL.LU R4, [R1+0xa50] ;  /* 0x000a500001047983 */ /* 0x002f280000300800 */
[----:B------:R-:W4:Y:S04]  /*565f0*/  LDL.LU R5, [R1+0xa54] ;  /* 0x000a540001057983 */ /* 0x000f280000300800 */
[----:B---3--:R-:W4:Y:S04]  /*56600*/  LDL.LU R6, [R1+0xa58] ;  /* 0x000a580001067983 */ /* 0x008f280000300800 */
[----:B------:R-:W4:Y:S04]  /*56610*/  LDL.LU R7, [R1+0xa5c] ;  /* 0x000a5c0001077983 */ /* 0x000f280000300800 */
        /* <DEDUP_REMOVED lines=84> */
[----:B------:R-:W-:Y:S03]  /*56b60*/  HMMA.1688.F32.TF32 R156, R228, R24, R156 ;  /* 0x00000018e49c723c */ /* 0x000fe6000008109c */
[----:B------:R-:W-:Y:S04]  /*56b70*/  LDS R228, [R3+0x18280] ;  /* 0x0182800003e47984 */ /* 0x000fe80000000800 */
[----:B------:R-:W-:Y:S04]  /*56b80*/  LDS R230, [R3+0x1a280] ;  /* 0x01a2800003e67984 */ /* 0x000fe80000000800 */
[----:B------:R-:W-:Y:S04]  /*56b90*/  LDS R229, [R240+0x18280] ;  /* 0x01828000f0e57984 */ /* 0x000fe80000000800 */
[----:B------:R-:W2:Y:S02]  /*56ba0*/  LDS R231, [R240+0x1a280] ;  /* 0x01a28000f0e77984 */ /* 0x000ea40000000800 */
[C---:B--2---:R-:W-:Y:S08]  /*56bb0*/  HMMA.1688.F32.TF32 R96, R228.reuse, R48, R96 ;  /* 0x00000030e460723c */ /* 0x044ff00000081060 */
[C---:B---3--:R-:W-:Y:S08]  /*56bc0*/  HMMA.1688.F32.TF32 R100, R228.reuse, R44, R100 ;  /* 0x0000002ce464723c */ /* 0x048ff00000081064 */
[C---:B----4-:R-:W-:Y:S08]  /*56bd0*/  HMMA.1688.F32.TF32 R108, R228.reuse, R36, R108 ;  /* 0x00000024e46c723c */ /* 0x050ff0000008106c */
[C---:B------:R-:W-:Y:S08]  /*56be0*/  HMMA.1688.F32.TF32 R112, R228.reuse, R32, R112 ;  /* 0x00000020e470723c */ /* 0x040ff00000081070 */
[C---:B------:R-:W-:Y:S08]  /*56bf0*/  HMMA.1688.F32.TF32 R116, R228.reuse, R28, R116 ;  /* 0x0000001ce474723c */ /* 0x040ff00000081074 */
[----:B------:R-:W-:Y:S08]  /*56c00*/  HMMA.1688.F32.TF32 R124, R228, R20, R124 ;  /* 0x00000014e47c723c */ /* 0x000ff0000008107c */
        /* <DEDUP_REMOVED lines=8> */
[C---:B------:R-:W-:Y:S03]  /*56c90*/  HMMA.1688.F32.TF32 R128, R228.reuse, R16, R128 ;  /* 0x00000010e480723c */ /* 0x040fe60000081080 */
[----:B------:R-:W-:Y:S05]  /*56ca0*/  STL.64 [R1+0xf40], R144 ;  /* 0x000f409001007387 */ /* 0x000fea0000100a00 */
[C---:B------:R-:W-:Y:S01]  /*56cb0*/  HMMA.1688.F32.TF32 R120, R228.reuse, R24, R120 ;  /* 0x00000018e478723c */ /* 0x040fe20000081078 */
[----:B------:R-:W-:Y:S04]  /*56cc0*/  STL.64 [R1+0xf48], R146 ;  /* 0x000f489201007387 */ /* 0x000fe80000100a00 */
[----:B------:R-:W-:Y:S03]  /*56cd0*/  STL.64 [R1+0xf30], R140 ;  /* 0x000f308c01007387 */ /* 0x000fe60000100a00 */
        /* <DEDUP_REMOVED lines=46> */
[----:B--2---:R-:W-:Y:S01]  /*56fc0*/  HMMA.1688.F32.TF32 R8, R232, R20, R248 ;  /* 0x00000014e808723c */ /* 0x004fe200000810f8 */
[----:B------:R-:W-:Y:S01]  /*56fd0*/  IMAD.MOV.U32 R211, RZ, RZ, R156 ;  /* 0x000000ffffd37224 */ /* 0x000fe200078e009c */
[----:B------:R-:W-:Y:S01]  /*56fe0*/  MOV R219, R158 ;  /* 0x0000009e00db7202 */ /* 0x000fe20000000f00 */
[----:B------:R-:W-:Y:S01]  /*56ff0*/  IMAD.MOV.U32 R215, RZ, RZ, R157 ;  /* 0x000000ffffd77224 */ /* 0x000fe200078e009d */
[----:B------:R-:W-:Y:S01]  /*57000*/  LDS R228, [R3+0x18380] ;  /* 0x0183800003e47984 */ /* 0x000fe20000000800 */
[----:B------:R-:W-:-:S03]  /*57010*/  IMAD.MOV.U32 R227, RZ, RZ, R159 ;  /* 0x000000ffffe37224 */ /* 0x000fc600078e009f */
[----:B------:R-:W-:Y:S01]  /*57020*/  LDS R230, [R3+0x1a380] ;  /* 0x01a3800003e67984 */ /* 0x000fe20000000800 */
[C---:B-1----:R-:W-:Y:S03]  /*57030*/  HMMA.1688.F32.TF32 R4, R232.reuse, R24, R236 ;  /* 0x00000018e804723c */ /* 0x042fe600000810ec */
        /* <DEDUP_REMOVED lines=11> */
[----:B------:R-:W4:Y:S04]  /*570f0*/  LDL.LU R244, [R1+0x710] ;  /* 0x0007100001f47983 */ /* 0x000f280000300800 */
[----:B------:R-:W4:Y:S04]  /*57100*/  LDL.LU R245, [R1+0x714] ;  /* 0x0007140001f57983 */ /* 0x000f280000300800 */
[----:B------:R-:W4:Y:S04]  /*57110*/  LDL.LU R246, [R1+0x718] ;  /* 0x0007180001f67983 */ /* 0x000f280000300800 */
[----:B------:R-:W4:Y:S04]  /*57120*/  LDL.LU R247, [R1+0x71c] ;  /* 0x00071c0001f77983 */ /* 0x000f280000300800 */
        /* <DEDUP_REMOVED lines=100> */
[----:B------:R-:W1:Y:S01]  /*57770*/  LDS R231, [R240+0x1a380] ;  /* 0x01a38000f0e77984 */ /* 0x000e620000000800 */
        /* <DEDUP_REMOVED lines=18> */
[----:B------:R-:W-:Y:S01]  /*578a0*/  STL.64 [R1+0xda8], R154 ;  /* 0x000da89a01007387 */ /* 0x000fe20000100a00 */
[C---:B-1----:R-:W-:Y:S03]  /*578b0*/  HMMA.1688.F32.TF32 R100, R228.reuse, R24, R100 ;  /* 0x00000018e464723c */ /* 0x042fe60000081064 */
        /* <DEDUP_REMOVED lines=56> */
[----:B-1----:R-:W-:Y:S03]  /*57c40*/  HMMA.1688.F32.TF32 R4, R228, R68, R236 ;  /* 0x00000044e404723c */ /* 0x002fe600000810ec */
[----:B------:R-:W-:Y:S04]  /*57c50*/  LDS R233, [R240+0x18400] ;  /* 0x01840000f0e97984 */ /* 0x000fe80000000800 */
[----:B------:R-:W1:Y:S04]  /*57c60*/  LDS R235, [R240+0x1a400] ;  /* 0x01a40000f0eb7984 */ /* 0x000e680000000800 */
[----:B------:R2:W-:Y:S04]  /*57c70*/  STL.64 [R1+0xc40], R12 ;  /* 0x000c400c01007387 */ /* 0x0005e80000100a00 */
[----:B------:R3:W-:Y:S04]  /*57c80*/  STL.64 [R1+0xc48], R14 ;  /* 0x000c480e01007387 */ /* 0x0007e80000100a00 */
[----:B------:R-:W4:Y:S04]  /*57c90*/  LDL.LU R248, [R1+0x590] ;  /* 0x0005900001f87983 */ /* 0x000f280000300800 */
[----:B------:R-:W-:Y:S04]  /*57ca0*/  STL.64 [R1+0xc30], R8 ;  /* 0x000c300801007387 */ /* 0x000fe80000100a00 */
[----:B------:R-:W-:Y:S04]  /*57cb0*/  STL.64 [R1+0xc38], R10 ;  /* 0x000c380a01007387 */ /* 0x000fe80000100a00 */
[----:B------:R1:W-:Y:S04]  /*57cc0*/  STL.64 [R1+0xc20], R4 ;  /* 0x000c200401007387 */ /* 0x0003e80000100a00 */
        /* <DEDUP_REMOVED lines=8> */
[----:B--2---:R-:W2:Y:S04]  /*57d50*/  LDL.LU R12, [R1+0x5d0] ;  /* 0x0005d000010c7983 */ /* 0x004ea80000300800 */
        /* <DEDUP_REMOVED lines=83> */
[C---:B---3--:R-:W-:Y:S08]  /*58290*/  HMMA.1688.F32.TF32 R80, R232.reuse, R72, R80 ;  /* 0x00000048e850723c */ /* 0x048ff00000081050 */
[C---:B--2---:R-:W-:Y:S08]  /*582a0*/  HMMA.1688.F32.TF32 R84, R232.reuse, R68, R84 ;  /* 0x00000044e854723c */ /* 0x044ff00000081054 */
[C---:B------:R-:W-:Y:S08]  /*582b0*/  HMMA.1688.F32.TF32 R12, R232.reuse, R76, R12 ;  /* 0x0000004ce80c723c */ /* 0x040ff0000008100c */
[C---:B----4-:R-:W-:Y:S08]  /*582c0*/  HMMA.1688.F32.TF32 R92, R232.reuse, R60, R92 ;  /* 0x0000003ce85c723c */ /* 0x050ff0000008105c */
[C---:B------:R-:W-:Y:S08]  /*582d0*/  HMMA.1688.F32.TF32 R96, R232.reuse, R56, R96 ;  /* 0x00000038e860723c */ /* 0x040ff00000081060 */
[C---:B------:R-:W-:Y:S08]  /*582e0*/  HMMA.1688.F32.TF32 R100, R232.reuse, R52, R100 ;  /* 0x00000034e864723c */ /* 0x040ff00000081064 */
[C---:B------:R-:W-:Y:S08]  /*582f0*/  HMMA.1688.F32.TF32 R108, R232.reuse, R44, R108 ;  /* 0x0000002ce86c723c */ /* 0x040ff0000008106c */
[C---:B------:R-:W-:Y:S08]  /*58300*/  HMMA.1688.F32.TF32 R112, R232.reuse, R40, R112 ;  /* 0x00000028e870723c */ /* 0x040ff00000081070 */
[C---:B------:R-:W-:Y:S08]  /*58310*/  HMMA.1688.F32.TF32 R116, R232.reuse, R36, R116 ;  /* 0x00000024e874723c */ /* 0x040ff00000081074 */
[C---:B------:R-:W-:Y:S08]  /*58320*/  HMMA.1688.F32.TF32 R124, R232.reuse, R28, R124 ;  /* 0x0000001ce87c723c */ /* 0x040ff0000008107c */
[----:B------:R-:W-:Y:S08]  /*58330*/  HMMA.1688.F32.TF32 R128, R232, R24, R128 ;  /* 0x00000018e880723c */ /* 0x000ff00000081080 */
[C---:B------:R-:W-:Y:S08]  /*58340*/  HMMA.1688.F32.TF32 R140, R228.reuse, R76, R140 ;  /* 0x0000004ce48c723c */ /* 0x040ff0000008108c */
[----:B------:R-:W-:Y:S01]  /*58350*/  HMMA.1688.F32.TF32 R144, R228, R72, R144 ;  /* 0x00000048e490723c */ /* 0x000fe20000081090 */
[----:B------:R-:W-:Y:S04]  /*58360*/  LDS R228, [R3+0x18480] ;  /* 0x0184800003e47984 */ /* 0x000fe80000000800 */
[----:B------:R-:W-:Y:S04]  /*58370*/  LDS R230, [R3+0x1a480] ;  /* 0x01a4800003e67984 */ /* 0x000fe80000000800 */
[----:B------:R-:W-:Y:S04]  /*58380*/  LDS R229, [R240+0x18480] ;  /* 0x01848000f0e57984 */ /* 0x000fe80000000800 */
[----:B------:R-:W1:Y:S01]  /*58390*/  LDS R231, [R240+0x1a480] ;  /* 0x01a48000f0e77984 */ /* 0x000e620000000800 */
[C---:B------:R-:W-:Y:S08]  /*583a0*/  HMMA.1688.F32.TF32 R132, R232.reuse, R20, R132 ;  /* 0x00000014e884723c */ /* 0x040ff00000081084 */
[C---:B------:R-:W-:Y:S01]  /*583b0*/  HMMA.1688.F32.TF32 R136, R232.reuse, R16, R136 ;  /* 0x00000010e888723c */ /* 0x040fe20000081088 */
[----:B------:R-:W-:Y:S07]  /*583c0*/  STL.64 [R1+0xc10], R144 ;  /* 0x000c109001007387 */ /* 0x000fee0000100a00 */
[C---:B------:R-:W-:Y:S01]  /*583d0*/  HMMA.1688.F32.TF32 R120, R232.reuse, R32, R120 ;  /* 0x00000020e878723c */ /* 0x040fe20000081078 */
[----:B------:R-:W-:Y:S04]  /*583e0*/  STL.64 [R1+0xc18], R146 ;  /* 0x000c189201007387 */ /* 0x000fe80000100a00 */
[----:B------:R-:W-:Y:S04]  /*583f0*/  STL.64 [R1+0xc00], R140 ;  /* 0x000c008c01007387 */ /* 0x000fe80000100a00 */
[----:B------:R-:W-:Y:S01]  /*58400*/  STL.64 [R1+0xc08], R142 ;  /* 0x000c088e01007387 */ /* 0x000fe20000100a00 */
[C---:B------:R-:W-:Y:S05]  /*58410*/  HMMA.1688.F32.TF32 R104, R232.reuse, R48, R104 ;  /* 0x00000030e868723c */ /* 0x040fea0000081068 */
[----:B------:R-:W-:Y:S04]  /*58420*/  STL.64 [R1+0xbf0], R136 ;  /* 0x000bf08801007387 */ /* 0x000fe80000100a00 */
        /* <DEDUP_REMOVED lines=8> */
[----:B------:R-:W-:Y:S01]  /*584b0*/  STL.64 [R1+0xbb0], R120 ;  /* 0x000bb07801007387 */ /* 0x000fe20000100a00 */
[C---:B-1----:R-:W-:Y:S03]  /*584c0*/  HMMA.1688.F32.TF32 R4, R228.reuse, R20, R4 ;  /* 0x00000014e404723c */ /* 0x042fe60000081004 */
        /* <DEDUP_REMOVED lines=150> */
[C---:B--2---:R-:W-:Y:S08]  /*58e30*/  HMMA.1688.F32.TF32 R100, R232.reuse, R32, R100 ;  /* 0x00000020e864723c */ /* 0x044ff00000081064 */
[C---:B------:R-:W-:Y:S08]  /*58e40*/  HMMA.1688.F32.TF32 R92, R232.reuse, R40, R92 ;  /* 0x00000028e85c723c */ /* 0x040ff0000008105c */
[C---:B---3--:R-:W-:Y:S08]  /*58e50*/  HMMA.1688.F32.TF32 R108, R232.reuse, R24, R108 ;  /* 0x00000018e86c723c */ /* 0x048ff0000008106c */
[----:B----4-:R-:W-:Y:S08]  /*58e60*/  HMMA.1688.F32.TF32 R112, R232, R20, R112 ;  /* 0x00000014e870723c */ /* 0x010ff00000081070 */
        /* <DEDUP_REMOVED lines=10> */
[----:B------:R-:W-:Y:S01]  /*58f10*/  STL.64 [R1+0xaa0], R160 ;  /* 0x000aa0a001007387 */ /* 0x000fe20000100a00 */
[C---:B------:R-:W-:Y:S03]  /*58f20*/  HMMA.1688.F32.TF32 R136, R228.reuse, R60, R136 ;  /* 0x0000003ce488723c */ /* 0x040fe60000081088 */
[----:B------:R1:W-:Y:S04]  /*58f30*/  STL.64 [R1+0xaa8], R162 ;  /* 0x000aa8a201007387 */ /* 0x0003e80000100a00 */
[----:B-1----:R-:W2:Y:S01]  /*58f40*/  LDL.LU.64 R162, [R1+0x2560] ;  /* 0x0025600001a27983 */ /* 0x002ea20000300a00 */
[----:B------:R-:W-:Y:S03]  /*58f50*/  HMMA.1688.F32.TF32 R120, R228, R76, R120 ;  /* 0x0000004ce478723c */ /* 0x000fe60000081078 */
[----:B------:R-:W2:Y:S04]  /*58f60*/  LDL.LU.64 R160, [R1+0x2558] ;  /* 0x0025580001a07983 */ /* 0x000ea80000300a00 */
[----:B------:R-:W-:Y:S04]  /*58f70*/  STL.64 [R1+0xa90], R156 ;  /* 0x000a909c01007387 */ /* 0x000fe80000100a00 */
[----:B------:R1:W-:Y:S01]  /*58f80*/  STL.64 [R1+0xa98], R158 ;  /* 0x000a989e01007387 */ /* 0x0003e20000100a00 */
[C---:B------:R-:W-:Y:S03]  /*58f90*/  HMMA.1688.F32.TF32 R84, R232.reuse, R48, R84 ;  /* 0x00000030e854723c */ /* 0x040fe60000081054 */
[----:B------:R-:W-:Y:S04]  /*58fa0*/  LDS R228, [R3+0x18580] ;  /* 0x0185800003e47984 */ /* 0x000fe80000000800 */
[----:B------:R-:W-:Y:S01]  /*58fb0*/  LDS R230, [R3+0x1a580] ;  /* 0x01a5800003e67984 */ /* 0x000fe20000000800 */
[C---:B------:R-:W-:Y:S03]  /*58fc0*/  HMMA.1688.F32.TF32 R116, R232.reuse, R16, R116 ;  /* 0x00000010e874723c */ /* 0x040fe60000081074 */
[----:B-1----:R-:W3:Y:S04]  /*58fd0*/  LDL.LU.64 R158, [R1+0x2550] ;  /* 0x00255000019e7983 */ /* 0x002ee80000300a00 */
[----:B------:R-:W3:Y:S04]  /*58fe0*/  LDL.LU.64 R156, [R1+0x2548] ;  /* 0x00254800019c7983 */ /* 0x000ee80000300a00 */
[----:B------:R-:W-:Y:S04]  /*58ff0*/  STL.64 [R1+0xa80], R152 ;  /* 0x000a809801007387 */ /* 0x000fe80000100a00 */
[----:B------:R1:W-:Y:S01]  /*59000*/  STL.64 [R1+0xa88], R154 ;  /* 0x000a889a01007387 */ /* 0x0003e20000100a00 */
[C---:B------:R-:W-:Y:S03]  /*59010*/  HMMA.1688.F32.TF32 R104, R232.reuse, R28, R104 ;  /* 0x0000001ce868723c */ /* 0x040fe60000081068 */
[----:B------:R-:W-:Y:S04]  /*59020*/  LDS R229, [R240+0x18580] ;  /* 0x01858000f0e57984 */ /* 0x000fe80000000800 */
[----:B------:R-:W4:Y:S04]  /*59030*/  LDS R231, [R240+0x1a580] ;  /* 0x01a58000f0e77984 */ /* 0x000f280000000800 */
[----:B-1----:R-:W2:Y:S04]  /*59040*/  LDL.LU.64 R154, [R1+0x2540] ;  /* 0x00254000019a7983 */ /* 0x002ea80000300a00 */
[----:B------:R-:W2:Y:S04]  /*59050*/  LDL.LU.64 R152, [R1+0x2538] ;  /* 0x0025380001987983 */ /* 0x000ea80000300a00 */
[----:B------:R-:W-:Y:S04]  /*59060*/  STL.64 [R1+0xa70], R148 ;  /* 0x000a709401007387 */ /* 0x000fe80000100a00 */
[----:B------:R-:W-:Y:S04]  /*59070*/  STL.64 [R1+0xa78], R150 ;  /* 0x000a789601007387 */ /* 0x000fe80000100a00 */
[----:B------:R-:W-:Y:S04]  /*59080*/  STL.64 [R1+0xa60], R144 ;  /* 0x000a609001007387 */ /* 0x000fe80000100a00 */
[----:B------:R-:W-:Y:S01]  /*59090*/  STL.64 [R1+0xa68], R146 ;  /* 0x000a689201007387 */ /* 0x000fe20000100a00 */
[C---:B------:R-:W-:Y:S03]  /*590a0*/  HMMA.1688.F32.TF32 R88, R232.reuse, R44, R88 ;  /* 0x0000002ce858723c */ /* 0x040fe60000081058 */
[----:B------:R-:W-:Y:S04]  /*590b0*/  STL.64 [R1+0xa50], R140 ;  /* 0x000a508c01007387 */ /* 0x000fe80000100a00 */
        /* <DEDUP_REMOVED lines=46> */
[----:B------:R-:W-:Y:S04]  /*593a0*/  STL.64 [R1+0x920], R12 ;  /* 0x0009200c01007387 */ /* 0x000fe80000100a00 */
[----:B------:R-:W-:Y:S04]  /*593b0*/  STL.64 [R1+0x928], R14 ;  /* 0x0009280e01007387 */ /* 0x000fe80000100a00 */
        /* <DEDUP_REMOVED lines=102> */
[C---:B--2---:R-:W-:Y:S08]  /*59a20*/  HMMA.1688.F32.TF32 R144, R228.reuse, R20, R144 ;  /* 0x00000014e490723c */ /* 0x044ff00000081090 */
[C---:B---3--:R-:W-:Y:S08]  /*59a30*/  HMMA.1688.F32.TF32 R148, R228.reuse, R16, R148 ;  /* 0x00000010e494723c */ /* 0x048ff00000081094 */
[C---:B----4-:R-:W-:Y:S11]  /*59a40*/  HMMA.1688.F32.TF32 R236, R228.reuse, R24, R236 ;  /* 0x00000018e4ec723c */ /* 0x050ff600000810ec */
        /* <DEDUP_REMOVED lines=12> */
[----:B------:R-:W2:Y:S01]  /*59b10*/  LDL.LU.64 R236, [R1+0x2508] ;  /* 0x0025080001ec7983 */ /* 0x000ea20000300a00 */
[C---:B------:R-:W-:Y:S08]  /*59b20*/  HMMA.1688.F32.TF32 R140, R228.reuse, R28, R140 ;  /* 0x0000001ce48c723c */ /* 0x040ff0000008108c */
[C---:B------:R-:W-:Y:S08]  /*59b30*/  HMMA.1688.F32.TF32 R136, R228.reuse, R32, R136 ;  /* 0x00000020e488723c */ /* 0x040ff00000081088 */
        /* <DEDUP_REMOVED lines=38> */
[----:B------:R-:W-:Y:S04]  /*59da0*/  LDS R228, [R3+0x18680] ;  /* 0x0186800003e47984 */ /* 0x000fe80000000800 */
[----:B------:R-:W-:Y:S02]  /*59db0*/  LDS R230, [R3+0x1a680] ;  /* 0x01a6800003e67984 */ /* 0x000fe40000000800 */
[C---:B------:R-:W-:Y:S02]  /*59dc0*/  HMMA.1688.F32.TF32 R92, R232.reuse, R20, R84 ;  /* 0x00000014e85c723c */ /* 0x040fe40000081054 */
[----:B------:R-:W-:Y:S04]  /*59dd0*/  LDS R229, [R240+0x18680] ;  /* 0x01868000f0e57984 */ /* 0x000fe80000000800 */
[----:B------:R-:W1:Y:S02]  /*59de0*/  LDS R231, [R240+0x1a680] ;  /* 0x01a68000f0e77984 */ /* 0x000e640000000800 */
[C---:B------:R-:W-:Y:S08]  /*59df0*/  HMMA.1688.F32.TF32 R88, R232.reuse, R24, R80 ;  /* 0x00000018e858723c */ /* 0x040ff00000081050 */
[C---:B------:R-:W-:Y:S08]  /*59e00*/  HMMA.1688.F32.TF32 R84, R232.reuse, R28, R12 ;  /* 0x0000001ce854723c */ /* 0x040ff0000008100c */
[C---:B------:R-:W-:Y:S08]  /*59e10*/  HMMA.1688.F32.TF32 R80, R232.reuse, R32, R8 ;  /* 0x00000020e850723c */ /* 0x040ff00000081008 */
        /* <DEDUP_REMOVED lines=16> */
[----:B------:R-:W-:Y:S04]  /*59f20*/  STL.64 [R1+0x2f0], R8 ;  /* 0x0002f00801007387 */ /* 0x000fe80000100a00 */
[----:B------:R-:W-:Y:S01]  /*59f30*/  STL.64 [R1+0x2f8], R10 ;  /* 0x0002f80a01007387 */ /* 0x000fe20000100a00 */
[----:B----4-:R-:W-:-:S03]  /*59f40*/  IMAD.MOV.U32 R247, RZ, RZ, R238 ;  /* 0x000000fffff77224 */ /* 0x010fc600078e00ee */
[----:B------:R-:W-:Y:S01]  /*59f50*/  STL.64 [R1+0x3a0], R4 ;  /* 0x0003a00401007387 */ /* 0x000fe20000100a00 */
[----:B--2---:R-:W-:-:S03]  /*59f60*/  IMAD.MOV.U32 R246, RZ, RZ, R236 ;  /* 0x000000fffff67224 */ /* 0x004fc600078e00ec */
[----:B------:R2:W-:Y:S04]  /*59f70*/  STL.64 [R1+0x3a8], R6 ;  /* 0x0003a80601007387 */ /* 0x0005e80000100a00 */
[----:B------:R-:W3:Y:S04]  /*59f80*/  LDL.LU R245, [R1+0x11c4] ;  /* 0x0011c40001f57983 */ /* 0x000ee80000300800 */
[----:B------:R-:W4:Y:S04]  /*59f90*/  LDL.LU R236, [R1+0x2504] ;  /* 0x0025040001ec7983 */ /* 0x000f280000300800 */
[----:B------:R-:W3:Y:S01]  /*59fa0*/  LDL.LU R238, [R1+0x2500] ;  /* 0x0025000001ee7983 */ /* 0x000ee20000300800 */
[----:B--2---:R-:W-:Y:S01]  /*59fb0*/  MOV R6, R237 ;  /* 0x000000ed00067202 */ /* 0x004fe20000000f00 */
[----:B------:R-:W-:-:S02]  /*59fc0*/  IMAD.MOV.U32 R7, RZ, RZ, R239 ;  /* 0x000000ffff077224 */ /* 0x000fc400078e00ef */
[----:B------:R-:W2:Y:S04]  /*59fd0*/  LDL.LU R4, [R1+0x11d0] ;  /* 0x0011d00001047983 */ /* 0x000ea80000300800 */
[----:B------:R-:W2:Y:S04]  /*59fe0*/  LDL.LU R5, [R1+0x11d4] ;  /* 0x0011d40001057983 */ /* 0x000ea80000300800 */
[----:B------:R-:W2:Y:S04]  /*59ff0*/  LDL.LU R237, [R1+0x24fc] ;  /* 0x0024fc0001ed7983 */ /* 0x000ea80000300800 */
[----:B------:R-:W2:Y:S01]  /*5a000*/  LDL.LU R239, [R1+0x24f8] ;  /* 0x0024f80001ef7983 */ /* 0x000ea20000300800 */
[----:B----4-:R-:W-:-:S03]  /*5a010*/  IMAD.MOV.U32 R8, RZ, RZ, R236 ;  /* 0x000000ffff087224 */ /* 0x010fc600078e00ec */
[----:B------:R-:W4:Y:S01]  /*5a020*/  LDL.LU R236, [R1+0x24f4] ;  /* 0x0024f40001ec7983 */ /* 0x000f220000300800 */
[----:B---3--:R-:W-:-:S03]  /*5a030*/  IMAD.MOV.U32 R9, RZ, RZ, R238 ;  /* 0x000000ffff097224 */ /* 0x008fc600078e00ee */
[----:B------:R-:W3:Y:S04]  /*5a040*/  LDL.LU R238, [R1+0x24f0] ;  /* 0x0024f00001ee7983 */ /* 0x000ee80000300800 */
[----:B------:R-:W3:Y:S04]  /*5a050*/  LDL.LU R10, [R1+0x11e8] ;  /* 0x0011e800010a7983 */ /* 0x000ee80000300800 */
[----:B------:R-:W3:Y:S01]  /*5a060*/  LDL.LU R11, [R1+0x11ec] ;  /* 0x0011ec00010b7983 */ /* 0x000ee20000300800 */
[----:B--2---:R-:W-:-:S03]  /*5a070*/  MOV R80, R237 ;  /* 0x000000ed00507202 */ /* 0x004fc60000000f00 */
[----:B------:R-:W2:Y:S01]  /*5a080*/  LDL.LU R237, [R1+0x24ec] ;  /* 0x0024ec0001ed7983 */ /* 0x000ea20000300800 */
[----:B------:R-:W-:-:S03]  /*5a090*/  IMAD.MOV.U32 R81, RZ, RZ, R239 ;  /* 0x000000ffff517224 */ /* 0x000fc600078e00ef */
[----:B------:R-:W2:Y:S01]  /*5a0a0*/  LDL.LU R239, [R1+0x24e8] ;  /* 0x0024e80001ef7983 */ /* 0x000ea20000300800 */
[----:B----4-:R-:W-:-:S03]  /*5a0b0*/  IMAD.MOV.U32 R82, RZ, RZ, R236 ;  /* 0x000000ffff527224 */ /* 0x010fc600078e00ec */
[----:B------:R-:W4:Y:S01]  /*5a0c0*/  LDL.LU R236, [R1+0x24e4] ;  /* 0x0024e40001ec7983 */ /* 0x000f220000300800 */
[----:B---3--:R-:W-:-:S03]  /*5a0d0*/  IMAD.MOV.U32 R83, RZ, RZ, R238 ;  /* 0x000000ffff537224 */ /* 0x008fc600078e00ee */
[----:B------:R-:W3:Y:S04]  /*5a0e0*/  LDL.LU R238, [R1+0x24e0] ;  /* 0x0024e00001ee7983 */ /* 0x000ee80000300800 */
[----:B------:R-:W3:Y:S04]  /*5a0f0*/  LDL.LU R84, [R1+0x1210] ;  /* 0x0012100001547983 */ /* 0x000ee80000300800 */
[----:B------:R-:W3:Y:S04]  /*5a100*/  LDL.LU R85, [R1+0x1214] ;  /* 0x0012140001557983 */ /* 0x000ee80000300800 */
[----:B------:R-:W3:Y:S01]  /*5a110*/  LDL.LU R86, [R1+0x1218] ;  /* 0x0012180001567983 */ /* 0x000ee20000300800 */
[----:B--2---:R-:W-:-:S03]  /*5a120*/  IMAD.MOV.U32 R91, RZ, RZ, R237 ;  /* 0x000000ffff5b7224 */ /* 0x004fc600078e00ed */
[----:B------:R-:W2:Y:S01]  /*5a130*/  LDL.LU R87, [R1+0x121c] ;  /* 0x00121c0001577983 */ /* 0x000ea20000300800 */
[----:B------:R-:W-:Y:S01]  /*5a140*/  IMAD.MOV.U32 R90, RZ, RZ, R239 ;  /* 0x000000ffff5a7224 */ /* 0x000fe200078e00ef */
[----:B----4-:R-:W-:Y:S02]  /*5a150*/  MOV R88, R236 ;  /* 0x000000ec00587202 */ /* 0x010fe40000000f00 */
[----:B------:R-:W4:Y:S01]  /*5a160*/  LDL.LU R236, [R1+0x24dc] ;  /* 0x0024dc0001ec7983 */ /* 0x000f220000300800 */
[----:B---3--:R-:W-:-:S03]  /*5a170*/  IMAD.MOV.U32 R89, RZ, RZ, R238 ;  /* 0x000000ffff597224 */ /* 0x008fc600078e00ee */
        /* <DEDUP_REMOVED lines=23> */
[----:B----4-:R-:W-:-:S03]  /*5a2f0*/  IMAD.MOV.U32 R103, RZ, RZ, R236 ;  /* 0x000000ffff677224 */ /* 0x010fc600078e00ec */
[----:B------:R-:W4:Y:S01]  /*5a300*/  LDL.LU R236, [R1+0x220] ;  /* 0x0002200001ec7983 */ /* 0x000f220000300800 */
[----:B---3--:R-:W-:Y:S01]  /*5a310*/  IMAD.MOV.U32 R101, RZ, RZ, R238 ;  /* 0x000000ffff657224 */ /* 0x008fe200078e00ee */
[----:B--2---:R-:W-:Y:S01]  /*5a320*/  MOV R100, R239 ;  /* 0x000000ef00647202 */ /* 0x004fe20000000f00 */
[----:B------:R-:W-:Y:S02]  /*5a330*/  IMAD.MOV.U32 R102, RZ, RZ, R237 ;  /* 0x000000ffff667224 */ /* 0x000fe400078e00ed */
        /* <DEDUP_REMOVED lines=39> */
[C---:B----4-:R-:W-:Y:S08]  /*5a5b0*/  HMMA.1688.F32.TF32 R236, R232.reuse, R52, R236 ;  /* 0x00000034e8ec723c */ /* 0x050ff000000810ec */
[C---:B--2---:R-:W-:Y:S11]  /*5a5c0*/  HMMA.1688.F32.TF32 R140, R232.reuse, R48, R140 ;  /* 0x00000030e88c723c */ /* 0x044ff6000008108c */
        /* <DEDUP_REMOVED lines=8> */
[----:B----4-:R-:W4:Y:S04]  /*5a650*/  LDL.LU.64 R238, [R1+0x24b8] ;  /* 0x0024b80001ee7983 */ /* 0x010f280000300a00 */
[----:B------:R-:W4:Y:S01]  /*5a660*/  LDL.LU.64 R236, [R1+0x24b0] ;  /* 0x0024b00001ec7983 */ /* 0x000f220000300a00 */
[C---:B---3--:R-:W-:Y:S08]  /*5a670*/  HMMA.1688.F32.TF32 R136, R232.reuse, R56, R136 ;  /* 0x00000038e888723c */ /* 0x048ff00000081088 */
        /* <DEDUP_REMOVED lines=20> */
[C---:B------:R-:W-:Y:S03]  /*5a7c0*/  HMMA.1688.F32.TF32 R112, R228.reuse, R28, R104 ;  /* 0x0000001ce470723c */ /* 0x040fe60000081068 */
[----:B------:R-:W-:Y:S04]  /*5a7d0*/  LDS R233, [R240+0x18700] ;  /* 0x01870000f0e97984 */ /* 0x000fe80000000800 */
[----:B------:R-:W1:Y:S01]  /*5a7e0*/  LDS R235, [R240+0x1a700] ;  /* 0x01a70000f0eb7984 */ /* 0x000e620000000800 */
[C---:B------:R-:W-:Y:S08]  /*5a7f0*/  HMMA.1688.F32.TF32 R104, R228.reuse, R36, R96 ;  /* 0x00000024e468723c */ /* 0x040ff00000081060 */
[C---:B------:R-:W-:Y:S08]  /*5a800*/  HMMA.1688.F32.TF32 R96, R228.reuse, R44, R88 ;  /* 0x0000002ce460723c */ /* 0x040ff00000081058 */
[C---:B------:R-:W-:Y:S08]  /*5a810*/  HMMA.1688.F32.TF32 R88, R228.reuse, R52, R80 ;  /* 0x00000034e458723c */ /* 0x040ff00000081050 */
[C---:B------:R-:W-:Y:S08]  /*5a820*/  HMMA.1688.F32.TF32 R80, R228.reuse, R60, R8 ;  /* 0x0000003ce450723c */ /* 0x040ff00000081008 */
[C---:B------:R-:W-:Y:S08]  /*5a830*/  HMMA.1688.F32.TF32 R8, R228.reuse, R68, R244 ;  /* 0x00000044e408723c */ /* 0x040ff000000810f4 */
[C---:B----4-:R-:W-:Y:S01]  /*5a840*/  HMMA.1688.F32.TF32 R116, R228.reuse, R16, R236 ;  /* 0x00000010e474723c */ /* 0x050fe200000810ec */
[----:B------:R-:W-:Y:S04]  /*5a850*/  LDS R236, [R3+0x18780] ;  /* 0x0187800003ec7984 */ /* 0x000fe80000000800 */
[----:B------:R-:W-:Y:S04]  /*5a860*/  LDS R238, [R3+0x1a780] ;  /* 0x01a7800003ee7984 */ /* 0x000fe80000000800 */
[----:B------:R-:W-:Y:S04]  /*5a870*/  LDS R237, [R240+0x18780] ;  /* 0x01878000f0ed7984 */ /* 0x000fe80000000800 */
[----:B------:R-:W3:Y:S10]  /*5a880*/  LDS R239, [R240+0x1a780] ;  /* 0x01a78000f0ef7984 */ /* 0x000ef40000000800 */
[----:B------:R-:W-:Y:S04]  /*5a890*/  STL.64 [R1+0x2a0], R116 ;  /* 0x0002a07401007387 */ /* 0x000fe80000100a00 */
[----:B------:R4:W-:Y:S02]  /*5a8a0*/  STL.64 [R1+0x2a8], R118 ;  /* 0x0002a87601007387 */ /* 0x0009e40000100a00 */
[C---:B----4-:R-:W-:Y:S08]  /*5a8b0*/  HMMA.1688.F32.TF32 R116, R228.reuse, R24, R108 ;  /* 0x00000018e474723c */ /* 0x050ff0000008106c */
[C---:B------:R-:W-:Y:S08]  /*5a8c0*/  HMMA.1688.F32.TF32 R108, R228.reuse, R32, R100 ;  /* 0x00000020e46c723c */ /* 0x040ff00000081064 */
[C---:B------:R-:W-:Y:S08]  /*5a8d0*/  HMMA.1688.F32.TF32 R100, R228.reuse, R40, R92 ;  /* 0x00000028e464723c */ /* 0x040ff0000008105c */
        /* <DEDUP_REMOVED lines=28> */
[----:B----4-:R-:W4:Y:S04]  /*5aaa0*/  LDL.LU R12, [R1+0xa0] ;  /* 0x0000a000010c7983 */ /* 0x010f280000300800 */
[----:B------:R1:W-:Y:S04]  /*5aab0*/  STL.64 [R1+0x800], R8 ;  /* 0x0008000801007387 */ /* 0x0003e80000100a00 */
[----:B------:R1:W-:Y:S04]  /*5aac0*/  STL.64 [R1+0x808], R10 ;  /* 0x0008080a01007387 */ /* 0x0003e80000100a00 */
[----:B------:R1:W-:Y:S04]  /*5aad0*/  STL.64 [R1+0x7f0], R4 ;  /* 0x0007f00401007387 */ /* 0x0003e80000100a00 */
[----:B------:R2:W-:Y:S04]  /*5aae0*/  STL.64 [R1+0x7f8], R6 ;  /* 0x0007f80601007387 */ /* 0x0005e80000100a00 */
[----:B------:R-:W4:Y:S04]  /*5aaf0*/  LDL.LU R13, [R1+0xa4] ;  /* 0x0000a400010d7983 */ /* 0x000f280000300800 */
[----:B-1----:R-:W4:Y:S04]  /*5ab00*/  LDL.LU R14, [R1+0xa8] ;  /* 0x0000a800010e7983 */ /* 0x002f280000300800 */
        /* <DEDUP_REMOVED lines=73> */
[----:B------:R-:W2:Y:S04]  /*5afa0*/  LDL.LU R244, [R1+0x70] ;  /* 0x0000700001f47983 */ /* 0x000ea80000300800 */
[----:B------:R-:W2:Y:S04]  /*5afb0*/  LDL.LU R245, [R1+0x74] ;  /* 0x0000740001f57983 */ /* 0x000ea80000300800 */
[----:B------:R-:W2:Y:S04]  /*5afc0*/  LDL.LU R246, [R1+0x78] ;  /* 0x0000780001f67983 */ /* 0x000ea80000300800 */
[----:B------:R-:W2:Y:S01]  /*5afd0*/  LDL.LU R247, [R1+0x7c] ;  /* 0x00007c0001f77983 */ /* 0x000ea20000300800 */
[----:B---3--:R-:W-:Y:S08]  /*5afe0*/  HMMA.1688.F32.TF32 R116, R232, R32, R116 ;  /* 0x00000020e874723c */ /* 0x008ff00000081074 */
[----:B----4-:R-:W-:Y:S01]  /*5aff0*/  HMMA.1688.F32.TF32 R228, R228, R76, R136 ;  /* 0x0000004ce4e4723c */ /* 0x010fe20000081088 */
[----:B------:R-:W3:Y:S04]  /*5b000*/  LDL.LU.64 R138, [R1+0x24a8] ;  /* 0x0024a800018a7983 */ /* 0x000ee80000300a00 */
[----:B------:R-:W3:Y:S03]  /*5b010*/  LDL.LU.64 R136, [R1+0x24a0] ;  /* 0x0024a00001887983 */ /* 0x000ee60000300a00 */
[C---:B------:R-:W-:Y:S08]  /*5b020*/  HMMA.1688.F32.TF32 R124, R232.reuse, R24, R124 ;  /* 0x00000018e87c723c */ /* 0x040ff0000008107c */
[C---:B------:R-:W-:Y:S07]  /*5b030*/  HMMA.1688.F32.TF32 R132, R232.reuse, R16, R132 ;  /* 0x00000010e884723c */ /* 0x040fee0000081084 */
[----:B------:R1:W-:Y:S04]  /*5b040*/  STL.64 [R1+0x7a0], R228 ;  /* 0x0007a0e401007387 */ /* 0x0003e80000100a00 */
[----:B------:R4:W-:Y:S04]  /*5b050*/  STL.64 [R1+0x7a8], R230 ;  /* 0x0007a8e601007387 */ /* 0x0009e80000100a00 */
[----:B-1----:R-:W2:Y:S01]  /*5b060*/  LDL.LU R228, [R1+0xb0] ;  /* 0x0000b00001e47983 */ /* 0x002ea20000300800 */
[C---:B------:R-:W-:Y:S03]  /*5b070*/  HMMA.1688.F32.TF32 R128, R232.reuse, R20, R128 ;  /* 0x00000014e880723c */ /* 0x040fe60000081080 */
[----:B------:R-:W2:Y:S04]  /*5b080*/  LDL.LU R229, [R1+0xb4] ;  /* 0x0000b40001e57983 */ /* 0x000ea80000300800 */
[----:B----4-:R-:W2:Y:S04]  /*5b090*/  LDL.LU R230, [R1+0xb8] ;  /* 0x0000b80001e67983 */ /* 0x010ea80000300800 */
[----:B------:R-:W2:Y:S01]  /*5b0a0*/  LDL.LU R231, [R1+0xbc] ;  /* 0x0000bc0001e77983 */ /* 0x000ea20000300800 */
[C---:B------:R-:W-:Y:S03]  /*5b0b0*/  HMMA.1688.F32.TF32 R120, R232.reuse, R28, R120 ;  /* 0x0000001ce878723c */ /* 0x040fe60000081078 */
[----:B------:R-:W-:Y:S05]  /*5b0c0*/  STL.64 [R1+0x780], R132 ;  /* 0x0007808401007387 */ /* 0x000fea0000100a00 */
[C---:B------:R-:W-:Y:S01]  /*5b0d0*/  HMMA.1688.F32.TF32 R248, R232.reuse, R36, R248 ;  /* 0x00000024e8f8723c */ /* 0x040fe200000810f8 */
        /* <DEDUP_REMOVED lines=19> */
[----:B------:R1:W-:Y:S04]  /*5b210*/  STL.64 [R1+0x730], R248 ;  /* 0x000730f801007387 */ /* 0x0003e80000100a00 */
[----:B------:R1:W-:Y:S04]  /*5b220*/  STL.64 [R1+0x738], R250 ;  /* 0x000738fa01007387 */ /* 0x0003e80000100a00 */
[----:B-1----:R-:W3:Y:S04]  /*5b230*/  LDL.LU R248, [R1+0x60] ;  /* 0x0000600001f87983 */ /* 0x002ee80000300800 */
[----:B------:R-:W3:Y:S04]  /*5b240*/  LDL.LU R249, [R1+0x64] ;  /* 0x0000640001f97983 */ /* 0x000ee80000300800 */
[----:B------:R-:W3:Y:S01]  /*5b250*/  LDL.LU R250, [R1+0x68] ;  /* 0x0000680001fa7983 */ /* 0x000ee20000300800 */
[C---:B------:R-:W-:Y:S08]  /*5b260*/  HMMA.1688.F32.TF32 R112, R232.reuse, R40, R112 ;  /* 0x00000028e870723c */ /* 0x040ff00000081070 */
[C---:B------:R-:W-:Y:S08]  /*5b270*/  HMMA.1688.F32.TF32 R108, R232.reuse, R44, R108 ;  /* 0x0000002ce86c723c */ /* 0x040ff0000008106c */
[C---:B------:R-:W-:Y:S08]  /*5b280*/  HMMA.1688.F32.TF32 R104, R232.reuse, R48, R104 ;  /* 0x00000030e868723c */ /* 0x040ff00000081068 */
[C---:B------:R-:W-:Y:S01]  /*5b290*/  HMMA.1688.F32.TF32 R100, R232.reuse, R52, R100 ;  /* 0x00000034e864723c */ /* 0x040fe20000081064 */
[----:B------:R-:W-:Y:S07]  /*5b2a0*/  STL.64 [R1+0x720], R112 ;  /* 0x0007207001007387 */ /* 0x000fee0000100a00 */
[C---:B------:R-:W-:Y:S01]  /*5b2b0*/  HMMA.1688.F32.TF32 R96, R232.reuse, R56, R96 ;  /* 0x00000038e860723c */ /* 0x040fe20000081060 */
[----:B------:R1:W-:Y:S07]  /*5b2c0*/  STL.64 [R1+0x728], R114 ;  /* 0x0007287201007387 */ /* 0x0003ee0000100a00 */
[C---:B------:R-:W-:Y:S01]  /*5b2d0*/  HMMA.1688.F32.TF32 R92, R232.reuse, R60, R92 ;  /* 0x0000003ce85c723c */ /* 0x040fe2000008105c */
[----:B-1----:R-:W4:Y:S07]  /*5b2e0*/  LDL.LU.64 R114, [R1+0x2448] ;  /* 0x0024480001727983 */ /* 0x002f2e0000300a00 */
[C---:B------:R-:W-:Y:S01]  /*5b2f0*/  HMMA.1688.F32.TF32 R88, R232.reuse, R64, R88 ;  /* 0x00000040e858723c */ /* 0x040fe20000081058 */
[----:B------:R-:W4:Y:S04]  /*5b300*/  LDL.LU.64 R112, [R1+0x2440] ;  /* 0x0024400001707983 */ /* 0x000f280000300a00 */
[----:B------:R-:W-:Y:S03]  /*5b310*/  STL.64 [R1+0x710], R108 ;  /* 0x0007106c01007387 */ /* 0x000fe60000100a00 */
[C---:B------:R-:W-:Y:S01]  /*5b320*/  HMMA.1688.F32.TF32 R84, R232.reuse, R68, R84 ;  /* 0x00000044e854723c */ /* 0x040fe20000081054 */
[----:B------:R1:W-:Y:S07]  /*5b330*/  STL.64 [R1+0x718], R110 ;  /* 0x0007186e01007387 */ /* 0x0003ee0000100a00 */
[----:B------:R-:W-:Y:S01]  /*5b340*/  HMMA.1688.F32.TF32 R80, R232, R72, R80 ;  /* 0x00000048e850723c */ /* 0x000fe20000081050 */
[----:B-1----:R-:W4:Y:S04]  /*5b350*/  LDL.LU.64 R110, [R1+0x2438] ;  /* 0x00243800016e7983 */ /* 0x002f280000300a00 */
[----:B------:R-:W4:Y:S04]  /*5b360*/  LDL.LU.64 R108, [R1+0x2430] ;  /* 0x00243000016c7983 */ /* 0x000f280000300a00 */
[----:B------:R-:W-:Y:S04]  /*5b370*/  STL.64 [R1+0x700], R104 ;  /* 0x0007006801007387 */ /* 0x000fe80000100a00 */
[----:B------:R1:W-:Y:S01]  /*5b380*/  STL.64 [R1+0x708], R106 ;  /* 0x0007086a01007387 */ /* 0x0003e20000100a00 */
[C---:B------:R-:W-:Y:S03]  /*5b390*/  HMMA.1688.F32.TF32 R8, R236.reuse, R20, R8 ;  /* 0x00000014ec08723c */ /* 0x040fe60000081008 */
[----:B-1----:R-:W4:Y:S04]  /*5b3a0*/  LDL.LU.64 R106, [R1+0x2428] ;  /* 0x00242800016a7983 */ /* 0x002f280000300a00 */
[----:B------:R-:W4:Y:S04]  /*5b3b0*/  LDL.LU.64 R104, [R1+0x2420] ;  /* 0x0024200001687983 */ /* 0x000f280000300a00 */
[----:B------:R-:W-:Y:S01]  /*5b3c0*/  STL.64 [R1+0x6f0], R100 ;  /* 0x0006f06401007387 */ /* 0x000fe20000100a00 */
[----:B------:R-:W-:Y:S03]  /*5b3d0*/  HMMA.1688.F32.TF32 R12, R236, R16, R12 ;  /* 0x00000010ec0c723c */ /* 0x000fe6000008100c */
[----:B------:R1:W-:Y:S04]  /*5b3e0*/  STL.64 [R1+0x6f8], R102 ;  /* 0x0006f86601007387 */ /* 0x0003e80000100a00 */
[----:B-1----:R-:W4:Y:S04]  /*5b3f0*/  LDL.LU.64 R102, [R1+0x2418] ;  /* 0x0024180001667983 */ /* 0x002f280000300a00 */
[----:B------:R-:W4:Y:S04]  /*5b400*/  LDL.LU.64 R100, [R1+0x2410] ;  /* 0x0024100001647983 */ /* 0x000f280000300a00 */
[----:B------:R-:W-:Y:S04]  /*5b410*/  STL.64 [R1+0x6e0], R96 ;  /* 0x0006e06001007387 */ /* 0x000fe80000100a00 */
[----:B------:R1:W-:Y:S04]  /*5b420*/  STL.64 [R1+0x6e8], R98 ;  /* 0x0006e86201007387 */ /* 0x0003e80000100a00 */
[----:B-1----:R-:W4:Y:S04]  /*5b430*/  LDL.LU.64 R98, [R1+0x2408] ;  /* 0x0024080001627983 */ /* 0x002f280000300a00 */
[----:B------:R-:W4:Y:S01]  /*5b440*/  LDL.LU.64 R96, [R1+0x2400] ;  /* 0x0024000001607983 */ /* 0x000f220000300a00 */
[----:B--2---:R-:W-:Y:S03]  /*5b450*/  HMMA.1688.F32.TF32 R228, R232, R76, R228 ;  /* 0x0000004ce8e4723c */ /* 0x004fe600000810e4 */
        /* <DEDUP_REMOVED lines=10> */
[----:B------:R-:W-:-:S03]  /*5b500*/  MOV R251, R252 ;  /* 0x000000fc00fb7202 */ /* 0x000fc60000000f00 */
[----:B-1----:R-:W2:Y:S04]  /*5b510*/  LDL.LU.64 R86, [R1+0x23d8] ;  /* 0x0023d80001567983 */ /* 0x002ea80000300a00 */
[----:B------:R-:W2:Y:S04]  /*5b520*/  LDL.LU.64 R84, [R1+0x23d0] ;  /* 0x0023d00001547983 */ /* 0x000ea80000300a00 */
[----:B------:R-:W-:Y:S04]  /*5b530*/  STL.64 [R1+0x580], R80 ;  /* 0x0005805001007387 */ /* 0x000fe80000100a00 */
[----:B------:R1:W-:Y:S01]  /*5b540*/  STL.64 [R1+0x588], R82 ;  /* 0x0005885201007387 */ /* 0x0003e20000100a00 */
[----:B------:R-:W-:-:S03]  /*5b550*/  IMAD.MOV.U32 R252, RZ, RZ, R11 ;  /* 0x000000fffffc7224 */ /* 0x000fc600078e000b */
[----:B-1----:R-:W2:Y:S04]  /*5b560*/  LDL.LU.64 R82, [R1+0x23c8] ;  /* 0x0023c80001527983 */ /* 0x002ea80000300a00 */
[----:B------:R-:W2:Y:S04]  /*5b570*/  LDL.LU.64 R80, [R1+0x23c0] ;  /* 0x0023c00001507983 */ /* 0x000ea80000300a00 */
[----:B------:R-:W-:Y:S04]  /*5b580*/  STL.64 [R1+0x550], R228 ;  /* 0x000550e401007387 */ /* 0x000fe80000100a00 */
[----:B------:R-:W-:Y:S04]  /*5b590*/  STL.64 [R1+0x558], R230 ;  /* 0x000558e601007387 */ /* 0x000fe80000100a00 */
[----:B------:R-:W-:Y:S04]  /*5b5a0*/  STL.64 [R1+0x510], R8 ;  /* 0x0005100801007387 */ /* 0x000fe80000100a00 */
[----:B------:R1:W-:Y:S04]  /*5b5b0*/  STL.64 [R1+0x520], R12 ;  /* 0x0005200c01007387 */ /* 0x0003e80000100a00 */
[----:B------:R-:W-:Y:S04]  /*5b5c0*/  STL.64 [R1+0x528], R14 ;  /* 0x0005280e01007387 */ /* 0x000fe80000100a00 */
[----:B------:R1:W-:Y:S04]  /*5b5d0*/  STL [R1+0x518], R10 ;  /* 0x0005180a01007387 */ /* 0x0003e80000100800 */
[----:B-1----:R-:W2:Y:S04]  /*5b5e0*/  LDL.LU R12, [R1+0x50] ;  /* 0x00005000010c7983 */ /* 0x002ea80000300800 */
[----:B------:R-:W2:Y:S01]  /*5b5f0*/  LDL.LU R13, [R1+0x54] ;  /* 0x00005400010d7983 */ /* 0x000ea20000300800 */
[C---:B------:R-:W-:Y:S03]  /*5b600*/  HMMA.1688.F32.TF32 R8, R236.reuse, R24, R4 ;  /* 0x00000018ec08723c */ /* 0x040fe60000081004 */
[----:B------:R-:W2:Y:S04]  /*5b610*/  LDL.LU R14, [R1+0x58] ;  /* 0x00005800010e7983 */ /* 0x000ea80000300800 */
[----:B------:R-:W2:Y:S01]  /*5b620*/  LDL.LU R15, [R1+0x5c] ;  /* 0x00005c00010f7983 */ /* 0x000ea20000300800 */
[C---:B------:R-:W-:Y:S03]  /*5b630*/  HMMA.1688.F32.TF32 R4, R236.reuse, R28, R244 ;  /* 0x0000001cec04723c */ /* 0x040fe600000810f4 */
[----:B------:R1:W-:Y:S05]  /*5b640*/  STL [R1+0x22bc], R252 ;  /* 0x0022bcfc01007387 */ /* 0x0003ea0000100800 */
[----:B---3--:R-:W-:Y:S11]  /*5b650*/  HMMA.1688.F32.TF32 R228, R236, R32, R248 ;  /* 0x00000020ece4723c */ /* 0x008ff600000810f8 */
[----:B------:R-:W-:Y:S04]  /*5b660*/  @!UPT UIADD3 URZ, URZ, URZ, URZ ;  /* 0x0000003f3f3ff290 */ /* 0x000fe8000fffe03f */
[----:B------:R-:W-:Y:S04]  /*5b670*/  STL.64 [R1+0x4f0], R4 ;  /* 0x0004f00401007387 */ /* 0x000fe80000100a00 */
[----:B------:R3:W-:Y:S04]  /*5b680*/  STL.64 [R1+0x500], R8 ;  /* 0x0005000801007387 */ /* 0x0007e80000100a00 */
[----:B------:R3:W-:Y:S04]  /*5b690*/  STL.64 [R1+0x508], R10 ;  /* 0x0005080a01007387 */ /* 0x0007e80000100a00 */
[----:B------:R3:W-:Y:S01]  /*5b6a0*/  STL [R1+0x4f8], R6 ;  /* 0x0004f80601007387 */ /* 0x0007e20000100800 */
[----:B-1----:R-:W-:-:S03]  /*5b6b0*/  IMAD.MOV.U32 R252, RZ, RZ, R7 ;  /* 0x000000fffffc7224 */ /* 0x002fc600078e0007 */
[----:B---3--:R-:W3:Y:S04]  /*5b6c0*/  LDL.LU R8, [R1+0x40] ;  /* 0x0000400001087983 */ /* 0x008ee80000300800 */
        /* <DEDUP_REMOVED lines=8> */
[----:B------:R-:W4:Y:S04]  /*5b750*/  LDL.LU R244, [R1+0x20] ;  /* 0x0000200001f47983 */ /* 0x000f280000300800 */
[----:B------:R-:W-:Y:S04]  /*5b760*/  STL.64 [R1+0x4e0], R228 ;  /* 0x0004e0e401007387 */ /* 0x000fe80000100a00 */
[----:B------:R-:W-:Y:S04]  /*5b770*/  STL.64 [R1+0x4e8], R230 ;  /* 0x0004e8e601007387 */ /* 0x000fe80000100a00 */
        /* <DEDUP_REMOVED lines=10> */
[----:B------:R-:W-:Y:S01]  /*5b820*/  LDS R228, [R3+0x1c000] ;  /* 0x01c0000003e47984 */ /* 0x000fe20000000800 */
[----:B------:R-:W-:-:S03]  /*5b830*/  IMAD.MOV.U32 R235, RZ, RZ, R0 ;  /* 0x000000ffffeb7224 */ /* 0x000fc600078e0000 */
[----:B------:R-:W-:Y:S04]  /*5b840*/  LDS R230, [R3+0x1e000] ;  /* 0x01e0000003e67984 */ /* 0x000fe80000000800 */
[----:B------:R-:W-:Y:S04]  /*5b850*/  LDS R229, [R240+0x1c000] ;  /* 0x01c00000f0e57984 */ /* 0x000fe80000000800 */
[----:B------:R-:W1:Y:S01]  /*5b860*/  LDS R231, [R240+0x1e000] ;  /* 0x01e00000f0e77984 */ /* 0x000e620000000800 */
[C---:B--2---:R-:W-:Y:S11]  /*5b870*/  HMMA.1688.F32.TF32 R12, R236.reuse, R36, R12 ;  /* 0x00000024ec0c723c */ /* 0x044ff6000008100c */
[----:B------:R-:W-:Y:S11]  /*5b880*/  @!UPT UIADD3 URZ, URZ, URZ, URZ ;  /* 0x0000003f3f3ff290 */ /* 0x000ff6000fffe03f */
[----:B------:R-:W-:Y:S02]  /*5b890*/  @!UPT UIADD3 URZ, URZ, URZ, URZ ;  /* 0x0000003f3f3ff290 */ /* 0x000fe4000fffe03f */
[----:B------:R-:W-:Y:S01]  /*5b8a0*/  IMAD.MOV.U32 R243, RZ, RZ, R15 ;  /* 0x000000fffff37224 */ /* 0x000fe200078e000f */
[----:B------:R-:W-:Y:S01]  /*5b8b0*/  MOV R2, R13 ;  /* 0x0000000d00027202 */ /* 0x000fe20000000f00 */
[----:B------:R-:W-:Y:S02]  /*5b8c0*/  IMAD.MOV.U32 R242, RZ, RZ, R14 ;  /* 0x000000fffff27224 */ /* 0x000fe400078e000e */
[----:B------:R-:W-:Y:S01]  /*5b8d0*/  IMAD.MOV.U32 R0, RZ, RZ, R12 ;  /* 0x000000ffff007224 */ /* 0x000fe200078e000c */
[----:B------:R-:W2:Y:S04]  /*5b8e0*/  LDL.LU.64 R14, [R1+0x23b8] ;  /* 0x0023b800010e7983 */ /* 0x000ea80000300a00 */
[----:B------:R-:W2:Y:S01]  /*5b8f0*/  LDL.LU.64 R12, [R1+0x23b0] ;  /* 0x0023b000010c7983 */ /* 0x000ea20000300a00 */
[C---:B---3--:R-:W-:Y:S08]  /*5b900*/  HMMA.1688.F32.TF32 R8, R236.reuse, R40, R8 ;  /* 0x00000028ec08723c */ /* 0x048ff00000081008 */
[C---:B----4-:R-:W-:Y:S01]  /*5b910*/  HMMA.1688.F32.TF32 R4, R236.reuse, R44, R4 ;  /* 0x0000002cec04723c */ /* 0x050fe20000081004 */
[----:B------:R-:W-:Y:S04]  /*5b920*/  STL [R1+0x22d0], R243 ;  /* 0x0022d0f301007387 */ /* 0x000fe80000100800 */
[----:B------:R3:W-:Y:S11]  /*5b930*/  STL [R1+0x22cc], R242 ;  /* 0x0022ccf201007387 */ /* 0x0007f60000100800 */
[----:B-1----:R-:W-:Y:S01]  /*5b940*/  IMAD.MOV.U32 R252, RZ, RZ, R11 ;  /* 0x000000fffffc7224 */ /* 0x002fe200078e000b */
[----:B------:R1:W-:Y:S04]  /*5b950*/  STL [R1+0x22c8], R2 ;  /* 0x0022c80201007387 */ /* 0x0003e80000100800 */
[----:B------:R4:W-:Y:S01]  /*5b960*/  STL [R1+0x22c4], R0 ;  /* 0x0022c40001007387 */ /* 0x0009e20000100800 */
[C---:B------:R-:W-:Y:S03]  /*5b970*/  HMMA.1688.F32.TF32 R244, R236.reuse, R48, R244 ;  /* 0x00000030ecf4723c */ /* 0x040fe600000810f4 */
[----:B------:R-:W-:Y:S05]  /*5b980*/  STL.64 [R1+0x4c0], R8 ;  /* 0x0004c00801007387 */ /* 0x000fea0000100a00 */
[----:B------:R-:W-:Y:S01]  /*5b990*/  HMMA.1688.F32.TF32 R248, R236, R52, R248 ;  /* 0x00000034ecf8723c */ /* 0x000fe200000810f8 */
[----:B------:R4:W-:Y:S01]  /*5b9a0*/  STL [R1+0x4c8], R10 ;  /* 0x0004c80a01007387 */ /* 0x0009e20000100800 */
[----:B---3--:R-:W-:-:S02]  /*5b9b0*/  IMAD.MOV.U32 R242, RZ, RZ, R5 ;  /* 0x000000fffff27224 */ /* 0x008fc400078e0005 */
[----:B-1----:R-:W-:Y:S01]  /*5b9c0*/  IMAD.MOV.U32 R2, RZ, RZ, R6 ;  /* 0x000000ffff027224 */ /* 0x002fe200078e0006 */
[----:B------:R-:W-:Y:S01]  /*5b9d0*/  MOV R243, R4 ;  /* 0x0000000400f37202 */ /* 0x000fe20000000f00 */
[----:B----4-:R-:W-:Y:S01]  /*5b9e0*/  IMAD.MOV.U32 R0, RZ, RZ, R7 ;  /* 0x000000ffff007224 */ /* 0x010fe200078e0007 */
[----:B------:R-:W3:Y:S04]  /*5b9f0*/  LDL.LU.64 R10, [R1+0x23a8] ;  /* 0x0023a800010a7983 */ /* 0x000ee80000300a00 */
[----:B------:R-:W3:Y:S04]  /*5ba00*/  LDL.LU.64 R8, [R1+0x23a0] ;  /* 0x0023a00001087983 */ /* 0x000ee80000300a00 */
[----:B------:R-:W-:Y:S01]  /*5ba10*/  STL [R1+0x22d4], R252 ;  /* 0x0022d4fc01007387 */ /* 0x000fe20000100800 */
[----:B------:R-:W-:-:S03]  /*5ba20*/  IMAD.MOV.U32 R41, RZ, RZ, R246 ;  /* 0x000000ffff297224 */ /* 0x000fc600078e00f6 */
[----:B------:R-:W4:Y:S01]  /*5ba30*/  LDL.LU.64 R6, [R1+0x2398] ;  /* 0x0023980001067983 */ /* 0x000f220000300a00 */
[----:B------:R-:W-:-:S03]  /*5ba40*/  IMAD.MOV.U32 R40, RZ, RZ, R247 ;  /* 0x000000ffff287224 */ /* 0x000fc600078e00f7 */
[----:B------:R-:W4:Y:S01]  /*5ba50*/  LDL.LU.64 R4, [R1+0x2390] ;  /* 0x0023900001047983 */ /* 0x000f220000300a00 */
[----:B------:R-:W-:Y:S01]  /*5ba60*/  MOV R241, R244 ;  /* 0x000000f400f17202 */ /* 0x000fe20000000f00 */
[----:B------:R-:W-:Y:S02]  /*5ba70*/  IMAD.MOV.U32 R44, RZ, RZ, R245 ;  /* 0x000000ffff2c7224 */ /* 0x000fe400078e00f5 */
[----:B------:R1:W-:Y:S01]  /*5ba80*/  STL [R1+0x22dc], R242 ;  /* 0x0022dcf201007387 */ /* 0x0003e20000100800 */
[----:B------:R-:W-:-:S03]  /*5ba90*/  IMAD.MOV.U32 R52, RZ, RZ, R250 ;  /* 0x000000ffff347224 */ /* 0x000fc600078e00fa */
[----:B------:R1:W-:Y:S01]  /*5baa0*/  STL [R1+0x22d8], R2 ;  /* 0x0022d80201007387 */ /* 0x0003e20000100800 */
[----:B------:R-:W-:Y:S01]  /*5bab0*/  IMAD.MOV.U32 R45, RZ, RZ, R251 ;  /* 0x000000ffff2d7224 */ /* 0x000fe200078e00fb */
[----:B------:R-:W-:Y:S02]  /*5bac0*/  MOV R48, R248 ;  /* 0x000000f800307202 */ /* 0x000fe40000000f00 */
[----:B------:R-:W2:Y:S01]  /*5bad0*/  LDL.LU.64 R246, [R1+0x2388] ;  /* 0x0023880001f67983 */ /* 0x000ea20000300a00 */
[----:B------:R-:W-:-:S03]  /*5bae0*/  IMAD.MOV.U32 R49, RZ, RZ, R249 ;  /* 0x000000ffff317224 */ /* 0x000fc600078e00f9 */
[----:B------:R-:W2:Y:S04]  /*5baf0*/  LDL.LU.64 R244, [R1+0x2380] ;  /* 0x0023800001f47983 */ /* 0x000ea80000300a00 */
[----:B------:R-:W2:Y:S04]  /*5bb00*/  LDL.LU.64 R250, [R1+0x2378] ;  /* 0x0023780001fa7983 */ /* 0x000ea80000300a00 */
[----:B------:R-:W2:Y:S01]  /*5bb10*/  LDL.LU.64 R248, [R1+0x2370] ;  /* 0x0023700001f87983 */ /* 0x000ea20000300a00 */
[C---:B------:R-:W-:Y:S11]  /*5bb20*/  HMMA.1688.F32.TF32 R232, R236.reuse, R56, R232 ;  /* 0x00000038ece8723c */ /* 0x040ff600000810e8 */
[----:B------:R-:W-:Y:S11]  /*5bb30*/  @!UPT UIADD3 URZ, URZ, URZ, URZ ;  /* 0x0000003f3f3ff290 */ /* 0x000ff6000fffe03f */
[----:B------:R-:W-:Y:S02]  /*5bb40*/  @!UPT UIADD3 URZ, URZ, URZ, URZ ;  /* 0x0000003f3f3ff290 */ /* 0x000fe4000fffe03f */
[----:B------:R-:W-:Y:S01]  /*5bb50*/  MOV R21, R232 ;  /* 0x000000e800157202 */ /* 0x000fe20000000f00 */
[----:B------:R-:W-:Y:S02]  /*5bb60*/  IMAD.MOV.U32 R20, RZ, RZ, R233 ;  /* 0x000000ffff147224 */ /* 0x000fe400078e00e9 */
[----:B------:R-:W-:Y:S02]  /*5bb70*/  IMAD.MOV.U32 R17, RZ, RZ, R234 ;  /* 0x000000ffff117224 */ /* 0x000fe400078e00ea */
[----:B------:R-:W-:Y:S01]  /*5bb80*/  IMAD.MOV.U32 R16, RZ, RZ, R235 ;  /* 0x000000ffff107224 */ /* 0x000fe200078e00eb */
[C---:B----4-:R-:W-:Y:S08]  /*5bb90*/  HMMA.1688.F32.TF32 R4, R236.reuse, R68, R4 ;  /* 0x00000044ec04723c */ /* 0x050ff00000081004 */
[----:B--2---:R-:W-:Y:S11]  /*5bba0*/  HMMA.1688.F32.TF32 R232, R236, R60, R248 ;  /* 0x0000003cece8723c */ /* 0x004ff600000810f8 */
[----:B------:R-:W-:Y:S05]  /*5bbb0*/  @!UPT UIADD3 URZ, URZ, URZ, URZ ;  /* 0x0000003f3f3ff290 */ /* 0x000fea000fffe03f */
[----:B------:R-:W-:Y:S01]  /*5bbc0*/  MOV R69, R4 ;  /* 0x0000000400457202 */ /* 0x000fe20000000f00 */
[----:B------:R-:W-:-:S07]  /*5bbd0*/  IMAD.MOV.U32 R68, RZ, RZ, R5 ;  /* 0x000000ffff447224 */ /* 0x000fce00078e0005 */
[----:B-1----:R-:W-:Y:S01]  /*5bbe0*/  MOV R242, R232 ;  /* 0x000000e800f27202 */ /* 0x002fe20000000f00 */
[----:B------:R-:W-:Y:S02]  /*5bbf0*/  IMAD.MOV.U32 R2, RZ, RZ, R233 ;  /* 0x000000ffff027224 */ /* 0x000fe400078e00e9 */
[----:B------:R-:W-:Y:S02]  /*5bc00*/  IMAD.MOV.U32 R252, RZ, RZ, R234 ;  /* 0x000000fffffc7224 */ /* 0x000fe400078e00ea */
[----:B------:R-:W-:Y:S02]  /*5bc10*/  IMAD.MOV.U32 R61, RZ, RZ, R235 ;  /* 0x000000ffff3d7224 */ /* 0x000fe400078e00eb */
[----:B------:R-:W-:Y:S07]  /*5bc20*/  HMMA.1688.F32.TF32 R232, R236, R64, R244 ;  /* 0x00000040ece8723c */ /* 0x000fee00000810f4 */
[----:B------:R-:W-:-:S02]  /*5bc30*/  IMAD.MOV.U32 R65, RZ, RZ, R6 ;  /* 0x000000ffff417224 */ /* 0x000fc400078e0006 */
[----:B------:R-:W-:Y:S02]  /*5bc40*/  IMAD.MOV.U32 R64, RZ, RZ, R7 ;  /* 0x000000ffff407224 */ /* 0x000fe400078e0007 */
[C---:B---3--:R-:W-:Y:S11]  /*5bc50*/  HMMA.1688.F32.TF32 R4, R236.reuse, R72, R8 ;  /* 0x00000048ec04723c */ /* 0x048ff60000081008 */
[----:B------:R-:W-:Y:S11]  /*5bc60*/  @!UPT UIADD3 URZ, URZ, URZ, URZ ;  /* 0x0000003f3f3ff290 */ /* 0x000ff6000fffe03f */
[----:B------:R-:W-:Y:S02]  /*5bc70*/  @!UPT UIADD3 URZ, URZ, URZ, URZ ;  /* 0x0000003f3f3ff290 */ /* 0x000fe4000fffe03f */
[----:B------:R-:W-:Y:S01]  /*5bc80*/  MOV R37, R4 ;  /* 0x0000000400257202 */ /* 0x000fe20000000f00 */
[----:B------:R-:W-:Y:S02]  /*5bc90*/  IMAD.MOV.U32 R36, RZ, RZ, R5 ;  /* 0x000000ffff247224 */ /* 0x000fe400078e0005 */
[----:B------:R-:W-:Y:S02]  /*5bca0*/  IMAD.MOV.U32 R33, RZ, RZ, R6 ;  /* 0x000000ffff217224 */ /* 0x000fe400078e0006 */
[----:B------:R-:W-:Y:S02]  /*5bcb0*/  IMAD.MOV.U32 R32, RZ, RZ, R7 ;  /* 0x000000ffff207224 */ /* 0x000fe400078e0007 */
[----:B------:R-:W-:Y:S08]  /*5bcc0*/  HMMA.1688.F32.TF32 R4, R236, R76, R12 ;  /* 0x0000004cec04723c */ /* 0x000ff0000008100c */
[C---:B------:R-:W-:Y:S08]  /*5bcd0*/  HMMA.1688.F32.TF32 R12, R228.reuse, R18, R80 ;  /* 0x00000012e40c723c */ /* 0x040ff00000081050 */
        /* <DEDUP_REMOVED lines=29> */
[----:B--2---:R-:W-:Y:S01]  /*5beb0*/  HMMA.1688.F32.TF32 R80, R228, R62, R124 ;  /* 0x0000003ee450723c */ /* 0x004fe2000008107c */
[----:B------:R1:W-:Y:S01]  /*5bec0*/  STL.64 [R1+0x1248], R14 ;  /* 0x0012480e01007387 */ /* 0x0003e20000100a00 */
[----:B------:R-:W-:Y:S01]  /*5bed0*/  MOV R29, R4 ;  /* 0x00000004001d7202 */ /* 0x000fe20000000f00 */
[----:B------:R-:W-:-:S02]  /*5bee0*/  IMAD.MOV.U32 R28, RZ, RZ, R5 ;  /* 0x000000ffff1c7224 */ /* 0x000fc400078e0005 */
[----:B------:R-:W-:Y:S01]  /*5bef0*/  IMAD.MOV.U32 R25, RZ, RZ, R6 ;  /* 0x000000ffff197224 */ /* 0x000fe200078e0006 */
[----:B------:R-:W-:Y:S01]  /*5bf00*/  LDS R4, [R3+0x1c080] ;  /* 0x01c0800003047984 */ /* 0x000fe20000000800 */
[----:B------:R-:W-:-:S03]  /*5bf10*/  IMAD.MOV.U32 R24, RZ, RZ, R7 ;  /* 0x000000ffff187224 */ /* 0x000fc600078e0007 */
[----:B------:R-:W-:Y:S01]  /*5bf20*/  LDS R6, [R3+0x1e080] ;  /* 0x01e0800003067984 */ /* 0x000fe20000000800 */
[C---:B-1----:R-:W-:Y:S03]  /*5bf30*/  HMMA.1688.F32.TF32 R12, R228.reuse, R66, R128 ;  /* 0x00000042e40c723c */ /* 0x042fe60000081080 */
[----:B------:R-:W-:Y:S04]  /*5bf40*/  LDS R5, [R240+0x1c080] ;  /* 0x01c08000f0057984 */ /* 0x000fe80000000800 */
[----:B------:R-:W1:Y:S04]  /*5bf50*/  LDS R7, [R240+0x1e080] ;  /* 0x01e08000f0077984 */ /* 0x000e680000000800 */
        /* <DEDUP_REMOVED lines=9> */
[----:B------:R-:W-:Y:S01]  /*5bff0*/  STL.64 [R1+0x1300], R8 ;  /* 0x0013000801007387 */ /* 0x000fe20000100a00 */
[----:B-1----:R-:W-:Y:S03]  /*5c000*/  HMMA.1688.F32.TF32 R84, R4, R18, R144 ;  /* 0x000000120454723c */ /* 0x002fe60000081090 */
[----:B------:R-:W-:Y:S04]  /*5c010*/  STL.64 [R1+0x1308], R10 ;  /* 0x0013080a01007387 */ /* 0x000fe80000100a00 */
[----:B------:R-:W-:Y:S04]  /*5c020*/  STL.64 [R1+0x12f0], R80 ;  /* 0x0012f05001007387 */ /* 0x000fe80000100a00 */
[----:B------:R1:W-:Y:S01]  /*5c030*/  STL.64 [R1+0x12f8], R82 ;  /* 0x0012f85201007387 */ /* 0x0003e20000100a00 */
[----:B------:R-:W-:Y:S01]  /*5c040*/  MOV R236, R226 ;  /* 0x000000e200ec7202 */ /* 0x000fe20000000f00 */
[----:B------:R-:W-:-:S02]  /*5c050*/  IMAD.MOV.U32 R237, RZ, RZ, R220 ;  /* 0x000000ffffed7224 */ /* 0x000fc400078e00dc */
[----:B------:R-:W-:Y:S01]  /*5c060*/  IMAD.MOV.U32 R238, RZ, RZ, R224 ;  /* 0x000000ffffee7224 */ /* 0x000fe200078e00e0 */
[----:B------:R-:W-:Y:S04]  /*5c070*/  STL.64 [R1+0x12e0], R12 ;  /* 0x0012e00c01007387 */ /* 0x000fe80000100a00 */
[----:B------:R2:W-:Y:S01]  /*5c080*/  STL.64 [R1+0x12e8], R14 ;  /* 0x0012e80e01007387 */ /* 0x0005e20000100a00 */
[----:B-1----:R-:W-:Y:S01]  /*5c090*/  HMMA.1688.F32.TF32 R80, R4, R22, R148 ;  /* 0x000000160450723c */ /* 0x002fe20000081094 */
[----:B------:R-:W-:Y:S01]  /*5c0a0*/  IMAD.MOV.U32 R239, RZ, RZ, R225 ;  /* 0x000000ffffef7224 */ /* 0x000fe200078e00e1 */
[----:B------:R-:W-:Y:S01]  /*5c0b0*/  MOV R248, R217 ;  /* 0x000000d900f87202 */ /* 0x000fe20000000f00 */
[----:B------:R-:W-:Y:S02]  /*5c0c0*/  IMAD.MOV.U32 R249, RZ, RZ, R218 ;  /* 0x000000fffff97224 */ /* 0x000fe400078e00da */
[----:B------:R-:W-:Y:S01]  /*5c0d0*/  IMAD.MOV.U32 R250, RZ, RZ, R212 ;  /* 0x000000fffffa7224 */ /* 0x000fe200078e00d4 */
[----:B------:R-:W-:Y:S01]  /*5c0e0*/  MOV R244, R214 ;  /* 0x000000d600f47202 */ /* 0x000fe20000000f00 */
[----:B------:R-:W-:-:S02]  /*5c0f0*/  IMAD.MOV.U32 R251, RZ, RZ, R213 ;  /* 0x000000fffffb7224 */ /* 0x000fc400078e00d5 */
[----:B------:R-:W-:Y:S01]  /*5c100*/  IMAD.MOV.U32 R245, RZ, RZ, R208 ;  /* 0x000000fffff57224 */ /* 0x000fe200078e00d0 */
[C---:B--2---:R-:W-:Y:S01]  /*5c110*/  HMMA.1688.F32.TF32 R12, R4.reuse, R26, R152 ;  /* 0x0000001a040c723c */ /* 0x044fe20000081098 */
[----:B------:R-:W-:Y:S04]  /*5c120*/  STL.64 [R1+0x2c0], R84 ;  /* 0x0002c05401007387 */ /* 0x000fe80000100a00 */
[----:B------:R1:W-:Y:S01]  /*5c130*/  STL.64 [R1+0x2c8], R86 ;  /* 0x0002c85601007387 */ /* 0x0003e20000100a00 */
[----:B------:R-:W-:Y:S01]  /*5c140*/  IMAD.MOV.U32 R246, RZ, RZ, R209 ;  /* 0x000000fffff67224 */ /* 0x000fe200078e00d1 */
[----:B------:R-:W-:Y:S01]  /*5c150*/  MOV R60, R232 ;  /* 0x000000e8003c7202 */ /* 0x000fe20000000f00 */
[----:B------:R-:W-:Y:S01]  /*5c160*/  IMAD.MOV.U32 R247, RZ, RZ, R210 ;  /* 0x000000fffff77224 */ /* 0x000fe200078e00d2 */
[----:B------:R-:W-:Y:S04]  /*5c170*/  LDS R8, [R3+0x1c100] ;  /* 0x01c1000003087984 */ /* 0x000fe80000000800 */
[----:B------:R-:W-:Y:S01]  /*5c180*/  STL.64 [R1+0x420], R80 ;  /* 0x0004205001007387 */ /* 0x000fe20000100a00 */
[----:B-1----:R-:W-:Y:S03]  /*5c190*/  HMMA.1688.F32.TF32 R84, R4, R30, R156 ;  /* 0x0000001e0454723c */ /* 0x002fe6000008109c */
[----:B------:R1:W-:Y:S01]  /*5c1a0*/  STL.64 [R1+0x428], R82 ;  /* 0x0004285201007387 */ /* 0x0003e20000100a00 */
[----:B------:R-:W-:-:S02]  /*5c1b0*/  IMAD.MOV.U32 R57, RZ, RZ, R233 ;  /* 0x000000ffff397224 */ /* 0x000fc400078e00e9 */
[----:B------:R-:W-:Y:S01]  /*5c1c0*/  IMAD.MOV.U32 R56, RZ, RZ, R234 ;  /* 0x000000ffff387224 */ /* 0x000fe200078e00ea */
[----:B------:R-:W-:Y:S04]  /*5c1d0*/  LDS R10, [R3+0x1e100] ;  /* 0x01e10000030a7984 */ /* 0x000fe80000000800 */
[----:B------:R-:W-:Y:S01]  /*5c1e0*/  STL.64 [R1+0x3b0], R12 ;  /* 0x0003b00c01007387 */ /* 0x000fe20000100a00 */
[----:B-1----:R-:W-:Y:S03]  /*5c1f0*/  HMMA.1688.F32.TF32 R80, R4, R34, R160 ;  /* 0x000000220450723c */ /* 0x002fe600000810a0 */
[----:B------:R1:W-:Y:S01]  /*5c200*/  STL.64 [R1+0x3b8], R14 ;  /* 0x0003b80e01007387 */ /* 0x0003e20000100a00 */
[----:B------:R-:W-:-:S03]  /*5c210*/  IMAD.MOV.U32 R53, RZ, RZ, R235 ;  /* 0x000000ffff357224 */ /* 0x000fc600078e00eb */
[----:B------:R-:W-:Y:S04]  /*5c220*/  LDS R9, [R240+0x1c100] ;  /* 0x01c10000f0097984 */ /* 0x000fe80000000800 */
[----:B------:R-:W2:Y:S01]  /*5c230*/  LDS R11, [R240+0x1e100] ;  /* 0x01e10000f00b7984 */ /* 0x000ea20000000800 */
        /* <DEDUP_REMOVED lines=9> */
[C---:B-1----:R-:W-:Y:S07]  /*5c2d0*/  HMMA.1688.F32.TF32 R12, R4.reuse, R50, R176 ;  /* 0x00000032040c723c */ /* 0x042fee00000810b0 */
[----:B------:R-:W-:Y:S04]  /*5c2e0*/  STL.64 [R1+0x1170], R84 ;  /* 0x0011705401007387 */ /* 0x000fe80000100a00 */
[----:B------:R1:W-:Y:S04]  /*5c2f0*/  STL.64 [R1+0x1178], R86 ;  /* 0x0011785601007387 */ /* 0x0003e80000100a00 */
        /* <DEDUP_REMOVED lines=23> */
[----:B------:R-:W4:Y:S04]  /*5c470*/  LDL.LU R226, [R1+0x236c] ;  /* 0x00236c0001e27983 */ /* 0x000f280000300800 */
[----:B------:R-:W-:Y:S04]  /*5c480*/  STL.64 [R1+0x1290], R4 ;  /* 0x0012900401007387 */ /* 0x000fe80000100a00 */
[----:B------:R-:W-:Y:S04]  /*5c490*/  STL.64 [R1+0x1298], R6 ;  /* 0x0012980601007387 */ /* 0x000fe80000100a00 */
[----:B------:R-:W2:Y:S04]  /*5c4a0*/  LDL.LU R220, [R1+0x2368] ;  /* 0x0023680001dc7983 */ /* 0x000ea80000300800 */
[----:B------:R-:W2:Y:S04]  /*5c4b0*/  LDL.LU R224, [R1+0x2364] ;  /* 0x0023640001e07983 */ /* 0x000ea80000300800 */
[----:B------:R-:W2:Y:S01]  /*5c4c0*/  LDL.LU R225, [R1+0x2360] ;  /* 0x0023600001e17983 */ /* 0x000ea20000300800 */
[----:B-1----:R-:W-:Y:S01]  /*5c4d0*/  MOV R80, R216 ;  /* 0x000000d800507202 */ /* 0x002fe20000000f00 */
[----:B------:R-:W-:-:S02]  /*5c4e0*/  IMAD.MOV.U32 R81, RZ, RZ, R223 ;  /* 0x000000ffff517224 */ /* 0x000fc400078e00df */
[----:B------:R-:W2:Y:S01]  /*5c4f0*/  LDL.LU R216, [R1+0x235c] ;  /* 0x00235c0001d87983 */ /* 0x000ea20000300800 */
[----:B---3--:R-:W-:Y:S02]  /*5c500*/  IMAD.MOV.U32 R82, RZ, RZ, R222 ;  /* 0x000000ffff527224 */ /* 0x008fe400078e00de */
[----:B------:R-:W-:Y:S01]  /*5c510*/  IMAD.MOV.U32 R83, RZ, RZ, R221 ;  /* 0x000000ffff537224 */ /* 0x000fe200078e00dd */
[----:B------:R-:W3:Y:S04]  /*5c520*/  LDL.LU R223, [R1+0x2358] ;  /* 0x0023580001df7983 */ /* 0x000ee80000300800 */
[----:B------:R-:W3:Y:S04]  /*5c530*/  LDL.LU R222, [R1+0x2354] ;  /* 0x0023540001de7983 */ /* 0x000ee80000300800 */
[----:B------:R-:W3:Y:S01]  /*5c540*/  LDL.LU R221, [R1+0x2350] ;  /* 0x0023500001dd7983 */ /* 0x000ee20000300800 */
[----:B------:R-:W-:Y:S01]  /*5c550*/  MOV R232, R211 ;  /* 0x000000d300e87202 */ /* 0x000fe20000000f00 */
[----:B------:R-:W-:-:S02]  /*5c560*/  IMAD.MOV.U32 R233, RZ, RZ, R215 ;  /* 0x000000ffffe97224 */ /* 0x000fc400078e00d7 */
[----:B------:R-:W-:Y:S01]  /*5c570*/  IMAD.MOV.U32 R234, RZ, RZ, R219 ;  /* 0x000000ffffea7224 */ /* 0x000fe200078e00db */
[----:B------:R-:W-:Y:S01]  /*5c580*/  LDS R12, [R3+0x1c180] ;  /* 0x01c18000030c7984 */ /* 0x000fe20000000800 */
[----:B------:R-:W-:-:S03]  /*5c590*/  IMAD.MOV.U32 R235, RZ, RZ, R227 ;  /* 0x000000ffffeb7224 */ /* 0x000fc600078e00e3 */
[----:B------:R-:W-:Y:S04]  /*5c5a0*/  LDS R14, [R3+0x1e180] ;  /* 0x01e18000030e7984 */ /* 0x000fe80000000800 */
[----:B------:R-:W-:Y:S04]  /*5c5b0*/  LDS R13, [R240+0x1c180] ;  /* 0x01c18000f00d7984 */ /* 0x000fe80000000800 */
[----:B------:R-:W1:Y:S01]  /*5c5c0*/  LDS R15, [R240+0x1e180] ;  /* 0x01e18000f00f7984 */ /* 0x000e620000000800 */
[----:B----4-:R-:W-:Y:S02]  /*5c5d0*/  IMAD.MOV.U32 R87, RZ, RZ, R226 ;  /* 0x000000ffff577224 */ /* 0x010fe400078e00e2 */
[----:B--2---:R-:W-:Y:S01]  /*5c5e0*/  IMAD.MOV.U32 R86, RZ, RZ, R220 ;  /* 0x000000ffff567224 */ /* 0x004fe200078e00dc */
[----:B------:R-:W-:-:S02]  /*5c5f0*/  MOV R84, R224 ;  /* 0x000000e000547202 */ /* 0x000fc40000000f00 */
[----:B------:R-:W2:Y:S01]  /*5c600*/  LDL.LU R224, [R1+0x234c] ;  /* 0x00234c0001e07983 */ /* 0x000ea20000300800 */
[----:B------:R-:W-:-:S03]  /*5c610*/  IMAD.MOV.U32 R85, RZ, RZ, R225 ;  /* 0x000000ffff557224 */ /* 0x000fc600078e00e1 */
[----:B------:R-:W4:Y:S04]  /*5c620*/  LDL.LU R225, [R1+0x2348] ;  /* 0x0023480001e17983 */ /* 0x000f280000300800 */
[----:B------:R-:W3:Y:S04]  /*5c630*/  LDL.LU R220, [R1+0x2344] ;  /* 0x0023440001dc7983 */ /* 0x000ee80000300800 */
[----:B------:R-:W3:Y:S04]  /*5c640*/  LDL.LU R226, [R1+0x2340] ;  /* 0x0023400001e27983 */ /* 0x000ee80000300800 */
[----:B------:R-:W3:Y:S04]  /*5c650*/  LDL.LU R92, [R1+0x1150] ;  /* 0x00115000015c7983 */ /* 0x000ee80000300800 */
[----:B------:R-:W3:Y:S04]  /*5c660*/  LDL.LU R93, [R1+0x1154] ;  /* 0x00115400015d7983 */ /* 0x000ee80000300800 */
[----:B------:R-:W3:Y:S04]  /*5c670*/  LDL.LU R94, [R1+0x1158] ;  /* 0x00115800015e7983 */ /* 0x000ee80000300800 */
[----:B------:R-:W3:Y:S01]  /*5c680*/  LDL.LU R95, [R1+0x115c] ;  /* 0x00115c00015f7983 */ /* 0x000ee20000300800 */
[----:B--2---:R-:W-:-:S02]  /*5c690*/  IMAD.MOV.U32 R99, RZ, RZ, R224 ;  /* 0x000000ffff637224 */ /* 0x004fc400078e00e0 */
[----:B----4-:R-:W-:Y:S01]  /*5c6a0*/  IMAD.MOV.U32 R98, RZ, RZ, R225 ;  /* 0x000000ffff627224 */ /* 0x010fe200078e00e1 */
[----:B---3--:R-:W-:Y:S02]  /*5c6b0*/  MOV R96, R220 ;  /* 0x000000dc00607202 */ /* 0x008fe40000000f00 */
        /* <DEDUP_REMOVED lines=25> */
[----:B--2---:R-:W-:Y:S02]  /*5c850*/  IMAD.MOV.U32 R107, RZ, RZ, R220 ;  /* 0x000000ffff6b7224 */ /* 0x004fe400078e00dc */
[----:B---3--:R-:W-:Y:S02]  /*5c860*/  IMAD.MOV.U32 R106, RZ, RZ, R226 ;  /* 0x000000ffff6a7224 */ /* 0x008fe400078e00e2 */
[----:B----4-:R-:W-:Y:S01]  /*5c870*/  IMAD.MOV.U32 R105, RZ, RZ, R225 ;  /* 0x000000ffff697224 */ /* 0x010fe200078e00e1 */
[----:B------:R-:W-:Y:S02]  /*5c880*/  MOV R104, R224 ;  /* 0x000000e000687202 */ /* 0x000fe40000000f00 */
        /* <DEDUP_REMOVED lines=19> */
[----:B------:R-:W4:Y:S01]  /*5c9c0*/  LDL.LU R227, [R1+0x22e0] ;  /* 0x0022e00001e37983 */ /* 0x000f220000300800 */
[C---:B------:R-:W-:Y:S08]  /*5c9d0*/  HMMA.1688.F32.TF32 R116, R8.reuse, R38, R116 ;  /* 0x000000260874723c */ /* 0x040ff00000081074 */
[C---:B------:R-:W-:Y:S08]  /*5c9e0*/  HMMA.1688.F32.TF32 R108, R8.reuse, R46, R108 ;  /* 0x0000002e086c723c */ /* 0x040ff0000008106c */
[C---:B------:R-:W-:Y:S08]  /*5c9f0*/  HMMA.1688.F32.TF32 R104, R8.reuse, R50, R104 ;  /* 0x000000320868723c */ /* 0x040ff00000081068 */
[C---:B------:R-:W-:Y:S08]  /*5ca00*/  HMMA.1688.F32.TF32 R96, R8.reuse, R58, R96 ;  /* 0x0000003a0860723c */ /* 0x040ff00000081060 */
[C---:B------:R-:W-:Y:S08]  /*5ca10*/  HMMA.1688.F32.TF32 R92, R8.reuse, R62, R92 ;  /* 0x0000003e085c723c */ /* 0x040ff0000008105c */
[C---:B------:R-:W-:Y:S08]  /*5ca20*/  HMMA.1688.F32.TF32 R84, R8.reuse, R70, R84 ;  /* 0x000000460854723c */ /* 0x040ff00000081054 */
[----:B------:R-:W-:Y:S08]  /*5ca30*/  HMMA.1688.F32.TF32 R80, R8, R74, R80 ;  /* 0x0000004a0850723c */ /* 0x000ff00000081050 */
[----:B-1----:R-:W-:Y:S08]  /*5ca40*/  HMMA.1688.F32.TF32 R172, R12, R18, R244 ;  /* 0x000000120cac723c */ /* 0x002ff000000810f4 */
[C---:B---3--:R-:W-:Y:S08]  /*5ca50*/  HMMA.1688.F32.TF32 R4, R8.reuse, R30, R220 ;  /* 0x0000001e0804723c */ /* 0x048ff000000810dc */
[C---:B--2---:R-:W-:Y:S08]  /*5ca60*/  HMMA.1688.F32.TF32 R208, R8.reuse, R18, R208 ;  /* 0x0000001208d0723c */ /* 0x044ff000000810d0 */
[C---:B----4-:R-:W-:Y:S08]  /*5ca70*/  HMMA.1688.F32.TF32 R120, R8.reuse, R22, R212 ;  /* 0x000000160878723c */ /* 0x050ff000000810d4 */
[C---:B------:R-:W-:Y:S07]  /*5ca80*/  HMMA.1688.F32.TF32 R124, R8.reuse, R26, R216 ;  /* 0x0000001a087c723c */ /* 0x040fee00000810d8 */
        /* <DEDUP_REMOVED lines=8> */
[----:B------:R1:W-:Y:S02]  /*5cb10*/  STL.64 [R1+0x188], R6 ;  /* 0x0001880601007387 */ /* 0x0003e40000100a00 */
[C---:B-1----:R-:W-:Y:S11]  /*5cb20*/  HMMA.1688.F32.TF32 R4, R8.reuse, R42, R112 ;  /* 0x0000002a0804723c */ /* 0x042ff60000081070 */
[----:B------:R-:W-:Y:S03]  /*5cb30*/  @!UPT UIADD3 URZ, URZ, URZ, URZ ;  /* 0x0000003f3f3ff290 */ /* 0x000fe6000fffe03f */
[----:B------:R-:W-:Y:S04]  /*5cb40*/  STL.64 [R1+0x110], R120 ;  /* 0x0001107801007387 */ /* 0x000fe80000100a00 */
[----:B------:R-:W-:Y:S04]  /*5cb50*/  STL.64 [R1+0x118], R122 ;  /* 0x0001187a01007387 */ /* 0x000fe80000100a00 */
[----:B------:R-:W-:Y:S04]  /*5cb60*/  STL.64 [R1+0x260], R116 ;  /* 0x0002607401007387 */ /* 0x000fe80000100a00 */
[----:B------:R-:W-:Y:S04]  /*5cb70*/  STL.64 [R1+0x268], R118 ;  /* 0x0002687601007387 */ /* 0x000fe80000100a00 */
        /* <DEDUP_REMOVED lines=16> */
[----:B-1----:R-:W-:Y:S02]  /*5cc80*/  HMMA.1688.F32.TF32 R4, R8, R78, R236 ;  /* 0x0000004e0804723c */ /* 0x002fe400000810ec */
[----:B------:R-:W-:Y:S04]  /*5cc90*/  STL.64 [R1+0x1130], R84 ;  /* 0x0011305401007387 */ /* 0x000fe80000100a00 */
[----:B------:R-:W-:Y:S04]  /*5cca0*/  STL.64 [R1+0x1138], R86 ;  /* 0x0011385601007387 */ /* 0x000fe80000100a00 */
[----:B------:R-:W-:Y:S04]  /*5ccb0*/  STL.64 [R1+0x1120], R80 ;  /* 0x0011205001007387 */ /* 0x000fe80000100a00 */
[----:B------:R-:W-:Y:S01]  /*5ccc0*/  STL.64 [R1+0x1128], R82 ;  /* 0x0011285201007387 */ /* 0x000fe20000100a00 */
[C---:B------:R-:W-:Y:S03]  /*5ccd0*/  HMMA.1688.F32.TF32 R8, R12.reuse, R26, R232 ;  /* 0x0000001a0c08723c */ /* 0x040fe600000810e8 */
[----:B------:R-:W-:Y:S04]  /*5cce0*/  LDS R84, [R3+0x1c200] ;  /* 0x01c2000003547984 */ /* 0x000fe80000000800 */
[----:B------:R-:W-:Y:S04]  /*5ccf0*/  LDS R86, [R3+0x1e200] ;  /* 0x01e2000003567984 */ /* 0x000fe80000000800 */
[----:B------:R-:W-:Y:S04]  /*5cd00*/  STL.64 [R1+0x1100], R4 ;  /* 0x0011000401007387 */ /* 0x000fe80000100a00 */
[----:B------:R1:W-:Y:S04]  /*5cd10*/  STL.64 [R1+0x1108], R6 ;  /* 0x0011080601007387 */ /* 0x0003e80000100a00 */
[----:B------:R-:W-:Y:S04]  /*5cd20*/  LDS R85, [R240+0x1c200] ;  /* 0x01c20000f0557984 */ /* 0x000fe80000000800 */
[----:B------:R-:W2:Y:S01]  /*5cd30*/  LDS R87, [R240+0x1e200] ;  /* 0x01e20000f0577984 */ /* 0x000ea20000000800 */
[C---:B-1----:R-:W-:Y:S03]  /*5cd40*/  HMMA.1688.F32.TF32 R4, R12.reuse, R22, R248 ;  /* 0x000000160c04723c */ /* 0x042fe600000810f8 */
[----:B------:R-:W-:Y:S04]  /*5cd50*/  STL.64 [R1+0x2190], R174 ;  /* 0x002190ae01007387 */ /* 0x000fe80000100a00 */
[----:B------:R-:W-:Y:S11]  /*5cd60*/  STL.64 [R1+0x2198], R172 ;  /* 0x002198ac01007387 */ /* 0x000ff60000100a00 */
[----:B------:R-:W-:Y:S05]  /*5cd70*/  @!UPT UIADD3 URZ, URZ, URZ, URZ ;  /* 0x0000003f3f3ff290 */ /* 0x000fea000fffe03f */
        /* <DEDUP_REMOVED lines=79> */
[----:B------:R4:W-:Y:S01]  /*5d270*/  STL.64 [R1+0x21b0], R8 ;  /* 0x0021b00801007387 */ /* 0x0009e20000100a00 */
[C---:B--2---:R-:W-:Y:S08]  /*5d280*/  HMMA.1688.F32.TF32 R100, R12.reuse, R70, R100 ;  /* 0x000000460c64723c */ /* 0x044ff00000081064 */
[C---:B---3--:R-:W-:Y:S08]  /*5d290*/  HMMA.1688.F32.TF32 R112, R12.reuse, R58, R112 ;  /* 0x0000003a0c70723c */ /* 0x048ff00000081070 */
[C---:B----4-:R-:W-:Y:S08]  /*5d2a0*/  HMMA.1688.F32.TF32 R8, R12.reuse, R38, R132 ;  /* 0x000000260c08723c */ /* 0x050ff00000081084 */
[C---:B------:R-:W-:Y:S08]  /*5d2b0*/  HMMA.1688.F32.TF32 R4, R12.reuse, R30, R140 ;  /* 0x0000001e0c04723c */ /* 0x040ff0000008108c */
        /* <DEDUP_REMOVED lines=15> */
[----:B------:R-:W-:Y:S10]  /*5d3b0*/  STL.64 [R1+0x1088], R126 ;  /* 0x0010887e01007387 */ /* 0x000ff40000100a00 */
[----:B------:R-:W-:Y:S04]  /*5d3c0*/  STL.64 [R1+0x1070], R8 ;  /* 0x0010700801007387 */ /* 0x000fe80000100a00 */
[----:B------:R1:W-:Y:S04]  /*5d3d0*/  STL.64 [R1+0x1078], R10 ;  /* 0x0010780a01007387 */ /* 0x0003e80000100a00 */
[----:B------:R-:W-:Y:S01]  /*5d3e0*/  STL.64 [R1+0x1060], R4 ;  /* 0x0010600401007387 */ /* 0x000fe20000100a00 */
[C---:B-1----:R-:W-:Y:S03]  /*5d3f0*/  HMMA.1688.F32.TF32 R8, R12.reuse, R62, R108 ;  /* 0x0000003e0c08723c */ /* 0x042fe6000008106c */
[----:B------:R1:W-:Y:S05]  /*5d400*/  STL.64 [R1+0x1068], R6 ;  /* 0x0010680601007387 */ /* 0x0003ea0000100a00 */
[----:B-1----:R-:W-:Y:S01]  /*5d410*/  HMMA.1688.F32.TF32 R4, R12, R66, R104 ;  /* 0x000000420c04723c */ /* 0x002fe20000081068 */
[----:B------:R-:W-:Y:S04]  /*5d420*/  STL.64 [R1+0x1050], R112 ;  /* 0x0010507001007387 */ /* 0x000fe80000100a00 */
[----:B------:R-:W-:Y:S10]  /*5d430*/  STL.64 [R1+0x1058], R114 ;  /* 0x0010587201007387 */ /* 0x000ff40000100a00 */
[----:B------:R-:W-:Y:S04]  /*5d440*/  STL.64 [R1+0x1040], R8 ;  /* 0x0010400801007387 */ /* 0x000fe80000100a00 */
[----:B------:R1:W-:Y:S01]  /*5d450*/  STL.64 [R1+0x1048], R10 ;  /* 0x0010480a01007387 */ /* 0x0003e20000100a00 */
[----:B------:R-:W-:Y:S03]  /*5d460*/  HMMA.1688.F32.TF32 R168, R84, R18, R88 ;  /* 0x0000001254a8723c */ /* 0x000fe60000081058 */
[----:B------:R-:W-:Y:S05]  /*5d470*/  STL.64 [R1+0x1030], R4 ;  /* 0x0010300401007387 */ /* 0x000fea0000100a00 */
[C---:B-1----:R-:W-:Y:S01]  /*5d480*/  HMMA.1688.F32.TF32 R8, R12.reuse, R74, R96 ;  /* 0x0000004a0c08723c */ /* 0x042fe20000081060 */
[----:B------:R1:W-:Y:S07]  /*5d490*/  STL.64 [R1+0x1038], R6 ;  /* 0x0010380601007387 */ /* 0x0003ee0000100a00 */
[----:B-1----:R-:W-:Y:S01]  /*5d4a0*/  HMMA.1688.F32.TF32 R4, R12, R78, R92 ;  /* 0x0000004e0c04723c */ /* 0x002fe2000008105c */
[----:B------:R-:W-:Y:S07]  /*5d4b0*/  STL.64 [R1+0x1020], R100 ;  /* 0x0010206401007387 */ /* 0x000fee0000100a00 */
[C---:B------:R-:W-:Y:S01]  /*5d4c0*/  HMMA.1688.F32.TF32 R12, R84.reuse, R22, R80 ;  /* 0x00000016540c723c */ /* 0x040fe20000081050 */
[----:B------:R-:W-:Y:S06]  /*5d4d0*/  STL.64 [R1+0x1028], R102 ;  /* 0x0010286601007387 */ /* 0x000fec0000100a00 */
[----:B------:R-:W-:Y:S04]  /*5d4e0*/  STL.64 [R1+0x1010], R8 ;  /* 0x0010100801007387 */ /* 0x000fe80000100a00 */
[----:B------:R1:W-:Y:S01]  /*5d4f0*/  STL.64 [R1+0x1018], R10 ;  /* 0x0010180a01007387 */ /* 0x0003e20000100a00 */
[C---:B------:R-:W-:Y:S03]  /*5d500*/  HMMA.1688.F32.TF32 R80, R84.reuse, R26, R236 ;  /* 0x0000001a5450723c */ /* 0x040fe600000810ec */
[----:B------:R-:W-:Y:S04]  /*5d510*/  LDS R92, [R3+0x1c280] ;  /* 0x01c28000035c7984 */ /* 0x000fe80000000800 */
[----:B------:R-:W-:Y:S04]  /*5d520*/  STL.64 [R1+0x1000], R4 ;  /* 0x0010000401007387 */ /* 0x000fe80000100a00 */
[----:B------:R-:W-:Y:S04]  /*5d530*/  STL.64 [R1+0x1008], R6 ;  /* 0x0010080601007387 */ /* 0x000fe80000100a00 */
        /* <DEDUP_REMOVED lines=8> */
[----:B------:R-:W1:Y:S05]  /*5d5c0*/  LDS R95, [R240+0x1e280] ;  /* 0x01e28000f05f7984 */ /* 0x000e6a0000000800 */
[C---:B------:R-:W-:Y:S01]  /*5d5d0*/  HMMA.1688.F32.TF32 R4, R84.reuse, R38, R232 ;  /* 0x000000265404723c */ /* 0x040fe200000810e8 */
[----:B------:R-:W-:Y:S04]  /*5d5e0*/  STL.64 [R1+0x21e8], R82 ;  /* 0x0021e85201007387 */ /* 0x000fe80000100a00 */
[----:B------:R-:W-:Y:S10]  /*5d5f0*/  STL.64 [R1+0x21e0], R80 ;  /* 0x0021e05001007387 */ /* 0x000ff40000100a00 */
        /* <DEDUP_REMOVED lines=92> */
[C---:B----4-:R-:W-:Y:S07]  /*5dbc0*/  HMMA.1688.F32.TF32 R8, R84.reuse, R50, R144 ;  /* 0x000000325408723c */ /* 0x050fee0000081090 */
[----:B------:R-:W-:Y:S04]  /*5dbd0*/  STL.64 [R1+0x2b0], R4 ;  /* 0x0002b00401007387 */ /* 0x000fe80000100a00 */
[----:B------:R2:W-:Y:S02]  /*5dbe0*/  STL.64 [R1+0x2b8], R6 ;  /* 0x0002b80601007387 */ /* 0x0005e40000100a00 */
[C---:B--2---:R-:W-:Y:S02]  /*5dbf0*/  HMMA.1688.F32.TF32 R4, R84.reuse, R54, R228 ;  /* 0x000000365404723c */ /* 0x044fe400000810e4 */
[----:B------:R-:W-:Y:S04]  /*5dc00*/  STL.64 [R1+0xf10], R12 ;  /* 0x000f100c01007387 */ /* 0x000fe80000100a00 */
[----:B------:R2:W-:Y:S04]  /*5dc10*/  STL.64 [R1+0xf18], R14 ;  /* 0x000f180e01007387 */ /* 0x0005e80000100a00 */
[----:B------:R-:W-:Y:S04]  /*5dc20*/  STL.64 [R1+0xf80], R8 ;  /* 0x000f800801007387 */ /* 0x000fe80000100a00 */
[----:B------:R3:W-:Y:S01]  /*5dc30*/  STL.64 [R1+0xf88], R10 ;  /* 0x000f880a01007387 */ /* 0x0007e20000100a00 */
[C---:B--2---:R-:W-:Y:S08]  /*5dc40*/  HMMA.1688.F32.TF32 R12, R84.reuse, R58, R140 ;  /* 0x0000003a540c723c */ /* 0x044ff0000008108c */
[----:B------:R-:W-:Y:S01]  /*5dc50*/  STL.64 [R1+0xf70], R4 ;  /* 0x000f700401007387 */ /* 0x000fe20000100a00 */
[C---:B---3--:R-:W-:Y:S03]  /*5dc60*/  HMMA.1688.F32.TF32 R8, R84.reuse, R62, R136 ;  /* 0x0000003e5408723c */ /* 0x048fe60000081088 */
[----:B------:R2:W-:Y:S05]  /*5dc70*/  STL.64 [R1+0xf78], R6 ;  /* 0x000f780601007387 */ /* 0x0005ea0000100a00 */
[C---:B--2---:R-:W-:Y:S06]  /*5dc80*/  HMMA.1688.F32.TF32 R4, R84.reuse, R66, R132 ;  /* 0x000000425404723c */ /* 0x044fec0000081084 */
[----:B------:R-:W-:Y:S04]  /*5dc90*/  STL.64 [R1+0xf60], R12 ;  /* 0x000f600c01007387 */ /* 0x000fe80000100a00 */
[----:B------:R2:W-:Y:S05]  /*5dca0*/  STL.64 [R1+0xf68], R14 ;  /* 0x000f680e01007387 */ /* 0x0005ea0000100a00 */
        /* <DEDUP_REMOVED lines=8> */
[----:B------:R-:W-:Y:S01]  /*5dd30*/  STL.64 [R1+0xf48], R14 ;  /* 0x000f480e01007387 */ /* 0x000fe20000100a00 */
[C---:B-1----:R-:W-:Y:S03]  /*5dd40*/  HMMA.1688.F32.TF32 R164, R92.reuse, R18, R120 ;  /* 0x000000125ca4723c */ /* 0x042fe60000081078 */
[----:B------:R-:W-:Y:S04]  /*5dd50*/  STL.64 [R1+0xf30], R8 ;  /* 0x000f300801007387 */ /* 0x000fe80000100a00 */
[----:B------:R1:W-:Y:S01]  /*5dd60*/  STL.64 [R1+0xf38], R10 ;  /* 0x000f380a01007387 */ /* 0x0003e20000100a00 */
[C---:B------:R-:W-:Y:S03]  /*5dd70*/  HMMA.1688.F32.TF32 R84, R92.reuse, R22, R116 ;  /* 0x000000165c54723c */ /* 0x040fe60000081074 */
[----:B------:R-:W-:Y:S04]  /*5dd80*/  LDS R96, [R3+0x1c300] ;  /* 0x01c3000003607984 */ /* 0x000fe80000000800 */
[----:B------:R-:W-:Y:S01]  /*5dd90*/  LDS R98, [R3+0x1e300] ;  /* 0x01e3000003627984 */ /* 0x000fe20000000800 */
[C---:B------:R-:W-:Y:S03]  /*5dda0*/  HMMA.1688.F32.TF32 R88, R92.reuse, R26, R88 ;  /* 0x0000001a5c58723c */ /* 0x040fe60000081058 */
[----:B------:R-:W-:Y:S04]  /*5ddb0*/  STL.64 [R1+0xf20], R4 ;  /* 0x000f200401007387 */ /* 0x000fe80000100a00 */
[----:B------:R2:W-:Y:S01]  /*5ddc0*/  STL.64 [R1+0xf28], R6 ;  /* 0x000f280601007387 */ /* 0x0005e20000100a00 */
[C---:B-1----:R-:W-:Y:S03]  /*5ddd0*/  HMMA.1688.F32.TF32 R8, R92.reuse, R30, R112 ;  /* 0x0000001e5c08723c */ /* 0x042fe60000081070 */
[----:B------:R-:W-:Y:S04]  /*5dde0*/  LDS R97, [R240+0x1c300] ;  /* 0x01c30000f0617984 */ /* 0x000fe80000000800 */
[----:B------:R-:W1:Y:S01]  /*5ddf0*/  LDS R99, [R240+0x1e300] ;  /* 0x01e30000f0637984 */ /* 0x000e620000000800 */
[C---:B--2---:R-:W-:Y:S03]  /*5de00*/  HMMA.1688.F32.TF32 R4, R92.reuse, R34, R108 ;  /* 0x000000225c04723c */ /* 0x044fe6000008106c */
        /* <DEDUP_REMOVED lines=11> */
[C---:B--2---:R-:W-:Y:S08]  /*5dec0*/  HMMA.1688.F32.TF32 R8, R92.reuse, R42, R100 ;  /* 0x0000002a5c08723c */ /* 0x044ff00000081064 */
[C---:B---3--:R-:W-:Y:S01]  /*5ded0*/  HMMA.1688.F32.TF32 R4, R92.reuse, R46, R236 ;  /* 0x0000002e5c04723c */ /* 0x048fe200000810ec */
[----:B------:R-:W-:Y:S04]  /*5dee0*/  STL.64 [R1+0x230], R12 ;  /* 0x0002300c01007387 */ /* 0x000fe80000100a00 */
[----:B------:R2:W-:Y:S10]  /*5def0*/  STL.64 [R1+0x238], R14 ;  /* 0x0002380e01007387 */ /* 0x0005f40000100a00 */
[----:B------:R-:W-:Y:S01]  /*5df00*/  STL.64 [R1+0x2e0], R8 ;  /* 0x0002e00801007387 */ /* 0x000fe20000100a00 */
[C---:B--2---:R-:W-:Y:S03]  /*5df10*/  HMMA.1688.F32.TF32 R12, R92.reuse, R50, R244 ;  /* 0x000000325c0c723c */ /* 0x044fe600000810f4 */
[----:B------:R2:W-:Y:S04]  /*5df20*/  STL.64 [R1+0x2e8], R10 ;  /* 0x0002e80a01007387 */ /* 0x0005e80000100a00 */
[----:B------:R-:W-:Y:S04]  /*5df30*/  STL.64 [R1+0xe10], R4 ;  /* 0x000e100401007387 */ /* 0x000fe80000100a00 */
[----:B------:R3:W-:Y:S01]  /*5df40*/  STL.64 [R1+0xe18], R6 ;  /* 0x000e180601007387 */ /* 0x0007e20000100a00 */
[C---:B--2---:R-:W-:Y:S08]  /*5df50*/  HMMA.1688.F32.TF32 R8, R92.reuse, R54, R248 ;  /* 0x000000365c08723c */ /* 0x044ff000000810f8 */
[C---:B---3--:R-:W-:Y:S03]  /*5df60*/  HMMA.1688.F32.TF32 R4, R92.reuse, R58, R232 ;  /* 0x0000003a5c04723c */ /* 0x048fe600000810e8 */
        /* <DEDUP_REMOVED lines=99> */
[----:B---3--:R-:W-:Y:S01]  /*5e5a0*/  HMMA.1688.F32.TF32 R4, R92, R78, R100 ;  /* 0x0000004e5c04723c */ /* 0x008fe20000081064 */
[----:B------:R-:W-:Y:S04]  /*5e5b0*/  STL.64 [R1+0xed0], R12 ;  /* 0x000ed00c01007387 */ /* 0x000fe80000100a00 */
[----:B------:R-:W-:Y:S03]  /*5e5c0*/  STL.64 [R1+0xed8], R14 ;  /* 0x000ed80e01007387 */ /* 0x000fe60000100a00 */
[C---:B-1----:R-:W-:Y:S01]  /*5e5d0*/  HMMA.1688.F32.TF32 R160, R96.reuse, R18, R144 ;  /* 0x0000001260a0723c */ /* 0x042fe20000081090 */
[----:B------:R-:W-:Y:S04]  /*5e5e0*/  LDS R100, [R3+0x1c380] ;  /* 0x01c3800003647984 */ /* 0x000fe80000000800 */
[----:B------:R-:W-:Y:S03]  /*5e5f0*/  LDS R102, [R3+0x1e380] ;  /* 0x01e3800003667984 */ /* 0x000fe60000000800 */
[C---:B------:R-:W-:Y:S01]  /*5e600*/  HMMA.1688.F32.TF32 R92, R96.reuse, R22, R228 ;  /* 0x00000016605c723c */ /* 0x040fe200000810e4 */
[----:B------:R-:W-:Y:S04]  /*5e610*/  STL.64 [R1+0xea0], R8 ;  /* 0x000ea00801007387 */ /* 0x000fe80000100a00 */
[----:B------:R-:W-:Y:S03]  /*5e620*/  STL.64 [R1+0xea8], R10 ;  /* 0x000ea80a01007387 */ /* 0x000fe60000100a00 */
[C---:B------:R-:W-:Y:S01]  /*5e630*/  HMMA.1688.F32.TF32 R200, R96.reuse, R26, R140 ;  /* 0x0000001a60c8723c */ /* 0x040fe2000008108c */
[----:B------:R-:W-:Y:S04]  /*5e640*/  STL.64 [R1+0xe90], R4 ;  /* 0x000e900401007387 */ /* 0x000fe80000100a00 */
[----:B------:R1:W-:Y:S04]  /*5e650*/  STL.64 [R1+0xe98], R6 ;  /* 0x000e980601007387 */ /* 0x0003e80000100a00 */
[----:B------:R-:W-:Y:S04]  /*5e660*/  LDS R101, [R240+0x1c380] ;  /* 0x01c38000f0657984 */ /* 0x000fe80000000800 */
[----:B------:R-:W2:Y:S01]  /*5e670*/  LDS R103, [R240+0x1e380] ;  /* 0x01e38000f0677984 */ /* 0x000ea20000000800 */
[C---:B-1----:R-:W-:Y:S03]  /*5e680*/  HMMA.1688.F32.TF32 R4, R96.reuse, R30, R136 ;  /* 0x0000001e6004723c */ /* 0x042fe60000081088 */
        /* <DEDUP_REMOVED lines=25> */
[----:B------:R-:W-:Y:S04]  /*5e820*/  LDS R108, [R3+0x1c400] ;  /* 0x01c40000036c7984 */ /* 0x000fe80000000800 */
[----:B------:R-:W-:Y:S01]  /*5e830*/  LDS R110, [R3+0x1e400] ;  /* 0x01e40000036e7984 */ /* 0x000fe20000000800 */
[C---:B---3--:R-:W-:Y:S03]  /*5e840*/  HMMA.1688.F32.TF32 R8, R96.reuse, R62, R104 ;  /* 0x0000003e6008723c */ /* 0x048fe60000081068 */
[----:B------:R-:W-:Y:S04]  /*5e850*/  STL.64 [R1+0xd70], R4 ;  /* 0x000d700401007387 */ /* 0x000fe80000100a00 */
[----:B------:R1:W-:Y:S04]  /*5e860*/  STL.64 [R1+0xd78], R6 ;  /* 0x000d780601007387 */ /* 0x0003e80000100a00 */
[----:B------:R-:W-:Y:S04]  /*5e870*/  LDS R109, [R240+0x1c400] ;  /* 0x01c40000f06d7984 */ /* 0x000fe80000000800 */
[----:B------:R-:W3:Y:S01]  /*5e880*/  LDS R111, [R240+0x1e400] ;  /* 0x01e40000f06f7984 */ /* 0x000ee20000000800 */
[C---:B-1----:R-:W-:Y:S03]  /*5e890*/  HMMA.1688.F32.TF32 R4, R96.reuse, R66, R236 ;  /* 0x000000426004723c */ /* 0x042fe600000810ec */
[----:B------:R-:W-:Y:S04]  /*5e8a0*/  STL.64 [R1+0xd60], R12 ;  /* 0x000d600c01007387 */ /* 0x000fe80000100a00 */
[----:B------:R1:W-:Y:S04]  /*5e8b0*/  STL.64 [R1+0xd68], R14 ;  /* 0x000d680e01007387 */ /* 0x0003e80000100a00 */
[----:B------:R-:W-:Y:S04]  /*5e8c0*/  STL.64 [R1+0xdf0], R8 ;  /* 0x000df00801007387 */ /* 0x000fe80000100a00 */
[----:B------:R4:W-:Y:S01]  /*5e8d0*/  STL.64 [R1+0xdf8], R10 ;  /* 0x000df80a01007387 */ /* 0x0009e20000100a00 */
[C---:B-1----:R-:W-:Y:S07]  /*5e8e0*/  HMMA.1688.F32.TF32 R12, R96.reuse, R70, R244 ;  /* 0x00000046600c723c */ /* 0x042fee00000810f4 */
[----:B------:R-:W-:Y:S01]  /*5e8f0*/  STL.64 [R1+0xde0], R4 ;  /* 0x000de00401007387 */ /* 0x000fe20000100a00 */
[C---:B----4-:R-:W-:Y:S03]  /*5e900*/  HMMA.1688.F32.TF32 R8, R96.reuse, R74, R248 ;  /* 0x0000004a6008723c */ /* 0x050fe600000810f8 */
[----:B------:R1:W-:Y:S05]  /*5e910*/  STL.64 [R1+0xde8], R6 ;  /* 0x000de80601007387 */ /* 0x0003ea0000100a00 */
[----:B-1----:R-:W-:Y:S07]  /*5e920*/  HMMA.1688.F32.TF32 R4, R96, R78, R232 ;  /* 0x0000004e6004723c */ /* 0x002fee00000810e8 */
        /* <DEDUP_REMOVED lines=85> */
[C---:B------:R-:W-:Y:S07]  /*5ee80*/  HMMA.1688.F32.TF32 R8, R100.reuse, R26, R152 ;  /* 0x0000001a6408723c */ /* 0x040fee0000081098 */
        /* <DEDUP_REMOVED lines=43> */
[----:B------:R-:W-:Y:S01]  /*5f140*/  STL.64 [R1+0xd28], R14 ;  /* 0x000d280e01007387 */ /* 0x000fe20000100a00 */
[C---:B------:R-:W-:Y:S07]  /*5f150*/  HMMA.1688.F32.TF32 R104, R108.reuse, R18, R244 ;  /* 0x000000126c68723c */ /* 0x040fee00000810f4 */
[----:B------:R-:W-:Y:S01]  /*5f160*/  STL.64 [R1+0xd00], R8 ;  /* 0x000d000801007387 */ /* 0x000fe20000100a00 */
[C---:B------:R-:W-:Y:S03]  /*5f170*/  HMMA.1688.F32.TF32 R100, R108.reuse, R22, R248 ;  /* 0x000000166c64723c */ /* 0x040fe600000810f8 */
[----:B------:R-:W-:Y:S04]  /*5f180*/  STL.64 [R1+0xd08], R10 ;  /* 0x000d080a01007387 */ /* 0x000fe80000100a00 */
[----:B------:R-:W-:Y:S04]  /*5f190*/  STL.64 [R1+0xcf0], R4 ;  /* 0x000cf00401007387 */ /* 0x000fe80000100a00 */
[----:B------:R2:W-:Y:S02]  /*5f1a0*/  STL.64 [R1+0xcf8], R6 ;  /* 0x000cf80601007387 */ /* 0x0005e40000100a00 */
[C---:B--2---:R-:W-:Y:S02]  /*5f1b0*/  HMMA.1688.F32.TF32 R4, R108.reuse, R26, R232 ;  /* 0x0000001a6c04723c */ /* 0x044fe400000810e8 */
[----:B------:R-:W-:Y:S04]  /*5f1c0*/  STL.64 [R1+0x2278], R106 ;  /* 0x0022786a01007387 */ /* 0x000fe80000100a00 */
[----:B------:R-:W-:Y:S04]  /*5f1d0*/  STL.64 [R1+0x2270], R104 ;  /* 0x0022706801007387 */ /* 0x000fe80000100a00 */
[----:B------:R-:W-:Y:S04]  /*5f1e0*/  STL.64 [R1+0x2288], R102 ;  /* 0x0022886601007387 */ /* 0x000fe80000100a00 */
[----:B------:R-:W-:Y:S04]  /*5f1f0*/  STL.64 [R1+0x2280], R100 ;  /* 0x0022806401007387 */ /* 0x000fe80000100a00 */
[----:B------:R-:W2:Y:S05]  /*5f200*/  LDL.LU R248, [R1+0xa70] ;  /* 0x000a700001f87983 */ /* 0x000eaa0000300800 */
        /* <DEDUP_REMOVED lines=145> */
[----:B------:R-:W-:Y:S04]  /*5fb20*/  STL.64 [R1+0x10], R8 ;  /* 0x0000100801007387 */ /* 0x000fe80000100a00 */
[----:B------:R1:W-:Y:S04]  /*5fb30*/  STL.64 [R1+0x18], R10 ;  /* 0x0000180a01007387 */ /* 0x0003e80000100a00 */
[----:B------:R-:W-:Y:S04]  /*5fb40*/  STL.64 [R1], R4 ;  /* 0x0000000401007387 */ /* 0x000fe80000100a00 */
        /* <DEDUP_REMOVED lines=11> */
[C---:B---3--:R-:W-:Y:S03]  /*5fc00*/  HMMA.1688.F32.TF32 R4, R116.reuse, R54, R232 ;  /* 0x000000367404723c */ /* 0x048fe600000810e8 */
[----:B------:R-:W-:Y:S04]  /*5fc10*/  STL.64 [R1+0x400], R12 ;  /* 0x0004000c01007387 */ /* 0x000fe80000100a00 */
[----:B------:R-:W-:Y:S04]  /*5fc20*/  STL.64 [R1+0x408], R14 ;  /* 0x0004080e01007387 */ /* 0x000fe80000100a00 */
[----:B------:R-:W3:Y:S04]  /*5fc30*/  LDL.LU R236, [R1+0x900] ;  /* 0x0009000001ec7983 */ /* 0x000ee80000300800 */
[----:B------:R-:W-:Y:S04]  /*5fc40*/  STL.64 [R1+0xa70], R8 ;  /* 0x000a700801007387 */ /* 0x000fe80000100a00 */
[----:B------:R1:W-:Y:S04]  /*5fc50*/  STL.64 [R1+0xa78], R10 ;  /* 0x000a780a01007387 */ /* 0x0003e80000100a00 */
[----:B------:R-:W-:Y:S04]  /*5fc60*/  STL.64 [R1+0xa60], R4 ;  /* 0x000a600401007387 */ /* 0x000fe80000100a00 */
[----:B------:R4:W-:Y:S04]  /*5fc70*/  STL.64 [R1+0xa68], R6 ;  /* 0x000a680601007387 */ /* 0x0009e80000100a00 */
        /* <DEDUP_REMOVED lines=93> */
[C---:B----4-:R-:W-:Y:S11]  /*60250*/  HMMA.1688.F32.TF32 R4, R116.reuse, R66, R208 ;  /* 0x000000427404723c */ /* 0x050ff600000810d0 */
        /* <DEDUP_REMOVED lines=13> */
[----:B------:R-:W-:Y:S04]  /*60330*/  LDS R134, [R3+0x1e580] ;  /* 0x01e5800003867984 */ /* 0x000fe80000000800 */
[----:B------:R-:W-:Y:S04]  /*60340*/  STL.64 [R1+0xbf0], R12 ;  /* 0x000bf00c01007387 */ /* 0x000fe80000100a00 */
[----:B------:R3:W-:Y:S04]  /*60350*/  STL.64 [R1+0xbf8], R14 ;  /* 0x000bf80e01007387 */ /* 0x0007e80000100a00 */
[----:B------:R-:W-:Y:S04]  /*60360*/  STL.64 [R1+0xbe0], R8 ;  /* 0x000be00801007387 */ /* 0x000fe80000100a00 */
[----:B------:R1:W-:Y:S01]  /*60370*/  STL.64 [R1+0xbe8], R10 ;  /* 0x000be80a01007387 */ /* 0x0003e20000100a00 */
[C---:B---3--:R-:W-:Y:S03]  /*60380*/  HMMA.1688.F32.TF32 R12, R124.reuse, R34, R192 ;  /* 0x000000227c0c723c */ /* 0x048fe600000810c0 */
[----:B------:R-:W-:Y:S04]  /*60390*/  STL.64 [R1+0xbb0], R4 ;  /* 0x000bb00401007387 */ /* 0x000fe80000100a00 */
[----:B------:R2:W-:Y:S01]  /*603a0*/  STL.64 [R1+0xbb8], R6 ;  /* 0x000bb80601007387 */ /* 0x0005e20000100a00 */
[C---:B-1----:R-:W-:Y:S03]  /*603b0*/  HMMA.1688.F32.TF32 R8, R124.reuse, R38, R188 ;  /* 0x000000267c08723c */ /* 0x042fe600000810bc */
[----:B------:R-:W-:Y:S04]  /*603c0*/  LDS R133, [R240+0x1c580] ;  /* 0x01c58000f0857984 */ /* 0x000fe80000000800 */
[----:B------:R-:W1:Y:S01]  /*603d0*/  LDS R135, [R240+0x1e580] ;  /* 0x01e58000f0877984 */ /* 0x000e620000000800 */
[C---:B--2---:R-:W-:Y:S03]  /*603e0*/  HMMA.1688.F32.TF32 R4, R124.reuse, R42, R184 ;  /* 0x0000002a7c04723c */ /* 0x044fe600000810b8 */
[----:B------:R-:W-:Y:S04]  /*603f0*/  LDS R141, [R240+0x1c600] ;  /* 0x01c60000f08d7984 */ /* 0x000fe80000000800 */
[----:B------:R-:W2:Y:S04]  /*60400*/  LDS R143, [R240+0x1e600] ;  /* 0x01e60000f08f7984 */ /* 0x000ea80000000800 */
        /* <DEDUP_REMOVED lines=26> */
[----:B---3--:R-:W-:Y:S07]  /*605b0*/  HMMA.1688.F32.TF32 R4, R124, R78, R236 ;  /* 0x0000004e7c04723c */ /* 0x008fee00000810ec */
[----:B------:R-:W-:Y:S04]  /*605c0*/  STL.64 [R1+0xb40], R12 ;  /* 0x000b400c01007387 */ /* 0x000fe80000100a00 */
[----:B------:R-:W-:Y:S04]  /*605d0*/  STL.64 [R1+0xb48], R14 ;  /* 0x000b480e01007387 */ /* 0x000fe80000100a00 */
[----:B------:R-:W-:Y:S04]  /*605e0*/  STL.64 [R1+0xb30], R8 ;  /* 0x000b300801007387 */ /* 0x000fe80000100a00 */
[----:B------:R-:W-:Y:S04]  /*605f0*/  STL.64 [R1+0xb38], R10 ;  /* 0x000b380a01007387 */ /* 0x000fe80000100a00 */
[----:B------:R-:W3:Y:S04]  /*60600*/  LDL.LU R152, [R1+0x620] ;  /* 0x0006200001987983 */ /* 0x000ee80000300800 */
[----:B------:R4:W-:Y:S04]  /*60610*/  STL.64 [R1+0xb20], R4 ;  /* 0x000b200401007387 */ /* 0x0009e80000100a00 */
        /* <DEDUP_REMOVED lines=48> */
[----:B----4-:R-:W4:Y:S04]  /*60920*/  LDL.LU R4, [R1+0x870] ;  /* 0x0008700001047983 */ /* 0x010f280000300800 */
[----:B------:R-:W4:Y:S04]  /*60930*/  LDL.LU R5, [R1+0x874] ;  /* 0x0008740001057983 */ /* 0x000f280000300800 */
[----:B-1----:R-:W4:Y:S04]  /*60940*/  LDL.LU R6, [R1+0x878] ;  /* 0x0008780001067983 */ /* 0x002f280000300800 */
        /* <DEDUP_REMOVED lines=61> */
[----:B------:R-:W-:Y:S08]  /*60d20*/  HMMA.1688.F32.TF32 R244, R124, R30, R244 ;  /* 0x0000001e7cf4723c */ /* 0x000ff000000810f4 */
[C---:B----4-:R-:W-:Y:S08]  /*60d30*/  HMMA.1688.F32.TF32 R4, R132.reuse, R54, R4 ;  /* 0x000000368404723c */ /* 0x050ff00000081004 */
[C---:B--2---:R-:W-:Y:S08]  /*60d40*/  HMMA.1688.F32.TF32 R8, R132.reuse, R50, R8 ;  /* 0x000000328408723c */ /* 0x044ff00000081008 */
[C---:B---3--:R-:W-:Y:S08]  /*60d50*/  HMMA.1688.F32.TF32 R88, R132.reuse, R34, R164 ;  /* 0x000000228458723c */ /* 0x048ff000000810a4 */
        /* <DEDUP_REMOVED lines=30> */
[----:B------:R-:W-:Y:S04]  /*60f40*/  STL.64 [R1+0xae0], R8 ;  /* 0x000ae00801007387 */ /* 0x000fe80000100a00 */
[----:B------:R-:W-:Y:S04]  /*60f50*/  STL.64 [R1+0xae8], R10 ;  /* 0x000ae80a01007387 */ /* 0x000fe80000100a00 */
[----:B------:R-:W-:Y:S04]  /*60f60*/  STL.64 [R1+0xad0], R4 ;  /* 0x000ad00401007387 */ /* 0x000fe80000100a00 */
[----:B------:R1:W-:Y:S02]  /*60f70*/  STL.64 [R1+0xad8], R6 ;  /* 0x000ad80601007387 */ /* 0x0003e40000100a00 */
[C---:B-1----:R-:W-:Y:S08]  /*60f80*/  HMMA.1688.F32.TF32 R4, R140.reuse, R34, R192 ;  /* 0x000000228c04723c */ /* 0x042ff000000810c0 */
        /* <DEDUP_REMOVED lines=17> */
[----:B------:R-:W-:Y:S04]  /*610a0*/  LDS R180, [R3+0x1c700] ;  /* 0x01c7000003b47984 */ /* 0x000fe80000000800 */
[----:B------:R-:W-:Y:S01]  /*610b0*/  LDS R182, [R3+0x1e700] ;  /* 0x01e7000003b67984 */ /* 0x000fe20000000800 */
[C---:B------:R-:W-:Y:S03]  /*610c0*/  HMMA.1688.F32.TF32 R12, R140.reuse, R54, R176 ;  /* 0x000000368c0c723c */ /* 0x040fe600000810b0 */
[----:B------:R-:W-:Y:S04]  /*610d0*/  LDS R181, [R240+0x1c700] ;  /* 0x01c70000f0b57984 */ /* 0x000fe80000000800 */
[----:B------:R-:W1:Y:S01]  /*610e0*/  LDS R183, [R240+0x1e700] ;  /* 0x01e70000f0b77984 */ /* 0x000e620000000800 */
[C---:B------:R-:W-:Y:S07]  /*610f0*/  HMMA.1688.F32.TF32 R8, R140.reuse, R58, R152 ;  /* 0x0000003a8c08723c */ /* 0x040fee0000081098 */
[----:B------:R-:W-:Y:S04]  /*61100*/  STL.64 [R1+0x660], R4 ;  /* 0x0006600401007387 */ /* 0x000fe80000100a00 */
[----:B------:R3:W-:Y:S02]  /*61110*/  STL.64 [R1+0x668], R6 ;  /* 0x0006680601007387 */ /* 0x0007e40000100a00 */
[----:B---3--:R-:W-:Y:S02]  /*61120*/  HMMA.1688.F32.TF32 R4, R140, R62, R148 ;  /* 0x0000003e8c04723c */ /* 0x008fe40000081094 */
[----:B------:R-:W-:Y:S04]  /*61130*/  STL.64 [R1+0x680], R12 ;  /* 0x0006800c01007387 */ /* 0x000fe80000100a00 */
[----:B------:R-:W-:Y:S04]  /*61140*/  STL.64 [R1+0x688], R14 ;  /* 0x0006880e01007387 */ /* 0x000fe80000100a00 */
[----:B------:R-:W3:Y:S04]  /*61150*/  LDL.LU R184, [R1+0x720] ;  /* 0x0007200001b87983 */ /* 0x000ee80000300800 */
[----:B------:R-:W-:Y:S04]  /*61160*/  STL.64 [R1+0x6a0], R8 ;  /* 0x0006a00801007387 */ /* 0x000fe80000100a00 */
[----:B------:R-:W-:Y:S05]  /*61170*/  STL.64 [R1+0x6a8], R10 ;  /* 0x0006a80a01007387 */ /* 0x000fea0000100a00 */
        /* <DEDUP_REMOVED lines=105> */
[C---:B------:R-:W-:Y:S08]  /*61810*/  HMMA.1688.F32.TF32 R236, R132.reuse, R26, R236 ;  /* 0x0000001a84ec723c */ /* 0x040ff000000810ec */
[----:B------:R-:W-:Y:S08]  /*61820*/  HMMA.1688.F32.TF32 R232, R132, R30, R232 ;  /* 0x0000001e84e8723c */ /* 0x000ff000000810e8 */
[----:B------:R-:W-:Y:S01]  /*61830*/  HMMA.1688.F32.TF32 R132, R140, R22, R204 ;  /* 0x000000168c84723c */ /* 0x000fe200000810cc */
[----:B------:R-:W4:Y:S04]  /*61840*/  LDL.LU R204, [R1+0x760] ;  /* 0x0007600001cc7983 */ /* 0x000f280000300800 */
[----:B------:R-:W4:Y:S04]  /*61850*/  LDL.LU R205, [R1+0x764] ;  /* 0x0007640001cd7983 */ /* 0x000f280000300800 */
[----:B------:R-:W4:Y:S04]  /*61860*/  LDL.LU R206, [R1+0x768] ;  /* 0x0007680001ce7983 */ /* 0x000f280000300800 */
[----:B------:R-:W4:Y:S01]  /*61870*/  LDL.LU R207, [R1+0x76c] ;  /* 0x00076c0001cf7983 */ /* 0x000f220000300800 */
[----:B--2---:R-:W-:Y:S08]  /*61880*/  HMMA.1688.F32.TF32 R80, R144, R54, R80 ;  /* 0x000000369050723c */ /* 0x004ff00000081050 */
[C---:B------:R-:W-:Y:S08]  /*61890*/  HMMA.1688.F32.TF32 R136, R140.reuse, R18, R136 ;  /* 0x000000128c88723c */ /* 0x040ff00000081088 */
[C---:B------:R-:W-:Y:S08]  /*618a0*/  HMMA.1688.F32.TF32 R228, R140.reuse, R26, R228 ;  /* 0x0000001a8ce4723c */ /* 0x040ff000000810e4 */
[C---:B---3--:R-:W-:Y:S08]  /*618b0*/  HMMA.1688.F32.TF32 R108, R140.reuse, R66, R104 ;  /* 0x000000428c6c723c */ /* 0x048ff00000081068 */
[C---:B------:R-:W-:Y:S08]  /*618c0*/  HMMA.1688.F32.TF32 R104, R140.reuse, R70, R96 ;  /* 0x000000468c68723c */ /* 0x040ff00000081060 */
[C---:B----4-:R-:W-:Y:S08]  /*618d0*/  HMMA.1688.F32.TF32 R100, R140.reuse, R74, R156 ;  /* 0x0000004a8c64723c */ /* 0x050ff0000008109c */
        /* <DEDUP_REMOVED lines=52> */
[C---:B------:R-:W-:Y:S03]  /*61c20*/  HMMA.1688.F32.TF32 R148, R144.reuse, R18, R148 ;  /* 0x000000129094723c */ /* 0x040fe60000081094 */
[----:B------:R-:W-:Y:S04]  /*61c30*/  STL.64 [R1+0x98], R14 ;  /* 0x0000980e01007387 */ /* 0x000fe80000100a00 */
[----:B------:R-:W-:Y:S01]  /*61c40*/  STL.64 [R1+0x80], R8 ;  /* 0x0000800801007387 */ /* 0x000fe20000100a00 */
[C---:B------:R-:W-:Y:S03]  /*61c50*/  HMMA.1688.F32.TF32 R140, R144.reuse, R22, R200 ;  /* 0x00000016908c723c */ /* 0x040fe600000810c8 */
[----:B------:R-:W-:Y:S04]  /*61c60*/  STL.64 [R1+0x88], R10 ;  /* 0x0000880a01007387 */ /* 0x000fe80000100a00 */
[----:B------:R2:W-:Y:S01]  /*61c70*/  STL.64 [R1+0x2a0], R4 ;  /* 0x0002a00401007387 */ /* 0x0005e20000100a00 */
[C---:B------:R-:W-:Y:S03]  /*61c80*/  HMMA.1688.F32.TF32 R220, R144.reuse, R26, R220 ;  /* 0x0000001a90dc723c */ /* 0x040fe600000810dc */
[----:B------:R3:W-:Y:S05]  /*61c90*/  STL.64 [R1+0x2a8], R6 ;  /* 0x0002a80601007387 */ /* 0x0007ea0000100a00 */
[----:B------:R-:W-:Y:S08]  /*61ca0*/  HMMA.1688.F32.TF32 R216, R144, R30, R216 ;  /* 0x0000001e90d8723c */ /* 0x000ff000000810d8 */
[----:B------:R-:W-:Y:S07]  /*61cb0*/  HMMA.1688.F32.TF32 R144, R180, R18, R208 ;  /* 0x00000012b490723c */ /* 0x000fee00000810d0 */
[----:B------:R-:W-:Y:S01]  /*61cc0*/  MOV R208, R242 ;  /* 0x000000f200d07202 */ /* 0x000fe20000000f00 */
[----:B------:R-:W-:Y:S01]  /*61cd0*/  IMAD.MOV.U32 R209, RZ, RZ, R2 ;  /* 0x000000ffffd17224 */ /* 0x000fe200078e0002 */
[----:B------:R-:W4:Y:S04]  /*61ce0*/  LDL.LU R242, [R1+0x22dc] ;  /* 0x0022dc0001f27983 */ /* 0x000f280000300800 */
[----:B------:R-:W4:Y:S01]  /*61cf0*/  LDL.LU R2, [R1+0x22d8] ;  /* 0x0022d80001027983 */ /* 0x000f220000300800 */
[----:B------:R-:W-:-:S03]  /*61d00*/  IMAD.MOV.U32 R210, RZ, RZ, R252 ;  /* 0x000000ffffd27224 */ /* 0x000fc600078e00fc */
[----:B------:R-:W4:Y:S01]  /*61d10*/  LDL.LU R252, [R1+0x22d4] ;  /* 0x0022d40001fc7983 */ /* 0x000f220000300800 */
[----:B--2---:R-:W-:Y:S01]  /*61d20*/  MOV R4, R243 ;  /* 0x000000f300047202 */ /* 0x004fe20000000f00 */
[----:B---3--:R-:W-:Y:S02]  /*61d30*/  IMAD.MOV.U32 R7, RZ, RZ, R0 ;  /* 0x000000ffff077224 */ /* 0x008fe400078e0000 */
[----:B------:R-:W2:Y:S01]  /*61d40*/  LDL.LU R243, [R1+0x22d0] ;  /* 0x0022d00001f37983 */ /* 0x000ea20000300800 */
[----:B------:R-:W-:Y:S03]  /*61d50*/  HMMA.1688.F32.TF32 R152, R180, R22, R152 ;  /* 0x00000016b498723c */ /* 0x000fe60000081098 */
[----:B------:R-:W-:Y:S01]  /*61d60*/  BAR.SYNC.DEFER_BLOCKING 0x0 ;  /* 0x0000000000007b1d */ /* 0x000fe20000010000 */
[----:B----4-:R-:W-:-:S05]  /*61d70*/  IMAD.MOV.U32 R5, RZ, RZ, R242 ;  /* 0x000000ffff057224 */ /* 0x010fca00078e00f2 */
[----:B------:R-:W3:Y:S01]  /*61d80*/  LDL.LU R242, [R1+0x22cc] ;  /* 0x0022cc0001f27983 */ /* 0x000ee20000300800 */
[----:B------:R-:W-:-:S03]  /*61d90*/  IMAD.MOV.U32 R6, RZ, RZ, R2 ;  /* 0x000000ffff067224 */ /* 0x000fc600078e0002 */
[----:B------:R-:W4:Y:S04]  /*61da0*/  LDL.LU R2, [R1+0x22c8] ;  /* 0x0022c80001027983 */ /* 0x000f280000300800 */
[----:B------:R-:W2:Y:S01]  /*61db0*/  LDL.LU R0, [R1+0x22c4] ;  /* 0x0022c40001007983 */ /* 0x000ea20000300800 */
[----:B------:R-:W-:-:S03]  /*61dc0*/  MOV R11, R252 ;  /* 0x000000fc000b7202 */ /* 0x000fc60000000f00 */
        /* <DEDUP_REMOVED lines=10> */
[----:B------:R-:W3:Y:S01]  /*61e70*/  LDL.LU R82, [R1+0x4f8] ;  /* 0x0004f80001527983 */ /* 0x000ee20000300800 */
[----:B--2---:R-:W-:-:S03]  /*61e80*/  IMAD.MOV.U32 R83, RZ, RZ, R252 ;  /* 0x000000ffff537224 */ /* 0x004fc600078e00fc */
        /* <DEDUP_REMOVED lines=49> */
[----:B----4-:R-:W-:Y:S01]  /*621a0*/  MOV R169, R2 ;  /* 0x0000000200a97202 */ /* 0x010fe20000000f00 */
[C---:B------:R-:W-:Y:S08]  /*621b0*/  HMMA.1688.F32.TF32 R212, R180.reuse, R26, R204 ;  /* 0x0000001ab4d4723c */ /* 0x040ff000000810cc */
[----:B------:R-:W-:Y:S01]  /*621c0*/  HMMA.1688.F32.TF32 R204, R180, R30, R196 ;  /* 0x0000001eb4cc723c */ /* 0x000fe200000810c4 */
[----:B------:R-:W-:Y:S01]  /*621d0*/  IMAD.MOV.U32 R172, RZ, RZ, R241 ;  /* 0x000000ffffac7224 */ /* 0x000fe200078e00f1 */
[----:B------:R-:W-:Y:S01]  /*621e0*/  MOV R174, R41 ;  /* 0x0000002900ae7202 */ /* 0x000fe20000000f00 */
[----:B------:R-:W-:-:S02]  /*621f0*/  IMAD.MOV.U32 R173, RZ, RZ, R44 ;  /* 0x000000ffffad7224 */ /* 0x000fc400078e002c */
[----:B------:R-:W-:-:S03]  /*62200*/  IMAD.MOV.U32 R175, RZ, RZ, R40 ;  /* 0x000000ffffaf7224 */ /* 0x000fc600078e0028 */
[----:B-1----:R-:W-:Y:S01]  /*62210*/  HMMA.1688.F32.TF32 R4, R176, R46, R4 ;  /* 0x0000002eb004723c */ /* 0x002fe20000081004 */
[----:B------:R-:W-:-:S07]  /*62220*/  IMAD.MOV.U32 R199, RZ, RZ, R53 ;  /* 0x000000ffffc77224 */ /* 0x000fce00078e0035 */
[C---:B------:R-:W-:Y:S01]  /*62230*/  HMMA.1688.F32.TF32 R172, R176.reuse, R50, R172 ;  /* 0x00000032b0ac723c */ /* 0x040fe200000810ac */
[----:B---3--:R-:W-:Y:S01]  /*62240*/  IMAD.MOV.U32 R170, RZ, RZ, R242 ;  /* 0x000000ffffaa7224 */ /* 0x008fe200078e00f2 */
[----:B------:R-:W-:Y:S01]  /*62250*/  MOV R186, R25 ;  /* 0x0000001900ba7202 */ /* 0x000fe20000000f00 */
[----:B------:R-:W-:Y:S02]  /*62260*/  IMAD.MOV.U32 R171, RZ, RZ, R243 ;  /* 0x000000ffffab7224 */ /* 0x000fe400078e00f3 */
[----:B------:R-:W-:Y:S02]  /*62270*/  IMAD.MOV.U32 R187, RZ, RZ, R24 ;  /* 0x000000ffffbb7224 */ /* 0x000fe400078e0018 */
[----:B------:R-:W-:Y:S02]  /*62280*/  IMAD.MOV.U32 R184, RZ, RZ, R29 ;  /* 0x000000ffffb87224 */ /* 0x000fe400078e001d */
[----:B------:R-:W-:Y:S01]  /*62290*/  IMAD.MOV.U32 R185, RZ, RZ, R28 ;  /* 0x000000ffffb97224 */ /* 0x000fe200078e001c */
[----:B------:R-:W-:Y:S01]  /*622a0*/  MOV R190, R33 ;  /* 0x0000002100be7202 */ /* 0x000fe20000000f00 */
[----:B------:R-:W-:Y:S01]  /*622b0*/  HMMA.1688.F32.TF32 R28, R176, R30, R80 ;  /* 0x0000001eb01c723c */ /* 0x000fe20000081050 */
[----:B------:R-:W-:-:S02]  /*622c0*/  IMAD.MOV.U32 R191, RZ, RZ, R32 ;  /* 0x000000ffffbf7224 */ /* 0x000fc400078e0020 */
[----:B------:R-:W-:Y:S02]  /*622d0*/  IMAD.MOV.U32 R188, RZ, RZ, R37 ;  /* 0x000000ffffbc7224 */ /* 0x000fe400078e0025 */
[----:B------:R-:W-:-:S03]  /*622e0*/  IMAD.MOV.U32 R189, RZ, RZ, R36 ;  /* 0x000000ffffbd7224 */ /* 0x000fc600078e0024 */
[----:B------:R-:W-:Y:S01]  /*622f0*/  HMMA.1688.F32.TF32 R32, R176, R34, R12 ;  /* 0x00000022b020723c */ /* 0x000fe2000008100c */
[----:B------:R-:W-:-:S07]  /*62300*/  IMAD.MOV.U32 R211, RZ, RZ, R61 ;  /* 0x000000ffffd37224 */ /* 0x000fce00078e003d */
[----:B------:R-:W-:Y:S01]  /*62310*/  HMMA.1688.F32.TF32 R36, R176, R38, R168 ;  /* 0x00000026b024723c */ /* 0x000fe200000810a8 */
[----:B--2---:R-:W-:Y:S02]  /*62320*/  IMAD.MOV.U32 R87, RZ, RZ, R252 ;  /* 0x000000ffff577224 */ /* 0x004fe400078e00fc */
[----:B------:R-:W2:Y:S04]  /*62330*/  LDL.LU R252, [R1+0x22b8] ;  /* 0x0022b80001fc7983 */ /* 0x000ea80000300800 */
[----:B------:R-:W3:Y:S04]  /*62340*/  LDL.LU R0, [R1+0x22b4] ;  /* 0x0022b40001007983 */ /* 0x000ee80000300800 */
[----:B------:R-:W4:Y:S01]  /*62350*/  LDL.LU R2, [R1+0x22b0] ;  /* 0x0022b00001027983 */ /* 0x000f220000300800 */
        /* <DEDUP_REMOVED lines=11> */
[----:B-1----:R1:W5:Y:S04]  /*62410*/  LDL.LU.64 R110, [R1+0x22a8] ;  /* 0x0022a800016e7983 */ /* 0x0023680000300a00 */
[----:B------:R1:W5:Y:S04]  /*62420*/  LDL.LU.64 R108, [R1+0x22a0] ;  /* 0x0022a000016c7983 */ /* 0x0003680000300a00 */
[----:B------:R-:W-:Y:S04]  /*62430*/  STL.64 [R1+0x590], R112 ;  /* 0x0005907001007387 */ /* 0x000fe80000100a00 */
[----:B------:R1:W-:Y:S01]  /*62440*/  STL.64 [R1+0x598], R114 ;  /* 0x0005987201007387 */ /* 0x0003e20000100a00 */
[----:B------:R-:W-:Y:S03]  /*62450*/  HMMA.1688.F32.TF32 R180, R180, R78, R160 ;  /* 0x0000004eb4b4723c */ /* 0x000fe600000810a0 */
[----:B-1----:R1:W5:Y:S04]  /*62460*/  LDL.LU.64 R114, [R1+0x2298] ;  /* 0x0022980001727983 */ /* 0x0023680000300a00 */
[----:B------:R1:W5:Y:S04]  /*62470*/  LDL.LU.64 R112, [R1+0x2290] ;  /* 0x0022900001707983 */ /* 0x0003680000300a00 */
[----:B------:R-:W-:Y:S04]  /*62480*/  STL.64 [R1+0x5d0], R100 ;  /* 0x0005d06401007387 */ /* 0x000fe80000100a00 */
[----:B------:R1:W-:Y:S04]  /*62490*/  STL.64 [R1+0x5d8], R102 ;  /* 0x0005d86601007387 */ /* 0x0003e80000100a00 */
        /* <DEDUP_REMOVED lines=11> */
[----:B------:R1:W-:Y:S01]  /*62550*/  STL.64 [R1+0x9d8], R158 ;  /* 0x0009d89e01007387 */ /* 0x0003e20000100a00 */
[----:B------:R-:W-:-:S02]  /*62560*/  IMAD.MOV.U32 R50, RZ, RZ, R52 ;  /* 0x000000ffff327224 */ /* 0x000fc400078e0034 */
[----:B------:R-:W-:Y:S01]  /*62570*/  IMAD.MOV.U32 R51, RZ, RZ, R45 ;  /* 0x000000ffff337224 */ /* 0x000fe200078e002d */
[----:B-1----:R1:W5:Y:S04]  /*62580*/  LDL.LU.64 R158, [R1+0x2258] ;  /* 0x00225800019e7983 */ /* 0x0023680000300a00 */
[----:B------:R1:W5:Y:S04]  /*62590*/  LDL.LU.64 R156, [R1+0x2250] ;  /* 0x00225000019c7983 */ /* 0x0003680000300a00 */
        /* <DEDUP_REMOVED lines=10> */
[----:B------:R1:W5:Y:S04]  /*62640*/  LDL.LU.64 R162, [R1+0x2228] ;  /* 0x0022280001a27983 */ /* 0x0003680000300a00 */
[----:B------:R1:W5:Y:S04]  /*62650*/  LDL.LU.64 R160, [R1+0x2220] ;  /* 0x0022200001a07983 */ /* 0x0003680000300a00 */
[----:B------:R1:W-:Y:S04]  /*62660*/  STL.64 [R1+0x9a0], R180 ;  /* 0x0009a0b401007387 */ /* 0x0003e80000100a00 */
[----:B------:R2:W-:Y:S01]  /*62670*/  STL.64 [R1+0x9a8], R182 ;  /* 0x0009a8b601007387 */ /* 0x0005e20000100a00 */
[----:B-1----:R-:W-:-:S02]  /*62680*/  IMAD.MOV.U32 R180, RZ, RZ, R21 ;  /* 0x000000ffffb47224 */ /* 0x002fc400078e0015 */
[----:B------:R-:W-:Y:S01]  /*62690*/  IMAD.MOV.U32 R181, RZ, RZ, R20 ;  /* 0x000000ffffb57224 */ /* 0x000fe200078e0014 */
[----:B--2---:R-:W-:Y:S01]  /*626a0*/  MOV R182, R17 ;  /* 0x0000001100b67202 */ /* 0x004fe20000000f00 */
[----:B------:R-:W-:Y:S02]  /*626b0*/  IMAD.MOV.U32 R183, RZ, RZ, R16 ;  /* 0x000000ffffb77224 */ /* 0x000fe400078e0010 */
[C---:B------:R-:W-:Y:S01]  /*626c0*/  HMMA.1688.F32.TF32 R16, R176.reuse, R18, R88 ;  /* 0x00000012b010723c */ /* 0x040fe20000081058 */
[----:B------:R1:W5:Y:S04]  /*626d0*/  LDL.LU.64 R90, [R1+0x2218] ;  /* 0x00221800015a7983 */ /* 0x0003680000300a00 */
[----:B------:R1:W5:Y:S03]  /*626e0*/  LDL.LU.64 R88, [R1+0x2210] ;  /* 0x0022100001587983 */ /* 0x0003660000300a00 */
[C---:B------:R-:W-:Y:S01]  /*626f0*/  HMMA.1688.F32.TF32 R20, R176.reuse, R22, R84 ;  /* 0x00000016b014723c */ /* 0x040fe20000081054 */
[----:B------:R1:W5:Y:S04]  /*62700*/  LDL.LU.64 R86, [R1+0x2208] ;  /* 0x0022080001567983 */ /* 0x0003680000300a00 */
[----:B------:R1:W5:Y:S04]  /*62710*/  LDL.LU.64 R84, [R1+0x2200] ;  /* 0x0022000001547983 */ /* 0x0003680000300a00 */
[----:B------:R1:W5:Y:S04]  /*62720*/  LDL.LU.64 R166, [R1+0x21f8] ;  /* 0x0021f80001a67983 */ /* 0x0003680000300a00 */
[----:B------:R1:W5:Y:S04]  /*62730*/  LDL.LU.64 R164, [R1+0x21f0] ;  /* 0x0021f00001a47983 */ /* 0x0003680000300a00 */
[----:B------:R1:W5:Y:S04]  /*62740*/  LDL.LU.64 R82, [R1+0x21e8] ;  /* 0x0021e80001527983 */ /* 0x0003680000300a00 */
[----:B------:R1:W5:Y:S01]  /*62750*/  LDL.LU.64 R80, [R1+0x21e0] ;  /* 0x0021e00001507983 */ /* 0x0003620000300a00 */
[----:B------:R-:W-:Y:S03]  /*62760*/  HMMA.1688.F32.TF32 R40, R176, R42, R8 ;  /* 0x0000002ab028723c */ /* 0x000fe60000081008 */
[----:B------:R1:W5:Y:S04]  /*62770*/  LDL.LU.64 R14, [R1+0x21d8] ;  /* 0x0021d800010e7983 */ /* 0x0003680000300a00 */
[----:B------:R1:W5:Y:S04]  /*62780*/  LDL.LU.64 R12, [R1+0x21d0] ;  /* 0x0021d000010c7983 */ /* 0x0003680000300a00 */
[----:B------:R1:W5:Y:S04]  /*62790*/  LDL.LU.64 R170, [R1+0x21c8] ;  /* 0x0021c80001aa7983 */ /* 0x0003680000300a00 */
[----:B------:R1:W5:Y:S04]  /*627a0*/  LDL.LU.64 R168, [R1+0x21c0] ;  /* 0x0021c00001a87983 */ /* 0x0003680000300a00 */
[----:B------:R1:W5:Y:S04]  /*627b0*/  LDL.LU.64 R10, [R1+0x21b8] ;  /* 0x0021b800010a7983 */ /* 0x0003680000300a00 */
[----:B------:R1:W5:Y:S01]  /*627c0*/  LDL.LU.64 R8, [R1+0x21b0] ;  /* 0x0021b00001087983 */ /* 0x0003620000300a00 */
[----:B------:R-:W-:-:S03]  /*627d0*/  MOV R196, R60 ;  /* 0x0000003c00c47202 */ /* 0x000fc60000000f00 */
[----:B------:R-:W2:Y:S01]  /*627e0*/  LDL R44, [R1+0x1540] ;  /* 0x00154000012c7983 */ /* 0x000ea20000100800 */
[----:B------:R-:W-:-:S03]  /*627f0*/  IMAD.MOV.U32 R197, RZ, RZ, R57 ;  /* 0x000000ffffc57224 */ /* 0x000fc600078e0039 */
[----:B------:R-:W-:Y:S01]  /*62800*/  STL.64 [R1+0x280], R4 ;  /* 0x0002800401007387 */ /* 0x000fe20000100a00 */
[----:B------:R-:W-:-:S03]  /*62810*/  IMAD.MOV.U32 R198, RZ, RZ, R56 ;  /* 0x000000ffffc67224 */ /* 0x000fc600078e0038 */
[----:B------:R1:W-:Y:S01]  /*62820*/  STL.64 [R1+0x288], R6 ;  /* 0x0002880601007387 */ /* 0x0003e20000100a00 */
[C---:B------:R-:W-:Y:S03]  /*62830*/  HMMA.1688.F32.TF32 R48, R176.reuse, R58, R180 ;  /* 0x0000003ab030723c */ /* 0x040fe600000810b4 */
[----:B-1----:R1:W5:Y:S05]  /*62840*/  LDL.LU.64 R6, [R1+0x21a8] ;  /* 0x0021a80001067983 */ /* 0x00236a0000300a00 */
[C---:B------:R-:W-:Y:S01]  /*62850*/  HMMA.1688.F32.TF32 R56, R176.reuse, R62, R208 ;  /* 0x0000003eb038723c */ /* 0x040fe200000810d0 */
[----:B------:R1:W5:Y:S04]  /*62860*/  LDL.LU.64 R4, [R1+0x21a0] ;  /* 0x0021a00001047983 */ /* 0x0003680000300a00 */
[----:B------:R1:W-:Y:S04]  /*62870*/  STL.64 [R1+0x380], R172 ;  /* 0x000380ac01007387 */ /* 0x0003e80000100a00 */
[----:B------:R-:W-:Y:S04]  /*62880*/  STL.64 [R1+0x388], R174 ;  /* 0x000388ae01007387 */ /* 0x000fe80000100a00 */
[----:B-1----:R1:W5:Y:S04]  /*62890*/  LDL.LU.64 R172, [R1+0x2198] ;  /* 0x0021980001ac7983 */ /* 0x0023680000300a00 */
[----:B------:R-:W-:Y:S04]  /*628a0*/  STL.64 [R1+0x4b0], R52 ;  /* 0x0004b03401007387 */ /* 0x000fe80000100a00 */
[----:B------:R1:W-:Y:S02]  /*628b0*/  STL.64 [R1+0x4b8], R54 ;  /* 0x0004b83601007387 */ /* 0x0003e40000100a00 */
[----:B-1----:R-:W-:Y:S02]  /*628c0*/  HMMA.1688.F32.TF32 R52, R176, R66, R196 ;  /* 0x00000042b034723c */ /* 0x002fe400000810c4 */
[----:B------:R-:W-:Y:S04]  /*628d0*/  STL.64 [R1+0x4c0], R48 ;  /* 0x0004c03001007387 */ /* 0x000fe80000100a00 */
[----:B------:R-:W-:Y:S04]  /*628e0*/  STL.64 [R1+0x4c8], R50 ;  /* 0x0004c83201007387 */ /* 0x000fe80000100a00 */
[----:B------:R-:W-:Y:S04]  /*628f0*/  STL.64 [R1+0x8b0], R56 ;  /* 0x0008b03801007387 */ /* 0x000fe80000100a00 */
[----:B------:R1:W-:Y:S04]  /*62900*/  STL.64 [R1+0x8b8], R58 ;  /* 0x0008b83a01007387 */ /* 0x0003e80000100a00 */
[----:B------:R-:W3:Y:S05]  /*62910*/  LDL.LU R47, [R1+0x2148] ;  /* 0x00214800012f7983 */ /* 0x000eea0000300800 */
[----:B------:R1:W-:Y:S04]  /*62920*/  STL.64 [R1+0x860], R52 ;  /* 0x0008603401007387 */ /* 0x0003e80000100a00 */
[----:B------:R-:W-:Y:S04]  /*62930*/  STL.64 [R1+0x868], R54 ;  /* 0x0008683601007387 */ /* 0x000fe80000100a00 */
[----:B------:R-:W2:Y:S01]  /*62940*/  LDL.LU R46, [R1+0x2150] ;  /* 0x00215000012e7983 */ /* 0x000ea20000300800 */
[----:B------:R-:W-:Y:S01]  /*62950*/  MOV R192, R69 ;  /* 0x0000004500c07202 */ /* 0x000fe20000000f00 */
[----:B------:R-:W-:-:S02]  /*62960*/  IMAD.MOV.U32 R193, RZ, RZ, R68 ;  /* 0x000000ffffc17224 */ /* 0x000fc400078e0044 */
[----:B------:R-:W-:Y:S02]  /*62970*/  IMAD.MOV.U32 R194, RZ, RZ, R65 ;  /* 0x000000ffffc27224 */ /* 0x000fe400078e0041 */
[----:B------:R-:W-:Y:S01]  /*62980*/  IMAD.MOV.U32 R195, RZ, RZ, R64 ;  /* 0x000000ffffc37224 */ /* 0x000fe200078e0040 */
[C---:B-1----:R-:W-:Y:S08]  /*62990*/  HMMA.1688.F32.TF32 R56, R176.reuse, R74, R188 ;  /* 0x0000004ab038723c */ /* 0x042ff000000810bc */
[C---:B------:R-:W-:Y:S08]  /*629a0*/  HMMA.1688.F32.TF32 R48, R176.reuse, R70, R192 ;  /* 0x00000046b030723c */ /* 0x040ff000000810c0 */
[----:B------:R-:W-:Y:S01]  /*629b0*/  HMMA.1688.F32.TF32 R60, R176, R78, R184 ;  /* 0x0000004eb03c723c */ /* 0x000fe200000810b8 */
[----:B------:R-:W-:-:S04]  /*629c0*/  IMAD.MOV.U32 R242, RZ, RZ, c[0x0][0x188] ;  /* 0x00006200fff27624 */ /* 0x000fc800078e00ff */
[----:B------:R-:W-:-:S10]  /*629d0*/  IMAD.SHL.U32 R242, R242, 0x40, RZ ;  /* 0x00000040f2f27824 */ /* 0x000fd400078e00ff */
[----:B------:R-:W-:Y:S04]  /*629e0*/  STL.64 [R1+0x840], R48 ;  /* 0x0008403001007387 */ /* 0x000fe80000100a00 */
[----:B------:R1:W-:Y:S04]  /*629f0*/  STL.64 [R1+0x848], R50 ;  /* 0x0008483201007387 */ /* 0x0003e80000100a00 */
[----:B------:R-:W4:Y:S04]  /*62a00*/  LDL.LU R53, [R1+0x214c] ;  /* 0x00214c0001357983 */ /* 0x000f280000300800 */
[----:B-1----:R-:W4:Y:S04]  /*62a10*/  LDL.LU R51, [R1+0x2140] ;  /* 0x0021400001337983 */ /* 0x002f280000300800 */
[----:B------:R1:W-:Y:S04]  /*62a20*/  STL.64 [R1+0x810], R56 ;  /* 0x0008103801007387 */ /* 0x0003e80000100a00 */
[----:B------:R-:W-:Y:S04]  /*62a30*/  STL.64 [R1+0x818], R58 ;  /* 0x0008183a01007387 */ /* 0x000fe80000100a00 */
[----:B-1----:R-:W4:Y:S04]  /*62a40*/  LDL.LU R57, [R1+0x2144] ;  /* 0x0021440001397983 */ /* 0x002f280000300800 */
[----:B------:R1:W-:Y:S04]  /*62a50*/  STL.64 [R1+0x7b0], R60 ;  /* 0x0007b03c01007387 */ /* 0x0003e80000100a00 */
[----:B------:R-:W-:Y:S04]  /*62a60*/  STL.64 [R1+0x7b8], R62 ;  /* 0x0007b83e01007387 */ /* 0x000fe80000100a00 */
[----:B------:R-:W4:Y:S01]  /*62a70*/  LDL.LU R52, [R1+0x213c] ;  /* 0x00213c0001347983 */ /* 0x000f220000300800 */
[----:B------:R-:W-:-:S03]  /*62a80*/  SHF.L.U32 R242, R242, 0x2, RZ ;  /* 0x00000002f2f27819 */ /* 0x000fc600000006ff */
[----:B-1----:R-:W4:Y:S04]  /*62a90*/  LDL.LU R60, [R1+0x2130] ;  /* 0x00213000013c7983 */ /* 0x002f280000300800 */
[----:B------:R-:W4:Y:S04]  /*62aa0*/  LDL.LU R59, [R1+0x2138] ;  /* 0x00213800013b7983 */ /* 0x000f280000300800 */
[----:B------:R-:W4:Y:S04]  /*62ab0*/  LDL.LU R58, [R1+0x212c] ;  /* 0x00212c00013a7983 */ /* 0x000f280000300800 */
[----:B------:R-:W4:Y:S01]  /*62ac0*/  LDL.LU R56, [R1+0x2134] ;  /* 0x0021340001387983 */ /* 0x000f220000300800 */
[----:B--2---:R-:W-:-:S05]  /*62ad0*/  IADD3 R46, P3, R46, R242, RZ ;  /* 0x000000f22e2e7210 */ /* 0x004fca0007f7e0ff */
[----:B---3--:R-:W-:Y:S01]  /*62ae0*/  IMAD.X R47, R47, 0x1, R0, P3 ;  /* 0x000000012f2f7824 */ /* 0x008fe200018e0600 */
[----:B------:R1:W-:Y:S04]  /*62af0*/  STL [R1+0x2150], R46 ;  /* 0x0021502e01007387 */ /* 0x0003e80000100800 */
[----:B------:R2:W-:Y:S04]  /*62b00*/  STL [R1+0x2148], R47 ;  /* 0x0021482f01007387 */ /* 0x0005e80000100800 */
[----:B------:R-:W3:Y:S04]  /*62b10*/  LDL.LU R55, [R1+0x1f30] ;  /* 0x001f300001377983 */ /* 0x000ee80000300800 */
[----:B------:R-:W3:Y:S04]  /*62b20*/  LDL.LU R54, [R1+0x1f38] ;  /* 0x001f380001367983 */ /* 0x000ee80000300800 */
[----:B------:R-:W3:Y:S04]  /*62b30*/  LDL.LU R49, [R1+0x1f28] ;  /* 0x001f280001317983 */ /* 0x000ee80000300800 */
[----:B------:R-:W3:Y:S01]  /*62b40*/  LDL.LU R48, [R1+0x1f34] ;  /* 0x001f340001307983 */ /* 0x000ee20000300800 */
[----:B------:R-:W-:Y:S01]  /*62b50*/  MOV R243, 0x3f ;  /* 0x0000003f00f37802 */ /* 0x000fe20000000f00 */
[----:B------:R-:W-:-:S03]  /*62b60*/  IMAD.MOV.U32 R241, RZ, RZ, c[0x0][0x180] ;  /* 0x00006000fff17624 */ /* 0x000fc600078e00ff */
[----:B------:R-:W-:Y:S02]  /*62b70*/  IADD3 R243, R243, c[0x0][0x180], RZ ;  /* 0x00006000f3f37a10 */ /* 0x000fe40007ffe0ff */
[----:B------:R-:W-:Y:S02]  /*62b80*/  IADD3 R3, R241, -0x100, RZ ;  /* 0xffffff00f1037810 */ /* 0x000fe40007ffe0ff */
[----:B------:R-:W1:Y:S01]  /*62b90*/  S2R R241, SR_TID.X ;  /* 0x0000000000f17919 */ /* 0x000e620000002100 */
[----:B------:R-:W-:-:S04]  /*62ba0*/  SHF.R.S32.HI R45, RZ, 0x1f, R243 ;  /* 0x0000001fff2d7819 */ /* 0x000fc800000114f3 */
[----:B------:R-:W-:Y:S01]  /*62bb0*/  LEA.HI R45, R45, R243, RZ, 0x6 ;  /* 0x000000f32d2d7211 */ /* 0x000fe200078f30ff */
[----:B------:R-:W-:-:S03]  /*62bc0*/  IMAD R3, R44, -0x40, R3 ;  /* 0xffffffc02c037824 */ /* 0x000fc600078e0203 */
[----:B------:R-:W-:Y:S02]  /*62bd0*/  SHF.R.S32.HI R45, RZ, 0x6, R45 ;  /* 0x00000006ff2d7819 */ /* 0x000fe4000001142d */
[----:B------:R-:W-:Y:S02]  /*62be0*/  ISETP.GT.AND P1, PT, R3, RZ, PT ;  /* 0x000000ff0300720c */ /* 0x000fe40003f24270 */
[----:B------:R-:W-:-:S04]  /*62bf0*/  IADD3 R45, R45, -0x4, RZ ;  /* 0xfffffffc2d2d7810 */ /* 0x000fc80007ffe0ff */
[----:B------:R-:W-:Y:S02]  /*62c00*/  ISETP.GE.AND P0, PT, R44, R45, PT ;  /* 0x0000002d2c00720c */ /* 0x000fe40003f06270 */
[----:B------:R-:W-:Y:S02]  /*62c10*/  SEL R45, RZ, 0x4, !P1 ;  /* 0x00000004ff2d7807 */ /* 0x000fe40004800000 */
[----:B------:R-:W-:Y:S02]  /*62c20*/  IADD3 R44, R252, 0x1, RZ ;  /* 0x00000001fc2c7810 */ /* 0x000fe40007ffe0ff */
[----:B------:R-:W-:Y:S02]  /*62c30*/  SEL R45, R45, RZ, !P0 ;  /* 0x000000ff2d2d7207 */ /* 0x000fe40004000000 */
[----:B-1----:R-:W-:Y:S02]  /*62c40*/  LOP3.LUT R243, R241, 0x7f, RZ, 0xc0, !PT ;  /* 0x0000007ff1f37812 */ /* 0x002fe400078ec0ff */
[----:B------:R-:W-:-:S02]  /*62c50*/  ISETP.GT.AND P2, PT, R44, 0x3, PT ;  /* 0x000000032c00780c */ /* 0x000fc40003f44270 */
[----:B------:R-:W-:Y:S01]  /*62c60*/  ISETP.NE.U32.AND P1, PT, R45, RZ, PT ;  /* 0x000000ff2d00720c */ /* 0x000fe20003f25070 */
[----:B------:R-:W-:Y:S01]  /*62c70*/  IMAD.SHL.U32 R50, R243, 0x4, RZ ;  /* 0x00000004f3327824 */ /* 0x000fe200078e00ff */
[----:B------:R-:W-:Y:S02]  /*62c80*/  SEL R252, R44, RZ, !P2 ;  /* 0x000000ff2cfc7207 */ /* 0x000fe40005000000 */
[-C--:B----4-:R-:W-:Y:S02]  /*62c90*/  IADD3 R53, P2, R53, R242.reuse, RZ ;  /* 0x000000f235357210 */ /* 0x090fe40007f5e0ff */
[----:B------:R-:W-:Y:S02]  /*62ca0*/  IADD3 R51, P3, R51, R242, RZ ;  /* 0x000000f233337210 */ /* 0x000fe40007f7e0ff */
[----:B------:R-:W-:Y:S01]  /*62cb0*/  LEA R44, R252, R50, 0x11 ;  /* 0x00000032fc2c7211 */ /* 0x000fe200078e88ff */
[--C-:B------:R-:W-:Y:S01]  /*62cc0*/  IMAD.X R57, R57, 0x1, R0.reuse, P2 ;  /* 0x0000000139397824 */ /* 0x100fe200010e0600 */
[----:B------:R-:W-:Y:S04]  /*62cd0*/  STL [R1+0x214c], R53 ;  /* 0x00214c3501007387 */ /* 0x000fe80000100800 */
[----:B------:R-:W-:Y:S01]  /*62ce0*/  @!PT LDS RZ, [RZ] ;  /* 0x00000000fffff984 */ /* 0x000fe20000000800 */
[----:B------:R-:W-:Y:S01]  /*62cf0*/  @!PT LDS RZ, [RZ] ;  /* 0x00000000fffff984 */ /* 0x000fe20000000800 */
[----:B------:R-:W-:Y:S01]  /*62d00*/  @!PT LDS RZ, [RZ] ;  /* 0x00000000fffff984 */ /* 0x000fe20000000800 */
[----:B------:R1:W-:Y:S01]  /*62d10*/  LDGSTS.E [R44], [R46.64], P1 ;  /* 0x000000002e2c7fae */ /* 0x0003e20008921844 */
[----:B------:R-:W-:-:S03]  /*62d20*/  IMAD.X R52, R52, 0x1, R0, P3 ;  /* 0x0000000134347824 */ /* 0x000fc600018e0600 */
[----:B------:R4:W-:Y:S01]  /*62d30*/  STL [R1+0x2144], R57 ;  /* 0x0021443901007387 */ /* 0x0009e20000100800 */
[----:B------:R-:W-:-:S03]  /*62d40*/  ISETP.GT.AND P2, PT, R3, 0x4, PT ;  /* 0x000000040300780c */ /* 0x000fc60003f44270 */
[----:B------:R-:W-:Y:S01]  /*62d50*/  STL [R1+0x2140], R51 ;  /* 0x0021403301007387 */ /* 0x000fe20000100800 */
[----:B-1----:R-:W-:Y:S01]  /*62d60*/  IMAD.MOV.U32 R46, RZ, RZ, R53 ;  /* 0x000000ffff2e7224 */ /* 0x002fe200078e0035 */
[----:B--2---:R-:W-:Y:S02]  /*62d70*/  MOV R47, R57 ;  /* 0x00000039002f7202 */ /* 0x004fe40000000f00 */
[----:B------:R1:W-:Y:S01]  /*62d80*/  STL [R1+0x213c], R52 ;  /* 0x00213c3401007387 */ /* 0x0003e20000100800 */
[----:B------:R-:W-:-:S03]  /*62d90*/  IADD3 R59, P3, R59, R242, RZ ;  /* 0x000000f23b3b7210 */ /* 0x000fc60007f7e0ff */
[----:B----4-:R-:W4:Y:S01]  /*62da0*/  LDL.LU R57, [R1+0x1f20] ;  /* 0x001f200001397983 */ /* 0x010f220000300800 */
[----:B------:R-:W-:-:S03]  /*62db0*/  SEL R45, RZ, 0x4, !P2 ;  /* 0x00000004ff2d7807 */ /* 0x000fc60005000000 */
[----:B------:R-:W4:Y:S01]  /*62dc0*/  LDL.LU R53, [R1+0x1f2c] ;  /* 0x001f2c0001357983 */ /* 0x000f220000300800 */
[----:B------:R-:W-:-:S03]  /*62dd0*/  IADD3 R56, P4, R56, R242, RZ ;  /* 0x000000f238387210 */ /* 0x000fc60007f9e0ff */
[----:B------:R1:W-:Y:S01]  /*62de0*/  LDGSTS.E [R44+0x200], [R46.64], P1 ;  /* 0x002000002e2c7fae */ /* 0x0003e20008921844 */
[----:B------:R-:W-:Y:S01]  /*62df0*/  IMAD.X R60, R60, 0x1, R0, P3 ;  /* 0x000000013c3c7824 */ /* 0x000fe200018e0600 */
[----:B------:R-:W-:Y:S02]  /*62e00*/  SEL R45, R45, RZ, !P0 ;  /* 0x000000ff2d2d7207 */ /* 0x000fe40004000000 */
[----:B------:R-:W-:Y:S01]  /*62e10*/  IADD3.X R58, R58, R0, RZ, P4, !PT ;  /* 0x000000003a3a7210 */ /* 0x000fe200027fe4ff */
[----:B-1----:R-:W-:Y:S02]  /*62e20*/  IMAD.MOV.U32 R47, RZ, RZ, R52 ;  /* 0x000000ffff2f7224 */ /* 0x002fe400078e0034 */
[----:B------:R-:W-:Y:S01]  /*62e30*/  IMAD.MOV.U32 R46, RZ, RZ, R51 ;  /* 0x000000ffff2e7224 */ /* 0x000fe200078e0033 */
[----:B------:R-:W4:Y:S04]  /*62e40*/  LDL.LU R52, [R1+0x2124] ;  /* 0x0021240001347983 */ /* 0x000f280000300800 */
[----:B------:R-:W4:Y:S01]  /*62e50*/  LDL.LU R51, [R1+0x2128] ;  /* 0x0021280001337983 */ /* 0x000f220000300800 */
[----:B------:R-:W-:-:S03]  /*62e60*/  ISETP.NE.U32.AND P2, PT, R45, RZ, PT ;  /* 0x000000ff2d00720c */ /* 0x000fc60003f45070 */
[----:B------:R1:W-:Y:S04]  /*62e70*/  LDGSTS.E [R44+0x400], [R46.64], P1 ;  /* 0x004000002e2c7fae */ /* 0x0003e80008921844 */
[----:B------:R-:W-:Y:S04]  /*62e80*/  STL [R1+0x2138], R59 ;  /* 0x0021383b01007387 */ /* 0x000fe80000100800 */
[----:B------:R1:W-:Y:S02]  /*62e90*/  STL [R1+0x2130], R60 ;  /* 0x0021303c01007387 */ /* 0x0003e40000100800 */
[----:B-1----:R-:W-:-:S02]  /*62ea0*/  IMAD.MOV.U32 R46, RZ, RZ, R59 ;  /* 0x000000ffff2e7224 */ /* 0x002fc400078e003b */
[----:B------:R-:W-:Y:S01]  /*62eb0*/  IMAD.MOV.U32 R47, RZ, RZ, R60 ;  /* 0x000000ffff2f7224 */ /* 0x000fe200078e003c */
[----:B------:R-:W-:Y:S04]  /*62ec0*/  STL [R1+0x2134], R56 ;  /* 0x0021343801007387 */ /* 0x000fe80000100800 */
[----:B------:R1:W-:Y:S04]  /*62ed0*/  STL [R1+0x212c], R58 ;  /* 0x00212c3a01007387 */ /* 0x0003e80000100800 */
[----:B------:R1:W-:Y:S04]  /*62ee0*/  LDGSTS.E [R44+0x600], [R46.64], P1 ;  /* 0x006000002e2c7fae */ /* 0x0003e80008921844 */
[----:B------:R-:W4:Y:S04]  /*62ef0*/  LDL.LU R60, [R1+0x1f18] ;  /* 0x001f1800013c7983 */ /* 0x000f280000300800 */
[----:B------:R-:W4:Y:S01]  /*62f00*/  LDL.LU R59, [R1+0x1f24] ;  /* 0x001f2400013b7983 */ /* 0x000f220000300800 */
[----:B-1----:R-:W-:Y:S01]  /*62f10*/  MOV R47, R58 ;  /* 0x0000003a002f7202 */ /* 0x002fe20000000f00 */
[----:B------:R-:W-:-:S02]  /*62f20*/  IMAD.MOV.U32 R46, RZ, RZ, R56 ;  /* 0x000000ffff2e7224 */ /* 0x000fc400078e0038 */
[----:B------:R-:W4:Y:S04]  /*62f30*/  LDL.LU R58, [R1+0x1f10] ;  /* 0x001f1000013a7983 */ /* 0x000f280000300800 */
[----:B------:R-:W4:Y:S04]  /*62f40*/  LDL.LU R56, [R1+0x1f1c] ;  /* 0x001f1c0001387983 */ /* 0x000f280000300800 */
[----:B------:R1:W-:Y:S01]  /*62f50*/  LDGSTS.E [R44+0x2000], [R46.64], P2 ;  /* 0x020000002e2c7fae */ /* 0x0003e20009121844 */
[----:B---3--:R-:W-:-:S05]  /*62f60*/  IADD3 R54, P1, R54, R242, RZ ;  /* 0x000000f236367210 */ /* 0x008fca0007f3e0ff */
[----:B------:R-:W-:Y:S01]  /*62f70*/  IMAD.X R55, R55, 0x1, R0, P1 ;  /* 0x0000000137377824 */ /* 0x000fe200008e0600 */
[----:B------:R-:W-:Y:S01]  /*62f80*/  IADD3 R48, P3, R48, R242, RZ ;  /* 0x000000f230307210 */ /* 0x000fe20007f7e0ff */
[----:B------:R-:W-:Y:S01]  /*62f90*/  STL [R1+0x1f38], R54 ;  /* 0x001f383601007387 */ /* 0x000fe20000100800 */
[----:B-1----:R-:W-:Y:S02]  /*62fa0*/  IMAD.MOV.U32 R46, RZ, RZ, R54 ;  /* 0x000000ffff2e7224 */ /* 0x002fe400078e0036 */
[----:B------:R-:W-:Y:S01]  /*62fb0*/  MOV R47, R55 ;  /* 0x00000037002f7202 */ /* 0x000fe20000000f00 */
[----:B------:R-:W-:Y:S01]  /*62fc0*/  IMAD.X R49, R49, 0x1, R0, P3 ;  /* 0x0000000131317824 */ /* 0x000fe200018e0600 */
[----:B------:R1:W-:Y:S04]  /*62fd0*/  STL [R1+0x1f30], R55 ;  /* 0x001f303701007387 */ /* 0x0003e80000100800 */
[----:B------:R-:W-:Y:S04]  /*62fe0*/  STL [R1+0x1f34], R48 ;  /* 0x001f343001007387 */ /* 0x000fe80000100800 */
[----:B------:R3:W-:Y:S04]  /*62ff0*/  STL [R1+0x1f28], R49 ;  /* 0x001f283101007387 */ /* 0x0007e80000100800 */
[----:B-1----:R-:W2:Y:S04]  /*63000*/  LDL.LU R55, [R1+0x1f08] ;  /* 0x001f080001377983 */ /* 0x002ea80000300800 */
[----:B------:R1:W-:Y:S04]  /*63010*/  LDGSTS.E [R44+0x2200], [R46.64], P2 ;  /* 0x022000002e2c7fae */ /* 0x0003e80009121844 */
[----:B------:R-:W2:Y:S01]  /*63020*/  LDL.LU R54, [R1+0x1f14] ;  /* 0x001f140001367983 */ /* 0x000ea20000300800 */
[----:B-1----:R-:W-:-:S02]  /*63030*/  IMAD.MOV.U32 R47, RZ, RZ, R49 ;  /* 0x000000ffff2f7224 */ /* 0x002fc400078e0031 */
[----:B------:R-:W-:Y:S01]  /*63040*/  IMAD.MOV.U32 R46, RZ, RZ, R48 ;  /* 0x000000ffff2e7224 */ /* 0x000fe200078e0030 */
[----:B---3--:R-:W3:Y:S04]  /*63050*/  LDL.LU R49, [R1+0x211c] ;  /* 0x00211c0001317983 */ /* 0x008ee80000300800 */
[----:B------:R-:W3:Y:S01]  /*63060*/  LDL.LU R48, [R1+0x2120] ;  /* 0x0021200001307983 */ /* 0x000ee20000300800 */
[----:B------:R-:W-:-:S03]  /*63070*/  ISETP.GT.AND P1, PT, R3, 0x8, PT ;  /* 0x000000080300780c */ /* 0x000fc60003f24270 */
[----:B------:R1:W-:Y:S01]  /*63080*/  LDGSTS.E [R44+0x2400], [R46.64], P2 ;  /* 0x024000002e2c7fae */ /* 0x0003e20009121844 */
[----:B------:R-:W-:-:S04]  /*63090*/  SEL R45, RZ, 0x4, !P1 ;  /* 0x00000004ff2d7807 */ /* 0x000fc80004800000 */
[----:B------:R-:W-:-:S04]  /*630a0*/  SEL R45, R45, RZ, !P0 ;  /* 0x000000ff2d2d7207 */ /* 0x000fc80004000000 */
[----:B------:R-:W-:Y:S02]  /*630b0*/  ISETP.NE.U32.AND P1, PT, R45, RZ, PT ;  /* 0x000000ff2d00720c */ /* 0x000fe40003f25070 */
[----:B----4-:R-:W-:-:S05]  /*630c0*/  IADD3 R53, P3, R53, R242, RZ ;  /* 0x000000f235357210 */ /* 0x010fca0007f7e0ff */
[----:B------:R-:W-:Y:S01]  /*630d0*/  IMAD.X R57, R57, 0x1, R0, P3 ;  /* 0x0000000139397824 */ /* 0x000fe200018e0600 */
[----:B------:R-:W-:Y:S01]  /*630e0*/  STL [R1+0x1f2c], R53 ;  /* 0x001f2c3501007387 */ /* 0x000fe20000100800 */
[----:B-1----:R-:W-:Y:S02]  /*630f0*/  IMAD.MOV.U32 R46, RZ, RZ, R53 ;  /* 0x000000ffff2e7224 */ /* 0x002fe400078e0035 */
[----:B------:R-:W-:Y:S01]  /*63100*/  IMAD.MOV.U32 R47, RZ, RZ, R57 ;  /* 0x000000ffff2f7224 */ /* 0x000fe200078e0039 */
[----:B------:R1:W-:Y:S04]  /*63110*/  STL [R1+0x1f20], R57 ;  /* 0x001f203901007387 */ /* 0x0003e80000100800 */
[----:B------:R4:W-:Y:S01]  /*63120*/  LDGSTS.E [R44+0x2600], [R46.64], P2 ;  /* 0x026000002e2c7fae */ /* 0x0009e20009121844 */
[----:B------:R-:W-:-:S04]  /*63130*/  IADD3 R51, P4, R51, R242, RZ ;  /* 0x000000f233337210 */ /* 0x000fc80007f9e0ff */
[----:B------:R-:W-:Y:S01]  /*63140*/  IADD3.X R52, R52, R0, RZ, P4, !PT ;  /* 0x0000000034347210 */ /* 0x000fe200027fe4ff */
[----:B------:R-:W-:Y:S01]  /*63150*/  STL [R1+0x2128], R51 ;  /* 0x0021283301007387 */ /* 0x000fe20000100800 */
[----:B----4-:R-:W-:-:S03]  /*63160*/  IMAD.MOV.U32 R46, RZ, RZ, R51 ;  /* 0x000000ffff2e7224 */ /* 0x010fc600078e0033 */
[----:B------:R4:W-:Y:S01]  /*63170*/  STL [R1+0x2124], R52 ;  /* 0x0021243401007387 */ /* 0x0009e20000100800 */
[----:B------:R-:W-:-:S03]  /*63180*/  MOV R47, R52 ;  /* 0x00000034002f7202 */ /* 0x000fc60000000f00 */
[----:B-1----:R-:W3:Y:S04]  /*63190*/  LDL.LU R57, [R1+0x1f00] ;  /* 0x001f000001397983 */ /* 0x002ee80000300800 */
[----:B------:R-:W3:Y:S04]  /*631a0*/  LDL.LU R53, [R1+0x1f0c] ;  /* 0x001f0c0001357983 */ /* 0x000ee80000300800 */
[----:B----4-:R-:W4:Y:S04]  /*631b0*/  LDL.LU R52, [R1+0x1ef8] ;  /* 0x001ef80001347983 */ /* 0x010f280000300800 */
[----:B------:R-:W4:Y:S04]  /*631c0*/  LDL.LU R51, [R1+0x1f04] ;  /* 0x001f040001337983 */ /* 0x000f280000300800 */
[----:B------:R1:W-:Y:S01]  /*631d0*/  LDGSTS.E [R44+0x4000], [R46.64], P1 ;  /* 0x040000002e2c7fae */ /* 0x0003e20008921844 */
[----:B------:R-:W-:-:S05]  /*631e0*/  IADD3 R59, P2, R59, R242, RZ ;  /* 0x000000f23b3b7210 */ /* 0x000fca0007f5e0ff */
[----:B------:R-:W-:Y:S01]  /*631f0*/  IMAD.X R60, R60, 0x1, R0, P2 ;  /* 0x000000013c3c7824 */ /* 0x000fe200010e0600 */
[----:B------:R-:W-:Y:S01]  /*63200*/  IADD3 R56, P3, R56, R242, RZ ;  /* 0x000000f238387210 */ /* 0x000fe20007f7e0ff */
[----:B------:R-:W-:Y:S01]  /*63210*/  STL [R1+0x1f24], R59 ;  /* 0x001f243b01007387 */ /* 0x000fe20000100800 */
[----:B-1----:R-:W-:-:S03]  /*63220*/  IMAD.MOV.U32 R46, RZ, RZ, R59 ;  /* 0x000000ffff2e7224 */ /* 0x002fc600078e003b */
[----:B------:R-:W-:Y:S01]  /*63230*/  IMAD.X R58, R58, 0x1, R0, P3 ;  /* 0x000000013a3a7824 */ /* 0x000fe200018e0600 */
[----:B------:R1:W-:Y:S01]  /*63240*/  STL [R1+0x1f18], R60 ;  /* 0x001f183c01007387 */ /* 0x0003e20000100800 */
[----:B------:R-:W-:-:S03]  /*63250*/  MOV R47, R60 ;  /* 0x0000003c002f7202 */ /* 0x000fc60000000f00 */
[----:B------:R-:W-:Y:S04]  /*63260*/  STL [R1+0x1f1c], R56 ;  /* 0x001f1c3801007387 */ /* 0x000fe80000100800 */
[----:B------:R1:W-:Y:S04]  /*63270*/  STL [R1+0x1f10], R58 ;  /* 0x001f103a01007387 */ /* 0x0003e80000100800 */
[----:B-1----:R-:W4:Y:S04]  /*63280*/  LDL.LU R60, [R1+0x1ef0] ;  /* 0x001ef000013c7983 */ /* 0x002f280000300800 */
[----:B------:R-:W4:Y:S04]  /*63290*/  LDL.LU R59, [R1+0x1efc] ;  /* 0x001efc00013b7983 */ /* 0x000f280000300800 */
[----:B------:R1:W-:Y:S02]  /*632a0*/  LDGSTS.E [R44+0x4200], [R46.64], P1 ;  /* 0x042000002e2c7fae */ /* 0x0003e40008921844 */
[----:B-1----:R-:W-:-:S02]  /*632b0*/  IMAD.MOV.U32 R47, RZ, RZ, R58 ;  /* 0x000000ffff2f7224 */ /* 0x002fc400078e003a */
[----:B------:R-:W-:Y:S01]  /*632c0*/  IMAD.MOV.U32 R46, RZ, RZ, R56 ;  /* 0x000000ffff2e7224 */ /* 0x000fe200078e0038 */
[----:B------:R-:W4:Y:S04]  /*632d0*/  LDL.LU R58, [R1+0x2114] ;  /* 0x00211400013a7983 */ /* 0x000f280000300800 */
[----:B------:R-:W4:Y:S04]  /*632e0*/  LDL.LU R56, [R1+0x2118] ;  /* 0x0021180001387983 */ /* 0x000f280000300800 */
[----:B------:R1:W-:Y:S01]  /*632f0*/  LDGSTS.E [R44+0x4400], [R46.64], P1 ;  /* 0x044000002e2c7fae */ /* 0x0003e20008921844 */
[----:B--2---:R-:W-:-:S05]  /*63300*/  IADD3 R54, P3, R54, R242, RZ ;  /* 0x000000f236367210 */ /* 0x004fca0007f7e0ff */
[----:B------:R-:W-:Y:S01]  /*63310*/  IMAD.X R55, R55, 0x1, R0, P3 ;  /* 0x0000000137377824 */ /* 0x000fe200018e0600 */
[----:B------:R-:W-:Y:S01]  /*63320*/  STL [R1+0x1f14], R54 ;  /* 0x001f143601007387 */ /* 0x000fe20000100800 */
[----:B-1----:R-:W-:Y:S02]  /*63330*/  IMAD.MOV.U32 R46, RZ, RZ, R54 ;  /* 0x000000ffff2e7224 */ /* 0x002fe400078e0036 */
[----:B------:R-:W-:Y:S01]  /*63340*/  IMAD.MOV.U32 R47, RZ, RZ, R55 ;  /* 0x000000ffff2f7224 */ /* 0x000fe200078e0037 */
[----:B---3--:R-:W-:Y:S01]  /*63350*/  IADD3 R48, P4, R48, R242, RZ ;  /* 0x000000f230307210 */ /* 0x008fe20007f9e0ff */
[----:B------:R1:W-:Y:S03]  /*63360*/  STL [R1+0x1f08], R55 ;  /* 0x001f083701007387 */ /* 0x0003e60000100800 */
[----:B------:R-:W-:Y:S01]  /*63370*/  IADD3.X R49, R49, R0, RZ, P4, !PT ;  /* 0x0000000031317210 */ /* 0x000fe200027fe4ff */
[----:B------:R-:W-:Y:S04]  /*63380*/  STL [R1+0x2120], R48 ;  /* 0x0021203001007387 */ /* 0x000fe80000100800 */
[----:B------:R2:W-:Y:S04]  /*63390*/  STL [R1+0x211c], R49 ;  /* 0x00211c3101007387 */ /* 0x0005e80000100800 */
[----:B-1----:R-:W3:Y:S04]  /*633a0*/  LDL.LU R55, [R1+0x1ee8] ;  /* 0x001ee80001377983 */ /* 0x002ee80000300800 */
[----:B------:R1:W-:Y:S04]  /*633b0*/  LDGSTS.E [R44+0x4600], [R46.64], P1 ;  /* 0x046000002e2c7fae */ /* 0x0003e80008921844 */
[----:B------:R-:W3:Y:S01]  /*633c0*/  LDL.LU R54, [R1+0x1ef4] ;  /* 0x001ef40001367983 */ /* 0x000ee20000300800 */
[----:B-1----:R-:W-:Y:S01]  /*633d0*/  MOV R47, R49 ;  /* 0x00000031002f7202 */ /* 0x002fe20000000f00 */
[----:B------:R-:W-:-:S02]  /*633e0*/  IMAD.MOV.U32 R46, RZ, RZ, R48 ;  /* 0x000000ffff2e7224 */ /* 0x000fc400078e0030 */
[----:B--2---:R-:W2:Y:S04]  /*633f0*/  LDL.LU R49, [R1+0x1ee0] ;  /* 0x001ee00001317983 */ /* 0x004ea80000300800 */
[----:B------:R-:W2:Y:S01]  /*63400*/  LDL.LU R48, [R1+0x1eec] ;  /* 0x001eec0001307983 */ /* 0x000ea20000300800 */
[----:B------:R-:W-:-:S04]  /*63410*/  ISETP.GT.AND P2, PT, R3, 0xc, PT ;  /* 0x0000000c0300780c */ /* 0x000fc80003f44270 */
[----:B------:R-:W-:-:S04]  /*63420*/  SEL R45, RZ, 0x4, !P2 ;  /* 0x00000004ff2d7807 */ /* 0x000fc80005000000 */
[----:B------:R-:W-:-:S04]  /*63430*/  SEL R45, R45, RZ, !P0 ;  /* 0x000000ff2d2d7207 */ /* 0x000fc80004000000 */
[----:B------:R-:W-:Y:S11]  /*63440*/  ISETP.NE.U32.AND P2, PT, R45, RZ, PT ;  /* 0x000000ff2d00720c */ /* 0x000ff60003f45070 */
[----:B------:R-:W-:Y:S02]  /*63450*/  @!UPT UIADD3 URZ, URZ, URZ, URZ ;  /* 0x0000003f3f3ff290 */ /* 0x000fe4000fffe03f */
[----:B------:R1:W-:Y:S01]  /*63460*/  LDGSTS.E [R44+0x6000], [R46.64], P2 ;  /* 0x060000002e2c7fae */ /* 0x0003e20009121844 */
[----:B------:R-:W-:-:S05]  /*63470*/  IADD3 R53, P1, R53, R242, RZ ;  /* 0x000000f235357210 */ /* 0x000fca0007f3e0ff */
[----:B------:R-:W-:Y:S01]  /*63480*/  IMAD.X R57, R57, 0x1, R0, P1 ;  /* 0x0000000139397824 */ /* 0x000fe200008e0600 */
[----:B----4-:R-:W-:Y:S01]  /*63490*/  IADD3 R51, P3, R51, R242, RZ ;  /* 0x000000f233337210 */ /* 0x010fe20007f7e0ff */
[----:B------:R-:W-:Y:S01]  /*634a0*/  STL [R1+0x1f0c], R53 ;  /* 0x001f0c3501007387 */ /* 0x000fe20000100800 */
[----:B-1----:R-:W-:-:S03]  /*634b0*/  IMAD.MOV.U32 R46, RZ, RZ, R53 ;  /* 0x000000ffff2e7224 */ /* 0x002fc600078e0035 */
[----:B------:R-:W-:Y:S01]  /*634c0*/  IMAD.X R52, R52, 0x1, R0, P3 ;  /* 0x0000000134347824 */ /* 0x000fe200018e0600 */
[----:B------:R1:W-:Y:S01]  /*634d0*/  STL [R1+0x1f00], R57 ;  /* 0x001f003901007387 */ /* 0x0003e20000100800 */
[----:B------:R-:W-:-:S03]  /*634e0*/  MOV R47, R57 ;  /* 0x00000039002f7202 */ /* 0x000fc60000000f00 */
[----:B------:R-:W-:Y:S01]  /*634f0*/  STL [R1+0x1f04], R51 ;  /* 0x001f043301007387 */ /* 0x000fe20000100800 */
[----:B------:R-:W-:-:S03]  /*63500*/  ISETP.GT.AND P1, PT, R3, 0x10, PT ;  /* 0x000000100300780c */ /* 0x000fc60003f24270 */
[----:B------:R4:W-:Y:S04]  /*63510*/  STL [R1+0x1ef8], R52 ;  /* 0x001ef83401007387 */ /* 0x0009e80000100800 */
[----:B-1----:R-:W2:Y:S01]  /*63520*/  LDL.LU R57, [R1+0x1ed8] ;  /* 0x001ed80001397983 */ /* 0x002ea20000300800 */
[----:B------:R-:W-:-:S03]  /*63530*/  SEL R45, RZ, 0x4, !P1 ;  /* 0x00000004ff2d7807 */ /* 0x000fc60004800000 */
[----:B------:R-:W2:Y:S04]  /*63540*/  LDL.LU R53, [R1+0x1ee4] ;  /* 0x001ee40001357983 */ /* 0x000ea80000300800 */
[----:B------:R1:W-:Y:S01]  /*63550*/  LDGSTS.E [R44+0x6200], [R46.64], P2 ;  /* 0x062000002e2c7fae */ /* 0x0003e20009121844 */
[----:B------:R-:W-:Y:S01]  /*63560*/  SEL R45, R45, RZ, !P0 ;  /* 0x000000ff2d2d7207 */ /* 0x000fe20004000000 */
[----:B-1----:R-:W-:Y:S01]  /*63570*/  IMAD.MOV.U32 R47, RZ, RZ, R52 ;  /* 0x000000ffff2f7224 */ /* 0x002fe200078e0034 */
[----:B------:R-:W-:Y:S01]  /*63580*/  IADD3 R59, P3, R59, R242, RZ ;  /* 0x000000f23b3b7210 */ /* 0x000fe20007f7e0ff */
[----:B------:R-:W-:Y:S01]  /*63590*/  IMAD.MOV.U32 R46, RZ, RZ, R51 ;  /* 0x000000ffff2e7224 */ /* 0x000fe200078e0033 */
[----:B----4-:R-:W4:Y:S03]  /*635a0*/  LDL.LU R52, [R1+0x210c] ;  /* 0x00210c0001347983 */ /* 0x010f260000300800 */
[----:B------:R-:W-:Y:S01]  /*635b0*/  IMAD.X R60, R60, 0x1, R0, P3 ;  /* 0x000000013c3c7824 */ /* 0x000fe200018e0600 */
[----:B------:R-:W4:Y:S01]  /*635c0*/  LDL.LU R51, [R1+0x2110] ;  /* 0x0021100001337983 */ /* 0x000f220000300800 */
[----:B------:R-:W-:-:S03]  /*635d0*/  ISETP.NE.U32.AND P1, PT, R45, RZ, PT ;  /* 0x000000ff2d00720c */ /* 0x000fc60003f25070 */
[----:B------:R1:W-:Y:S04]  /*635e0*/  LDGSTS.E [R44+0x6400], [R46.64], P2 ;  /* 0x064000002e2c7fae */ /* 0x0003e80009121844 */
[----:B------:R-:W-:Y:S01]  /*635f0*/  STL [R1+0x1efc], R59 ;  /* 0x001efc3b01007387 */ /* 0x000fe20000100800 */
[----:B------:R-:W-:Y:S01]  /*63600*/  IADD3 R56, P4, R56, R242, RZ ;  /* 0x000000f238387210 */ /* 0x000fe20007f9e0ff */
[----:B-1----:R-:W-:Y:S02]  /*63610*/  IMAD.MOV.U32 R46, RZ, RZ, R59 ;  /* 0x000000ffff2e7224 */ /* 0x002fe400078e003b */
[----:B------:R-:W-:Y:S01]  /*63620*/  IMAD.MOV.U32 R47, RZ, RZ, R60 ;  /* 0x000000ffff2f7224 */ /* 0x000fe200078e003c */
[----:B------:R-:W-:Y:S01]  /*63630*/  IADD3.X R58, R58, R0, RZ, P4, !PT ;  /* 0x000000003a3a7210 */ /* 0x000fe200027fe4ff */
[----:B------:R1:W-:Y:S04]  /*63640*/  STL [R1+0x1ef0], R60 ;  /* 0x001ef03c01007387 */ /* 0x0003e80000100800 */
[----:B------:R-:W-:Y:S04]  /*63650*/  STL [R1+0x2118], R56 ;  /* 0x0021183801007387 */ /* 0x000fe80000100800 */
[----:B------:R1:W-:Y:S04]  /*63660*/  STL [R1+0x2114], R58 ;  /* 0x0021143a01007387 */ /* 0x0003e80000100800 */
[----:B------:R1:W-:Y:S04]  /*63670*/  LDGSTS.E [R44+0x6600], [R46.64], P2 ;  /* 0x066000002e2c7fae */ /* 0x0003e80009121844 */
[----:B-1----:R-:W4:Y:S04]  /*63680*/  LDL.LU R60, [R1+0x1ed0] ;  /* 0x001ed000013c7983 */ /* 0x002f280000300800 */
[----:B------:R-:W4:Y:S01]  /*63690*/  LDL.LU R59, [R1+0x1edc] ;  /* 0x001edc00013b7983 */ /* 0x000f220000300800 */
[----:B------:R-:W-:Y:S01]  /*636a0*/  MOV R47, R58 ;  /* 0x0000003a002f7202 */ /* 0x000fe20000000f00 */
[----:B------:R-:W-:-:S02]  /*636b0*/  IMAD.MOV.U32 R46, RZ, RZ, R56 ;  /* 0x000000ffff2e7224 */ /* 0x000fc400078e0038 */
[----:B------:R-:W4:Y:S04]  /*636c0*/  LDL.LU R58, [R1+0x1ec8] ;  /* 0x001ec800013a7983 */ /* 0x000f280000300800 */
[----:B------:R-:W4:Y:S04]  /*636d0*/  LDL.LU R56, [R1+0x1ed4] ;  /* 0x001ed40001387983 */ /* 0x000f280000300800 */
[----:B------:R1:W-:Y:S01]  /*636e0*/  LDGSTS.E [R44+0x8000], [R46.64], P1 ;  /* 0x080000002e2c7fae */ /* 0x0003e20008921844 */
[----:B---3--:R-:W-:-:S05]  /*636f0*/  IADD3 R54, P2, R54, R242, RZ ;  /* 0x000000f236367210 */ /* 0x008fca0007f5e0ff */
[----:B------:R-:W-:Y:S01]  /*63700*/  IMAD.X R55, R55, 0x1, R0, P2 ;  /* 0x0000000137377824 */ /* 0x000fe200010e0600 */
[----:B------:R-:W-:Y:S01]  /*63710*/  STL [R1+0x1ef4], R54 ;  /* 0x001ef43601007387 */ /* 0x000fe20000100800 */
[----:B-1----:R-:W-:Y:S01]  /*63720*/  IMAD.MOV.U32 R46, RZ, RZ, R54 ;  /* 0x000000ffff2e7224 */ /* 0x002fe200078e0036 */
[----:B--2---:R-:W-:Y:S02]  /*63730*/  IADD3 R48, P3, R48, R242, RZ ;  /* 0x000000f230307210 */ /* 0x004fe40007f7e0ff */
[----:B------:R1:W-:Y:S01]  /*63740*/  STL [R1+0x1ee8], R55 ;  /* 0x001ee83701007387 */ /* 0x0003e20000100800 */
[----:B------:R-:W-:Y:S02]  /*63750*/  MOV R47, R55 ;  /* 0x00000037002f7202 */ /* 0x000fe40000000f00 */
[----:B------:R-:W-:Y:S01]  /*63760*/  IMAD.X R49, R49, 0x1, R0, P3 ;  /* 0x0000000131317824 */ /* 0x000fe200018e0600 */
[----:B------:R-:W-:Y:S04]  /*63770*/  STL [R1+0x1eec], R48 ;  /* 0x001eec3001007387 */ /* 0x000fe80000100800 */
[----:B------:R2:W-:Y:S04]  /*63780*/  STL [R1+0x1ee0], R49 ;  /* 0x001ee03101007387 */ /* 0x0005e80000100800 */
[----:B-1----:R-:W3:Y:S04]  /*63790*/  LDL.LU R55, [R1+0x1ec0] ;  /* 0x001ec00001377983 */ /* 0x002ee80000300800 */
[----:B------:R1:W-:Y:S04]  /*637a0*/  LDGSTS.E [R44+0x8200], [R46.64], P1 ;  /* 0x082000002e2c7fae */ /* 0x0003e80008921844 */
[----:B------:R-:W3:Y:S01]  /*637b0*/  LDL.LU R54, [R1+0x1ecc] ;  /* 0x001ecc0001367983 */ /* 0x000ee20000300800 */
[----:B-1----:R-:W-:-:S02]  /*637c0*/  IMAD.MOV.U32 R47, RZ, RZ, R49 ;  /* 0x000000ffff2f7224 */ /* 0x002fc400078e0031 */
[----:B------:R-:W-:Y:S01]  /*637d0*/  IMAD.MOV.U32 R46, RZ, RZ, R48 ;  /* 0x000000ffff2e7224 */ /* 0x000fe200078e0030 */
[----:B--2---:R-:W2:Y:S04]  /*637e0*/  LDL.LU R49, [R1+0x2104] ;  /* 0x0021040001317983 */ /* 0x004ea80000300800 */
[----:B------:R-:W2:Y:S01]  /*637f0*/  LDL.LU R48, [R1+0x2108] ;  /* 0x0021080001307983 */ /* 0x000ea20000300800 */
[----:B------:R-:W-:-:S03]  /*63800*/  ISETP.GT.AND P2, PT, R3, 0x14, PT ;  /* 0x000000140300780c */ /* 0x000fc60003f44270 */
[----:B------:R1:W-:Y:S01]  /*63810*/  LDGSTS.E [R44+0x8400], [R46.64], P1 ;  /* 0x084000002e2c7fae */ /* 0x0003e20008921844 */
[----:B------:R-:W-:-:S04]  /*63820*/  SEL R45, RZ, 0x4, !P2 ;  /* 0x00000004ff2d7807 */ /* 0x000fc80005000000 */
[----:B------:R-:W-:-:S04]  /*63830*/  SEL R45, R45, RZ, !P0 ;  /* 0x000000ff2d2d7207 */ /* 0x000fc80004000000 */
[----:B------:R-:W-:Y:S02]  /*63840*/  ISETP.NE.U32.AND P2, PT, R45, RZ, PT ;  /* 0x000000ff2d00720c */ /* 0x000fe40003f45070 */
[----:B------:R-:W-:-:S05]  /*63850*/  IADD3 R53, P3, R53, R242, RZ ;  /* 0x000000f235357210 */ /* 0x000fca0007f7e0ff */
[----:B------:R-:W-:Y:S01]  /*63860*/  IMAD.X R57, R57, 0x1, R0, P3 ;  /* 0x0000000139397824 */ /* 0x000fe200018e0600 */
[----:B------:R-:W-:Y:S01]  /*63870*/  STL [R1+0x1ee4], R53 ;  /* 0x001ee43501007387 */ /* 0x000fe20000100800 */
[----:B-1----:R-:W-:Y:S02]  /*63880*/  IMAD.MOV.U32 R46, RZ, RZ, R53 ;  /* 0x000000ffff2e7224 */ /* 0x002fe400078e0035 */
[----:B------:R-:W-:Y:S01]  /*63890*/  IMAD.MOV.U32 R47, RZ, RZ, R57 ;  /* 0x000000ffff2f7224 */ /* 0x000fe200078e0039 */
[----:B------:R1:W-:Y:S04]  /*638a0*/  STL [R1+0x1ed8], R57 ;  /* 0x001ed83901007387 */ /* 0x0003e80000100800 */
[----:B------:R1:W-:Y:S01]  /*638b0*/  LDGSTS.E [R44+0x8600], [R46.64], P1 ;  /* 0x086000002e2c7fae */ /* 0x0003e20008921844 */
[----:B----4-:R-:W-:-:S04]  /*638c0*/  IADD3 R51, P4, R51, R242, RZ ;  /* 0x000000f233337210 */ /* 0x010fc80007f9e0ff */
[----:B------:R-:W-:Y:S01]  /*638d0*/  IADD3.X R52, R52, R0, RZ, P4, !PT ;  /* 0x0000000034347210 */ /* 0x000fe200027fe4ff */
[----:B------:R-:W-:Y:S01]  /*638e0*/  STL [R1+0x2110], R51 ;  /* 0x0021103301007387 */ /* 0x000fe20000100800 */
[----:B-1----:R-:W-:-:S03]  /*638f0*/  IMAD.MOV.U32 R46, RZ, RZ, R51 ;  /* 0x000000ffff2e7224 */ /* 0x002fc600078e0033 */
[----:B------:R1:W-:Y:S01]  /*63900*/  STL [R1+0x210c], R52 ;  /* 0x00210c3401007387 */ /* 0x0003e20000100800 */
[----:B------:R-:W-:-:S03]  /*63910*/  MOV R47, R52 ;  /* 0x00000034002f7202 */ /* 0x000fc60000000f00 */
[----:B------:R-:W4:Y:S04]  /*63920*/  LDL.LU R57, [R1+0x1eb8] ;  /* 0x001eb80001397983 */ /* 0x000f280000300800 */
[----:B------:R-:W4:Y:S04]  /*63930*/  LDL.LU R53, [R1+0x1ec4] ;  /* 0x001ec40001357983 */ /* 0x000f280000300800 */
[----:B-1----:R-:W4:Y:S04]  /*63940*/  LDL.LU R52, [R1+0x1eb0] ;  /* 0x001eb00001347983 */ /* 0x002f280000300800 */
        /* <DEDUP_REMOVED lines=20> */
[----:B---3--:R-:W-:-:S05]  /*63a90*/  IADD3 R54, P3, R54, R242, RZ ;  /* 0x000000f236367210 */ /* 0x008fca0007f7e0ff */
[----:B------:R-:W-:Y:S01]  /*63aa0*/  IMAD.X R55, R55, 0x1, R0, P3 ;  /* 0x0000000137377824 */ /* 0x000fe200018e0600 */
[----:B------:R-:W-:Y:S01]  /*63ab0*/  STL [R1+0x1ecc], R54 ;  /* 0x001ecc3601007387 */ /* 0x000fe20000100800 */
[----:B-1----:R-:W-:Y:S02]  /*63ac0*/  IMAD.MOV.U32 R46, RZ, RZ, R54 ;  /* 0x000000ffff2e7224 */ /* 0x002fe400078e0036 */
[----:B------:R-:W-:Y:S01]  /*63ad0*/  IMAD.MOV.U32 R47, RZ, RZ, R55 ;  /* 0x000000ffff2f7224 */ /* 0x000fe200078e0037 */
[----:B--2---:R-:W-:Y:S01]  /*63ae0*/  IADD3 R48, P4, R48, R242, RZ ;  /* 0x000000f230307210 */ /* 0x004fe20007f9e0ff */
        /* <DEDUP_REMOVED lines=17> */
[----:B----4-:R-:W-:-:S05]  /*63c00*/  IADD3 R53, P2, R53, R242, RZ ;  /* 0x000000f235357210 */ /* 0x010fca0007f5e0ff */
[--C-:B------:R-:W-:Y:S01]  /*63c10*/  IMAD.X R57, R57, 0x1, R0.reuse, P2 ;  /* 0x0000000139397824 */ /* 0x100fe200010e0600 */
[----:B------:R-:W-:Y:S01]  /*63c20*/  IADD3 R51, P3, R51, R242, RZ ;  /* 0x000000f233337210 */ /* 0x000fe20007f7e0ff */
[----:B------:R-:W-:Y:S04]  /*63c30*/  STL [R1+0x1ec4], R53 ;  /* 0x001ec43501007387 */ /* 0x000fe80000100800 */
[----:B------:R-:W-:Y:S01]  /*63c40*/  IMAD.X R52, R52, 0x1, R0, P3 ;  /* 0x0000000134347824 */ /* 0x000fe200018e0600 */
[----:B------:R4:W-:Y:S01]  /*63c50*/  STL [R1+0x1eb8], R57 ;  /* 0x001eb83901007387 */ /* 0x0009e20000100800 */
[----:B-1----:R-:W-:Y:S01]  /*63c60*/  IMAD.MOV.U32 R46, RZ, RZ, R53 ;  /* 0x000000ffff2e7224 */ /* 0x002fe200078e0035 */
[----:B------:R-:W-:Y:S02]  /*63c70*/  MOV R47, R57 ;  /* 0x00000039002f7202 */ /* 0x000fe40000000f00 */
[----:B------:R-:W-:Y:S01]  /*63c80*/  STL [R1+0x1ebc], R51 ;  /* 0x001ebc3301007387 */ /* 0x000fe20000100800 */
[----:B------:R-:W-:-:S03]  /*63c90*/  ISETP.GT.AND P2, PT, R3, 0x1c, PT ;  /* 0x0000001c0300780c */ /* 0x000fc60003f44270 */
[----:B------:R1:W-:Y:S04]  /*63ca0*/  STL [R1+0x1eb0], R52 ;  /* 0x001eb03401007387 */ /* 0x0003e80000100800 */
[----:B----4-:R-:W4:Y:S01]  /*63cb0*/  LDL.LU R57, [R1+0x1e90] ;  /* 0x001e900001397983 */ /* 0x010f220000300800 */
[----:B------:R-:W-:-:S03]  /*63cc0*/  SEL R45, RZ, 0x4, !P2 ;  /* 0x00000004ff2d7807 */ /* 0x000fc60005000000 */
[----:B------:R-:W4:Y:S04]  /*63cd0*/  LDL.LU R53, [R1+0x1e9c] ;  /* 0x001e9c0001357983 */ /* 0x000f280000300800 */
[----:B------:R1:W-:Y:S01]  /*63ce0*/  LDGSTS.E [R44+0xc200], [R46.64], P1 ;  /* 0x0c2000002e2c7fae */ /* 0x0003e20008921844 */
[----:B------:R-:W-:Y:S01]  /*63cf0*/  SEL R45, R45, RZ, !P0 ;  /* 0x000000ff2d2d7207 */ /* 0x000fe20004000000 */
[----:B-1----:R-:W-:Y:S02]  /*63d00*/  IMAD.MOV.U32 R46, RZ, RZ, R51 ;  /* 0x000000ffff2e7224 */ /* 0x002fe400078e0033 */
[----:B------:R-:W-:Y:S02]  /*63d10*/  IMAD.MOV.U32 R47, RZ, RZ, R52 ;  /* 0x000000ffff2f7224 */ /* 0x000fe400078e0034 */
[----:B------:R-:W4:Y:S04]  /*63d20*/  LDL.LU R52, [R1+0x20f4] ;  /* 0x0020f40001347983 */ /* 0x000f280000300800 */
[----:B------:R-:W4:Y:S01]  /*63d30*/  LDL.LU R51, [R1+0x20f8] ;  /* 0x0020f80001337983 */ /* 0x000f220000300800 */
[----:B------:R-:W-:-:S03]  /*63d40*/  IADD3 R59, P3, R59, R242, RZ ;  /* 0x000000f23b3b7210 */ /* 0x000fc60007f7e0ff */
[----:B------:R1:W-:Y:S02]  /*63d50*/  LDGSTS.E [R44+0xc400], [R46.64], P1 ;  /* 0x0c4000002e2c7fae */ /* 0x0003e40008921844 */
[----:B------:R-:W-:Y:S02]  /*63d60*/  IMAD.X R60, R60, 0x1, R0, P3 ;  /* 0x000000013c3c7824 */ /* 0x000fe400018e0600 */
[----:B------:R-:W-:Y:S01]  /*63d70*/  STL [R1+0x1eb4], R59 ;  /* 0x001eb43b01007387 */ /* 0x000fe20000100800 */
[----:B------:R-:W-:-:S03]  /*63d80*/  ISETP.NE.U32.AND P2, PT, R45, RZ, PT ;  /* 0x000000ff2d00720c */ /* 0x000fc60003f45070 */
[----:B------:R1:W-:Y:S02]  /*63d90*/  STL [R1+0x1ea8], R60 ;  /* 0x001ea83c01007387 */ /* 0x0003e40000100800 */
[----:B-1----:R-:W-:Y:S02]  /*63da0*/  IMAD.MOV.U32 R46, RZ, RZ, R59 ;  /* 0x000000ffff2e7224 */ /* 0x002fe400078e003b */
[----:B------:R-:W-:-:S05]  /*63db0*/  IMAD.MOV.U32 R47, RZ, RZ, R60 ;  /* 0x000000ffff2f7224 */ /* 0x000fca00078e003c */
[----:B------:R1:W-:Y:S01]  /*63dc0*/  LDGSTS.E [R44+0xc600], [R46.64], P1 ;  /* 0x0c6000002e2c7fae */ /* 0x0003e20008921844 */
[----:B------:R-:W-:-:S04]  /*63dd0*/  IADD3 R56, P4, R56, R242, RZ ;  /* 0x000000f238387210 */ /* 0x000fc80007f9e0ff */
[----:B------:R-:W-:Y:S01]  /*63de0*/  IADD3.X R58, R58, R0, RZ, P4, !PT ;  /* 0x000000003a3a7210 */ /* 0x000fe200027fe4ff */
[----:B------:R-:W-:Y:S04]  /*63df0*/  STL [R1+0x2100], R56 ;  /* 0x0021003801007387 */ /* 0x000fe80000100800 */
[----:B------:R1:W-:Y:S02]  /*63e00*/  STL [R1+0x20fc], R58 ;  /* 0x0020fc3a01007387 */ /* 0x0003e40000100800 */
[----:B-1----:R-:W-:Y:S01]  /*63e10*/  MOV R47, R58 ;  /* 0x0000003a002f7202 */ /* 0x002fe20000000f00 */
[----:B------:R-:W-:Y:S01]  /*63e20*/  IMAD.MOV.U32 R46, RZ, RZ, R56 ;  /* 0x000000ffff2e7224 */ /* 0x000fe200078e0038 */
[----:B------:R-:W4:Y:S04]  /*63e30*/  LDL.LU R60, [R1+0x1e88] ;  /* 0x001e8800013c7983 */ /* 0x000f280000300800 */
[----:B------:R-:W4:Y:S04]  /*63e40*/  LDL.LU R59, [R1+0x1e94] ;  /* 0x001e9400013b7983 */ /* 0x000f280000300800 */
        /* <DEDUP_REMOVED lines=25> */
[----:B----4-:R-:W-:-:S05]  /*63fe0*/  IADD3 R53, P3, R53, R242, RZ ;  /* 0x000000f235357210 */ /* 0x010fca0007f7e0ff */
[----:B------:R-:W-:Y:S02]  /*63ff0*/  IMAD.X R57, R57, 0x1, R0, P3 ;  /* 0x0000000139397824 */ /* 0x000fe400018e0600 */
[----:B-1----:R-:W-:Y:S02]  /*64000*/  IMAD.MOV.U32 R46, RZ, RZ, R53 ;  /* 0x000000ffff2e7224 */ /* 0x002fe400078e0035 */
[----:B------:R-:W-:Y:S01]  /*64010*/  IMAD.MOV.U32 R47, RZ, RZ, R57 ;  /* 0x000000ffff2f7224 */ /* 0x000fe200078e0039 */
[----:B------:R-:W-:Y:S04]  /*64020*/  STL [R1+0x1e9c], R53 ;  /* 0x001e9c3501007387 */ /* 0x000fe80000100800 */
[----:B------:R1:W-:Y:S04]  /*64030*/  STL [R1+0x1e90], R57 ;  /* 0x001e903901007387 */ /* 0x0003e80000100800 */
[----:B------:R4:W-:Y:S01]  /*64040*/  LDGSTS.E [R44+0xe600], [R46.64], P2 ;  /* 0x0e6000002e2c7fae */ /* 0x0009e20009121844 */
[----:B------:R-:W-:-:S04]  /*64050*/  IADD3 R51, P4, R51, R242, RZ ;  /* 0x000000f233337210 */ /* 0x000fc80007f9e0ff */
[----:B------:R-:W-:Y:S01]  /*64060*/  IADD3.X R52, R52, R0, RZ, P4, !PT ;  /* 0x0000000034347210 */ /* 0x000fe200027fe4ff */
[----:B------:R-:W-:Y:S04]  /*64070*/  STL [R1+0x20f8], R51 ;  /* 0x0020f83301007387 */ /* 0x000fe80000100800 */
[----:B------:R4:W-:Y:S02]  /*64080*/  STL [R1+0x20f4], R52 ;  /* 0x0020f43401007387 */ /* 0x0009e40000100800 */
[----:B----4-:R-:W-:Y:S02]  /*64090*/  MOV R47, R52 ;  /* 0x00000034002f7202 */ /* 0x010fe40000000f00 */
[----:B-1----:R-:W4:Y:S01]  /*640a0*/  LDL.LU R57, [R1+0x1e70] ;  /* 0x001e700001397983 */ /* 0x002f220000300800 */
[----:B------:R-:W-:-:S03]  /*640b0*/  IMAD.MOV.U32 R46, RZ, RZ, R51 ;  /* 0x000000ffff2e7224 */ /* 0x000fc600078e0033 */
[----:B------:R-:W4:Y:S04]  /*640c0*/  LDL.LU R53, [R1+0x1e7c] ;  /* 0x001e7c0001357983 */ /* 0x000f280000300800 */
[----:B------:R-:W4:Y:S04]  /*640d0*/  LDL.LU R52, [R1+0x1e68] ;  /* 0x001e680001347983 */ /* 0x000f280000300800 */
[----:B------:R-:W4:Y:S04]  /*640e0*/  LDL.LU R51, [R1+0x1e74] ;  /* 0x001e740001337983 */ /* 0x000f280000300800 */
[----:B------:R1:W-:Y:S01]  /*640f0*/  LDGSTS.E [R44+0x10000], [R46.64], P1 ;  /* 0x100000002e2c7fae */ /* 0x0003e20008921844 */
[----:B------:R-:W-:-:S05]  /*64100*/  IADD3 R59, P2, R59, R242, RZ ;  /* 0x000000f23b3b7210 */ /* 0x000fca0007f5e0ff */
[--C-:B------:R-:W-:Y:S01]  /*64110*/  IMAD.X R60, R60, 0x1, R0.reuse, P2 ;  /* 0x000000013c3c7824 */ /* 0x100fe200010e0600 */
[----:B------:R-:W-:Y:S01]  /*64120*/  IADD3 R56, P3, R56, R242, RZ ;  /* 0x000000f238387210 */ /* 0x000fe20007f7e0ff */
[----:B------:R-:W-:Y:S04]  /*64130*/  STL [R1+0x1e94], R59 ;  /* 0x001e943b01007387 */ /* 0x000fe80000100800 */
[----:B------:R-:W-:Y:S01]  /*64140*/  IMAD.X R58, R58, 0x1, R0, P3 ;  /* 0x000000013a3a7824 */ /* 0x000fe200018e0600 */
[----:B------:R1:W-:Y:S02]  /*64150*/  STL [R1+0x1e88], R60 ;  /* 0x001e883c01007387 */ /* 0x0003e40000100800 */
[----:B-1----:R-:W-:Y:S01]  /*64160*/  IMAD.MOV.U32 R46, RZ, RZ, R59 ;  /* 0x000000ffff2e7224 */ /* 0x002fe200078e003b */
[----:B------:R-:W-:Y:S01]  /*64170*/  MOV R47, R60 ;  /* 0x0000003c002f7202 */ /* 0x000fe20000000f00 */
[----:B------:R-:W-:Y:S04]  /*64180*/  STL [R1+0x1e8c], R56 ;  /* 0x001e8c3801007387 */ /* 0x000fe80000100800 */
[----:B------:R1:W-:Y:S04]  /*64190*/  STL [R1+0x1e80], R58 ;  /* 0x001e803a01007387 */ /* 0x0003e80000100800 */
[----:B------:R-:W4:Y:S04]  /*641a0*/  LDL.LU R60, [R1+0x1e60] ;  /* 0x001e6000013c7983 */ /* 0x000f280000300800 */
        /* <DEDUP_REMOVED lines=12> */
[----:B------:R1:W-:Y:S02]  /*64270*/  STL [R1+0x1e78], R55 ;  /* 0x001e783701007387 */ /* 0x0003e40000100800 */
[----:B------:R-:W-:Y:S01]  /*64280*/  IADD3.X R49, R49, R0, RZ, P4, !PT ;  /* 0x0000000031317210 */ /* 0x000fe200027fe4ff */
[----:B------:R-:W-:Y:S01]  /*64290*/  IMAD.MOV.U32 R47, RZ, RZ, R55 ;  /* 0x000000ffff2f7224 */ /* 0x000fe200078e0037 */
[----:B------:R-:W-:Y:S04]  /*642a0*/  STL [R1+0x20f0], R48 ;  /* 0x0020f03001007387 */ /* 0x000fe80000100800 */
[----:B------:R2:W-:Y:S04]  /*642b0*/  STL [R1+0x20ec], R49 ;  /* 0x0020ec3101007387 */ /* 0x0005e80000100800 */
[----:B-1----:R-:W3:Y:S04]  /*642c0*/  LDL.LU R55, [R1+0x1e58] ;  /* 0x001e580001377983 */ /* 0x002ee80000300800 */
[----:B------:R-:W3:Y:S04]  /*642d0*/  LDL.LU R54, [R1+0x1e64] ;  /* 0x001e640001367983 */ /* 0x000ee80000300800 */
[----:B------:R1:W-:Y:S02]  /*642e0*/  LDGSTS.E [R44+0x10600], [R46.64], P1 ;  /* 0x106000002e2c7fae */ /* 0x0003e40008921844 */
[----:B-1----:R-:W-:Y:S01]  /*642f0*/  MOV R47, R49 ;  /* 0x00000031002f7202 */ /* 0x002fe20000000f00 */
[----:B------:R-:W-:Y:S01]  /*64300*/  IMAD.MOV.U32 R46, RZ, RZ, R48 ;  /* 0x000000ffff2e7224 */ /* 0x000fe200078e0030 */
        /* <DEDUP_REMOVED lines=11> */
[----:B------:R-:W-:Y:S01]  /*643c0*/  STL [R1+0x1e7c], R53 ;  /* 0x001e7c3501007387 */ /* 0x000fe20000100800 */
[----:B-1----:R-:W-:Y:S02]  /*643d0*/  IMAD.MOV.U32 R46, RZ, RZ, R53 ;  /* 0x000000ffff2e7224 */ /* 0x002fe400078e0035 */
[----:B------:R-:W-:Y:S01]  /*643e0*/  MOV R47, R57 ;  /* 0x00000039002f7202 */ /* 0x000fe20000000f00 */
[----:B------:R-:W-:Y:S01]  /*643f0*/  IMAD.X R52, R52, 0x1, R0, P3 ;  /* 0x0000000134347824 */ /* 0x000fe200018e0600 */
[----:B------:R1:W-:Y:S01]  /*64400*/  STL [R1+0x1e70], R57 ;  /* 0x001e703901007387 */ /* 0x0003e20000100800 */
[----:B------:R-:W-:-:S03]  /*64410*/  ISETP.GT.AND P1, PT, R3, 0x28, PT ;  /* 0x000000280300780c */ /* 0x000fc60003f24270 */
[----:B------:R-:W-:Y:S01]  /*64420*/  STL [R1+0x1e74], R51 ;  /* 0x001e743301007387 */ /* 0x000fe20000100800 */
[----:B------:R-:W-:-:S03]  /*64430*/  SEL R45, RZ, 0x4, !P1 ;  /* 0x00000004ff2d7807 */ /* 0x000fc60004800000 */
[----:B------:R4:W-:Y:S04]  /*64440*/  STL [R1+0x1e68], R52 ;  /* 0x001e683401007387 */ /* 0x0009e80000100800 */
[----:B-1----:R-:W2:Y:S04]  /*64450*/  LDL.LU R57, [R1+0x1e48] ;  /* 0x001e480001397983 */ /* 0x002ea80000300800 */
[----:B------:R1:W-:Y:S04]  /*64460*/  LDGSTS.E [R44+0x12200], [R46.64], P2 ;  /* 0x122000002e2c7fae */ /* 0x0003e80009121844 */
[----:B------:R-:W2:Y:S01]  /*64470*/  LDL.LU R53, [R1+0x1e54] ;  /* 0x001e540001357983 */ /* 0x000ea20000300800 */
[----:B------:R-:W-:Y:S01]  /*64480*/  SEL R45, R45, RZ, !P0 ;  /* 0x000000ff2d2d7207 */ /* 0x000fe20004000000 */
[----:B-1----:R-:W-:-:S02]  /*64490*/  IMAD.MOV.U32 R46, RZ, RZ, R51 ;  /* 0x000000ffff2e7224 */ /* 0x002fc400078e0033 */
[----:B------:R-:W-:Y:S02]  /*644a0*/  IMAD.MOV.U32 R47, RZ, RZ, R52 ;  /* 0x000000ffff2f7224 */ /* 0x000fe400078e0034 */
[----:B----4-:R-:W4:Y:S01]  /*644b0*/  LDL.LU R52, [R1+0x20dc] ;  /* 0x0020dc0001347983 */ /* 0x010f220000300800 */
[----:B------:R-:W-:-:S03]  /*644c0*/  IADD3 R59, P3, R59, R242, RZ ;  /* 0x000000f23b3b7210 */ /* 0x000fc60007f7e0ff */
[----:B------:R-:W4:Y:S02]  /*644d0*/  LDL.LU R51, [R1+0x20e0] ;  /* 0x0020e00001337983 */ /* 0x000f240000300800 */
[----:B------:R-:W-:Y:S02]  /*644e0*/  IMAD.X R60, R60, 0x1, R0, P3 ;  /* 0x000000013c3c7824 */ /* 0x000fe400018e0600 */
[----:B------:R1:W-:Y:S01]  /*644f0*/  LDGSTS.E [R44+0x12400], [R46.64], P2 ;  /* 0x124000002e2c7fae */ /* 0x0003e20009121844 */
[----:B------:R-:W-:-:S03]  /*64500*/  ISETP.NE.U32.AND P1, PT, R45, RZ, PT ;  /* 0x000000ff2d00720c */ /* 0x000fc60003f25070 */
[----:B------:R-:W-:Y:S04]  /*64510*/  STL [R1+0x1e6c], R59 ;  /* 0x001e6c3b01007387 */ /* 0x000fe80000100800 */
[----:B------:R1:W-:Y:S02]  /*64520*/  STL [R1+0x1e60], R60 ;  /* 0x001e603c01007387 */ /* 0x0003e40000100800 */
[----:B-1----:R-:W-:Y:S02]  /*64530*/  IMAD.MOV.U32 R46, RZ, RZ, R59 ;  /* 0x000000ffff2e7224 */ /* 0x002fe400078e003b */
[----:B------:R-:W-:Y:S01]  /*64540*/  IMAD.MOV.U32 R47, RZ, RZ, R60 ;  /* 0x000000ffff2f7224 */ /* 0x000fe200078e003c */
[----:B------:R-:W-:-:S04]  /*64550*/  IADD3 R56, P4, R56, R242, RZ ;  /* 0x000000f238387210 */ /* 0x000fc80007f9e0ff */
[----:B------:R1:W-:Y:S01]  /*64560*/  LDGSTS.E [R44+0x12600], [R46.64], P2 ;  /* 0x126000002e2c7fae */ /* 0x0003e20009121844 */
[----:B------:R-:W-:-:S03]  /*64570*/  IADD3.X R58, R58, R0, RZ, P4, !PT ;  /* 0x000000003a3a7210 */ /* 0x000fc600027fe4ff */
[----:B------:R-:W-:Y:S04]  /*64580*/  STL [R1+0x20e8], R56 ;  /* 0x0020e83801007387 */ /* 0x000fe80000100800 */
[----:B------:R1:W-:Y:S04]  /*64590*/  STL [R1+0x20e4], R58 ;  /* 0x0020e43a01007387 */ /* 0x0003e80000100800 */
[----:B------:R-:W4:Y:S01]  /*645a0*/  LDL.LU R60, [R1+0x1e40] ;  /* 0x001e4000013c7983 */ /* 0x000f220000300800 */
[----:B-1----:R-:W-:Y:S01]  /*645b0*/  MOV R47, R58 ;  /* 0x0000003a002f7202 */ /* 0x002fe20000000f00 */
[----:B------:R-:W-:-:S02]  /*645c0*/  IMAD.MOV.U32 R46, RZ, RZ, R56 ;  /* 0x000000ffff2e7224 */ /* 0x000fc400078e0038 */
[----:B------:R-:W4:Y:S04]  /*645d0*/  LDL.LU R59, [R1+0x1e4c] ;  /* 0x001e4c00013b7983 */ /* 0x000f280000300800 */
[----:B------:R-:W4:Y:S04]  /*645e0*/  LDL.LU R58, [R1+0x1e38] ;  /* 0x001e3800013a7983 */ /* 0x000f280000300800 */
[----:B------:R-:W4:Y:S04]  /*645f0*/  LDL.LU R56, [R1+0x1e44] ;  /* 0x001e440001387983 */ /* 0x000f280000300800 */
[----:B------:R1:W-:Y:S01]  /*64600*/  LDGSTS.E [R44+0x14000], [R46.64], P1 ;  /* 0x140000002e2c7fae */ /* 0x0003e20008921844 */
[----:B---3--:R-:W-:-:S05]  /*64610*/  IADD3 R54, P2, R54, R242, RZ ;  /* 0x000000f236367210 */ /* 0x008fca0007f5e0ff */
[----:B------:R-:W-:Y:S01]  /*64620*/  IMAD.X R55, R55, 0x1, R0, P2 ;  /* 0x0000000137377824 */ /* 0x000fe200010e0600 */
[----:B------:R-:W-:Y:S01]  /*64630*/  STL [R1+0x1e64], R54 ;  /* 0x001e643601007387 */ /* 0x000fe20000100800 */
[----:B-1----:R-:W-:-:S03]  /*64640*/  IMAD.MOV.U32 R46, RZ, RZ, R54 ;  /* 0x000000ffff2e7224 */ /* 0x002fc600078e0036 */
[----:B------:R-:W-:Y:S01]  /*64650*/  MOV R47, R55 ;  /* 0x00000037002f7202 */ /* 0x000fe20000000f00 */
[----:B------:R1:W-:Y:S04]  /*64660*/  STL [R1+0x1e58], R55 ;  /* 0x001e583701007387 */ /* 0x0003e80000100800 */
[----:B------:R3:W-:Y:S01]  /*64670*/  LDGSTS.E [R44+0x14200], [R46.64], P1 ;  /* 0x142000002e2c7fae */ /* 0x0007e20008921844 */
[----:B--2---:R-:W-:-:S05]  /*64680*/  IADD3 R48, P3, R48, R242, RZ ;  /* 0x000000f230307210 */ /* 0x004fca0007f7e0ff */
[----:B------:R-:W-:Y:S01]  /*64690*/  IMAD.X R49, R49, 0x1, R0, P3 ;  /* 0x0000000131317824 */ /* 0x000fe200018e0600 */
[----:B------:R-:W-:Y:S01]  /*646a0*/  STL [R1+0x1e5c], R48 ;  /* 0x001e5c3001007387 */ /* 0x000fe20000100800 */
[----:B---3--:R-:W-:-:S03]  /*646b0*/  IMAD.MOV.U32 R46, RZ, RZ, R48 ;  /* 0x000000ffff2e7224 */ /* 0x008fc600078e0030 */
[----:B------:R2:W-:Y:S01]  /*646c0*/  STL [R1+0x1e50], R49 ;  /* 0x001e503101007387 */ /* 0x0005e20000100800 */
[----:B------:R-:W-:-:S03]  /*646d0*/  IMAD.MOV.U32 R47, RZ, RZ, R49 ;  /* 0x000000ffff2f7224 */ /* 0x000fc600078e0031 */
[----:B-1----:R-:W3:Y:S04]  /*646e0*/  LDL.LU R55, [R1+0x1e30] ;  /* 0x001e300001377983 */ /* 0x002ee80000300800 */
[----:B------:R-:W3:Y:S04]  /*646f0*/  LDL.LU R54, [R1+0x1e3c] ;  /* 0x001e3c0001367983 */ /* 0x000ee80000300800 */
        /* <DEDUP_REMOVED lines=8> */
[----:B------:R-:W-:Y:S02]  /*64780*/  IMAD.X R57, R57, 0x1, R0, P3 ;  /* 0x0000000139397824 */ /* 0x000fe400018e0600 */
[----:B-1----:R-:W-:Y:S02]  /*64790*/  IMAD.MOV.U32 R46, RZ, RZ, R53 ;  /* 0x000000ffff2e7224 */ /* 0x002fe400078e0035 */
[----:B------:R-:W-:Y:S01]  /*647a0*/  IMAD.MOV.U32 R47, RZ, RZ, R57 ;  /* 0x000000ffff2f7224 */ /* 0x000fe200078e0039 */
[----:B------:R-:W-:Y:S04]  /*647b0*/  STL [R1+0x1e54], R53 ;  /* 0x001e543501007387 */ /* 0x000fe80000100800 */
[----:B------:R1:W-:Y:S04]  /*647c0*/  STL [R1+0x1e48], R57 ;  /* 0x001e483901007387 */ /* 0x0003e80000100800 */
[----:B------:R1:W-:Y:S01]  /*647d0*/  LDGSTS.E [R44+0x14600], [R46.64], P1 ;  /* 0x146000002e2c7fae */ /* 0x0003e20008921844 */
[----:B----4-:R-:W-:-:S04]  /*647e0*/  IADD3 R51, P4, R51, R242, RZ ;  /* 0x000000f233337210 */ /* 0x010fc80007f9e0ff */
[----:B------:R-:W-:Y:S01]  /*647f0*/  IADD3.X R52, R52, R0, RZ, P4, !PT ;  /* 0x0000000034347210 */ /* 0x000fe200027fe4ff */
[----:B------:R-:W-:Y:S04]  /*64800*/  STL [R1+0x20e0], R51 ;  /* 0x0020e03301007387 */ /* 0x000fe80000100800 */
[----:B------:R4:W-:Y:S04]  /*64810*/  STL [R1+0x20dc], R52 ;  /* 0x0020dc3401007387 */ /* 0x0009e80000100800 */
[----:B-1----:R-:W2:Y:S01]  /*64820*/  LDL.LU R57, [R1+0x1e28] ;  /* 0x001e280001397983 */ /* 0x002ea20000300800 */
[----:B------:R-:W-:-:S03]  /*64830*/  MOV R47, R52 ;  /* 0x00000034002f7202 */ /* 0x000fc60000000f00 */
[----:B------:R-:W2:Y:S01]  /*64840*/  LDL.LU R53, [R1+0x1e34] ;  /* 0x001e340001357983 */ /* 0x000ea20000300800 */
[----:B------:R-:W-:-:S03]  /*64850*/  IMAD.MOV.U32 R46, RZ, RZ, R51 ;  /* 0x000000ffff2e7224 */ /* 0x000fc600078e0033 */
[----:B----4-:R-:W4:Y:S04]  /*64860*/  LDL.LU R52, [R1+0x1e20] ;  /* 0x001e200001347983 */ /* 0x010f280000300800 */
        /* <DEDUP_REMOVED lines=16> */
[----:B------:R-:W-:Y:S02]  /*64970*/  IMAD.MOV.U32 R47, RZ, RZ, R58 ;  /* 0x000000ffff2f7224 */ /* 0x000fe400078e003a */
[----:B------:R-:W4:Y:S04]  /*64980*/  LDL.LU R58, [R1+0x20cc] ;  /* 0x0020cc00013a7983 */ /* 0x000f280000300800 */
[----:B------:R-:W4:Y:S04]  /*64990*/  LDL.LU R56, [R1+0x20d0] ;  /* 0x0020d00001387983 */ /* 0x000f280000300800 */
[----:B------:R1:W-:Y:S01]  /*649a0*/  LDGSTS.E [R44+0x16400], [R46.64], P2 ;  /* 0x164000002e2c7fae */ /* 0x0003e20009121844 */
[----:B---3--:R-:W-:-:S04]  /*649b0*/  IADD3 R54, P3, R54, R242, RZ ;  /* 0x000000f236367210 */ /* 0x008fc80007f7e0ff */
[----:B------:R-:W-:Y:S02]  /*649c0*/  IADD3.X R55, R55, R0, RZ, P3, !PT ;  /* 0x0000000037377210 */ /* 0x000fe40001ffe4ff */
[----:B--2---:R-:W-:Y:S01]  /*649d0*/  IADD3 R48, P4, R48, R242, RZ ;  /* 0x000000f230307210 */ /* 0x004fe20007f9e0ff */
[----:B------:R-:W-:Y:S01]  /*649e0*/  STL [R1+0x1e3c], R54 ;  /* 0x001e3c3601007387 */ /* 0x000fe20000100800 */
[----:B-1----:R-:W-:-:S03]  /*649f0*/  IMAD.MOV.U32 R46, RZ, RZ, R54 ;  /* 0x000000ffff2e7224 */ /* 0x002fc600078e0036 */
[----:B------:R-:W-:Y:S01]  /*64a00*/  IMAD.X R49, R49, 0x1, R0, P4 ;  /* 0x0000000131317824 */ /* 0x000fe200020e0600 */
[----:B------:R1:W-:Y:S01]  /*64a10*/  STL [R1+0x1e30], R55 ;  /* 0x001e303701007387 */ /* 0x0003e20000100800 */
[----:B------:R-:W-:-:S03]  /*64a20*/  MOV R47, R55 ;  /* 0x00000037002f7202 */ /* 0x000fc60000000f00 */
[----:B------:R-:W-:Y:S04]  /*64a30*/  STL [R1+0x20d8], R48 ;  /* 0x0020d83001007387 */ /* 0x000fe80000100800 */
[----:B------:R2:W-:Y:S04]  /*64a40*/  STL [R1+0x20d4], R49 ;  /* 0x0020d43101007387 */ /* 0x0005e80000100800 */
[----:B-1----:R-:W3:Y:S04]  /*64a50*/  LDL.LU R55, [R1+0x1e10] ;  /* 0x001e100001377983 */ /* 0x002ee80000300800 */
[----:B------:R-:W3:Y:S04]  /*64a60*/  LDL.LU R54, [R1+0x1e1c] ;  /* 0x001e1c0001367983 */ /* 0x000ee80000300800 */
[----:B------:R1:W-:Y:S02]  /*64a70*/  LDGSTS.E [R44+0x16600], [R46.64], P2 ;  /* 0x166000002e2c7fae */ /* 0x0003e40009121844 */
[----:B-1----:R-:W-:-:S02]  /*64a80*/  IMAD.MOV.U32 R47, RZ, RZ, R49 ;  /* 0x000000ffff2f7224 */ /* 0x002fc400078e0031 */
        /* <DEDUP_REMOVED lines=9> */
[----:B------:R-:W-:-:S04]  /*64b20*/  IADD3 R53, P2, R53, R242, RZ ;  /* 0x000000f235357210 */ /* 0x000fc80007f5e0ff */
[----:B------:R-:W-:Y:S01]  /*64b30*/  IADD3.X R57, R57, R0, RZ, P2, !PT ;  /* 0x0000000039397210 */ /* 0x000fe200017fe4ff */
[----:B-1----:R-:W-:Y:S01]  /*64b40*/  IMAD.MOV.U32 R46, RZ, RZ, R53 ;  /* 0x000000ffff2e7224 */ /* 0x002fe200078e0035 */
[----:B----4-:R-:W-:Y:S02]  /*64b50*/  IADD3 R51, P3, R51, R242, RZ ;  /* 0x000000f233337210 */ /* 0x010fe40007f7e0ff */
[----:B------:R-:W-:Y:S02]  /*64b60*/  MOV R47, R57 ;  /* 0x00000039002f7202 */ /* 0x000fe40000000f00 */
[----:B------:R-:W-:Y:S01]  /*64b70*/  ISETP.GT.AND P2, PT, R3, 0x34, PT ;  /* 0x000000340300780c */ /* 0x000fe20003f44270 */
[----:B------:R-:W-:Y:S01]  /*64b80*/  IMAD.X R52, R52, 0x1, R0, P3 ;  /* 0x0000000134347824 */ /* 0x000fe200018e0600 */
[----:B------:R-:W-:Y:S02]  /*64b90*/  STL [R1+0x1e34], R53 ;  /* 0x001e343501007387 */ /* 0x000fe40000100800 */
[----:B------:R-:W-:-:S02]  /*64ba0*/  SEL R45, RZ, 0x4, !P2 ;  /* 0x00000004ff2d7807 */ /* 0x000fc40005000000 */
[----:B------:R1:W-:Y:S04]  /*64bb0*/  STL [R1+0x1e28], R57 ;  /* 0x001e283901007387 */ /* 0x0003e80000100800 */
[----:B------:R4:W-:Y:S01]  /*64bc0*/  LDGSTS.E [R44+0x18200], [R46.64], P1 ;  /* 0x182000002e2c7fae */ /* 0x0009e20008921844 */
[----:B------:R-:W-:-:S03]  /*64bd0*/  SEL R45, R45, RZ, !P0 ;  /* 0x000000ff2d2d7207 */ /* 0x000fc60004000000 */
[----:B------:R-:W-:Y:S04]  /*64be0*/  STL [R1+0x1e2c], R51 ;  /* 0x001e2c3301007387 */ /* 0x000fe80000100800 */
[----:B------:R4:W-:Y:S02]  /*64bf0*/  STL [R1+0x1e20], R52 ;  /* 0x001e203401007387 */ /* 0x0009e40000100800 */
[----:B----4-:R-:W-:Y:S02]  /*64c00*/  IMAD.MOV.U32 R46, RZ, RZ, R51 ;  /* 0x000000ffff2e7224 */ /* 0x010fe400078e0033 */
[----:B-1----:R-:W4:Y:S01]  /*64c10*/  LDL.LU R57, [R1+0x1e00] ;  /* 0x001e000001397983 */ /* 0x002f220000300800 */
[----:B------:R-:W-:-:S03]  /*64c20*/  IMAD.MOV.U32 R47, RZ, RZ, R52 ;  /* 0x000000ffff2f7224 */ /* 0x000fc600078e0034 */
[----:B------:R-:W4:Y:S01]  /*64c30*/  LDL.LU R53, [R1+0x1e0c] ;  /* 0x001e0c0001357983 */ /* 0x000f220000300800 */
[----:B------:R-:W-:-:S03]  /*64c40*/  ISETP.NE.U32.AND P2, PT, R45, RZ, PT ;  /* 0x000000ff2d00720c */ /* 0x000fc60003f45070 */
[----:B------:R1:W-:Y:S04]  /*64c50*/  LDGSTS.E [R44+0x18400], [R46.64], P1 ;  /* 0x184000002e2c7fae */ /* 0x0003e80008921844 */
[----:B------:R-:W4:Y:S04]  /*64c60*/  LDL.LU R52, [R1+0x20c4] ;  /* 0x0020c40001347983 */ /* 0x000f280000300800 */
[----:B------:R-:W4:Y:S01]  /*64c70*/  LDL.LU R51, [R1+0x20c8] ;  /* 0x0020c80001337983 */ /* 0x000f220000300800 */
[----:B------:R-:W-:-:S04]  /*64c80*/  IADD3 R59, P3, R59, R242, RZ ;  /* 0x000000f23b3b7210 */ /* 0x000fc80007f7e0ff */
[----:B------:R-:W-:Y:S01]  /*64c90*/  IADD3.X R60, R60, R0, RZ, P3, !PT ;  /* 0x000000003c3c7210 */ /* 0x000fe20001ffe4ff */
[----:B-1----:R-:W-:-:S03]  /*64ca0*/  IMAD.MOV.U32 R46, RZ, RZ, R59 ;  /* 0x000000ffff2e7224 */ /* 0x002fc600078e003b */
[----:B------:R-:W-:Y:S01]  /*64cb0*/  MOV R47, R60 ;  /* 0x0000003c002f7202 */ /* 0x000fe20000000f00 */
[----:B------:R-:W-:Y:S04]  /*64cc0*/  STL [R1+0x1e24], R59 ;  /* 0x001e243b01007387 */ /* 0x000fe80000100800 */
[----:B------:R1:W-:Y:S01]  /*64cd0*/  LDGSTS.E [R44+0x18600], [R46.64], P1 ;  /* 0x186000002e2c7fae */ /* 0x0003e20008921844 */
[----:B------:R-:W-:-:S03]  /*64ce0*/  IADD3 R56, P4, R56, R242, RZ ;  /* 0x000000f238387210 */ /* 0x000fc60007f9e0ff */
[----:B------:R1:W-:Y:S02]  /*64cf0*/  STL [R1+0x1e18], R60 ;  /* 0x001e183c01007387 */ /* 0x0003e40000100800 */
[----:B------:R-:W-:Y:S02]  /*64d00*/  IMAD.X R58, R58, 0x1, R0, P4 ;  /* 0x000000013a3a7824 */ /* 0x000fe400020e0600 */
[----:B------:R-:W-:Y:S01]  /*64d10*/  STL [R1+0x20d0], R56 ;  /* 0x0020d03801007387 */ /* 0x000fe20000100800 */
[----:B-1----:R-:W-:Y:S02]  /*64d20*/  IMAD.MOV.U32 R46, RZ, RZ, R56 ;  /* 0x000000ffff2e7224 */ /* 0x002fe400078e0038 */
[----:B------:R-:W-:Y:S01]  /*64d30*/  IMAD.MOV.U32 R47, RZ, RZ, R58 ;  /* 0x000000ffff2f7224 */ /* 0x000fe200078e003a */
[----:B------:R-:W-:Y:S04]  /*64d40*/  STL [R1+0x20cc], R58 ;  /* 0x0020cc3a01007387 */ /* 0x000fe80000100800 */
[----:B------:R-:W4:Y:S04]  /*64d50*/  LDL.LU R62, [R1+0x1df8] ;  /* 0x001df800013e7983 */ /* 0x000f280000300800 */
[----:B------:R-:W4:Y:S04]  /*64d60*/  LDL.LU R61, [R1+0x1e04] ;  /* 0x001e0400013d7983 */ /* 0x000f280000300800 */
[----:B------:R1:W-:Y:S04]  /*64d70*/  LDGSTS.E [R44+0x1a000], [R46.64], P2 ;  /* 0x1a0000002e2c7fae */ /* 0x0003e80009121844 */
[----:B------:R-:W4:Y:S04]  /*64d80*/  LDL.LU R60, [R1+0x1df0] ;  /* 0x001df000013c7983 */ /* 0x000f280000300800 */
[----:B------:R-:W4:Y:S01]  /*64d90*/  LDL.LU R59, [R1+0x1dfc] ;  /* 0x001dfc00013b7983 */ /* 0x000f220000300800 */
[----:B---3--:R-:W-:-:S04]  /*64da0*/  IADD3 R54, P1, R54, R242, RZ ;  /* 0x000000f236367210 */ /* 0x008fc80007f3e0ff */
[----:B------:R-:W-:Y:S01]  /*64db0*/  IADD3.X R55, R55, R0, RZ, P1, !PT ;  /* 0x0000000037377210 */ /* 0x000fe20000ffe4ff */
[----:B-1----:R-:W-:-:S03]  /*64dc0*/  IMAD.MOV.U32 R46, RZ, RZ, R54 ;  /* 0x000000ffff2e7224 */ /* 0x002fc600078e0036 */
[----:B------:R-:W-:Y:S01]  /*64dd0*/  MOV R47, R55 ;  /* 0x00000037002f7202 */ /* 0x000fe20000000f00 */
[----:B------:R-:W-:Y:S04]  /*64de0*/  STL [R1+0x1e1c], R54 ;  /* 0x001e1c3601007387 */ /* 0x000fe80000100800 */
[----:B------:R-:W-:Y:S04]  /*64df0*/  STL [R1+0x1e10], R55 ;  /* 0x001e103701007387 */ /* 0x000fe80000100800 */
[----:B------:R1:W-:Y:S01]  /*64e00*/  LDGSTS.E [R44+0x1a200], [R46.64], P2 ;  /* 0x1a2000002e2c7fae */ /* 0x0003e20009121844 */
[----:B--2---:R-:W-:-:S05]  /*64e10*/  IADD3 R48, P3, R48, R242, RZ ;  /* 0x000000f230307210 */ /* 0x004fca0007f7e0ff */
[----:B------:R-:W-:Y:S01]  /*64e20*/  IMAD.X R49, R49, 0x1, R0, P3 ;  /* 0x0000000131317824 */ /* 0x000fe200018e0600 */
[----:B------:R-:W-:Y:S01]  /*64e30*/  STL [R1+0x1e14], R48 ;  /* 0x001e143001007387 */ /* 0x000fe20000100800 */
[----:B-1----:R-:W-:Y:S02]  /*64e40*/  IMAD.MOV.U32 R46, RZ, RZ, R48 ;  /* 0x000000ffff2e7224 */ /* 0x002fe400078e0030 */
[----:B------:R-:W-:Y:S01]  /*64e50*/  IMAD.MOV.U32 R47, RZ, RZ, R49 ;  /* 0x000000ffff2f7224 */ /* 0x000fe200078e0031 */
[----:B------:R1:W-:Y:S01]  /*64e60*/  STL [R1+0x1e08], R49 ;  /* 0x001e083101007387 */ /* 0x0003e20000100800 */
[----:B------:R-:W-:-:S03]  /*64e70*/  ISETP.GT.AND P1, PT, R3, 0x38, PT ;  /* 0x000000380300780c */ /* 0x000fc60003f24270 */
[----:B------:R2:W-:Y:S04]  /*64e80*/  LDGSTS.E [R44+0x1a400], [R46.64], P2 ;  /* 0x1a4000002e2c7fae */ /* 0x0005e80009121844 */
[----:B-1----:R-:W3:Y:S04]  /*64e90*/  LDL.LU R49, [R1+0x1de8] ;  /* 0x001de80001317983 */ /* 0x002ee80000300800 */
[----:B------:R-:W3:Y:S01]  /*64ea0*/  LDL.LU R48, [R1+0x1df4] ;  /* 0x001df40001307983 */ /* 0x000ee20000300800 */
[----:B------:R-:W-:-:S03]  /*64eb0*/  SEL R45, RZ, 0x4, !P1 ;  /* 0x00000004ff2d7807 */ /* 0x000fc60004800000 */
[----:B------:R-:W3:Y:S01]  /*64ec0*/  LDL.LU R58, [R1+0x20bc] ;  /* 0x0020bc00013a7983 */ /* 0x000ee20000300800 */
[----:B------:R-:W-:-:S03]  /*64ed0*/  SEL R45, R45, RZ, !P0 ;  /* 0x000000ff2d2d7207 */ /* 0x000fc60004000000 */
[----:B------:R-:W3:Y:S01]  /*64ee0*/  LDL.LU R55, [R1+0x20c0] ;  /* 0x0020c00001377983 */ /* 0x000ee20000300800 */
[----:B------:R-:W-:-:S03]  /*64ef0*/  ISETP.NE.U32.AND P1, PT, R45, RZ, PT ;  /* 0x000000ff2d00720c */ /* 0x000fc60003f25070 */
[----:B------:R-:W3:Y:S04]  /*64f00*/  LDL.LU R56, [R1+0x1de0] ;  /* 0x001de00001387983 */ /* 0x000ee80000300800 */
[----:B------:R-:W3:Y:S01]  /*64f10*/  LDL.LU R54, [R1+0x1dec] ;  /* 0x001dec0001367983 */ /* 0x000ee20000300800 */
[----:B----4-:R-:W-:-:S04]  /*64f20*/  IADD3 R53, P3, R53, R242, RZ ;  /* 0x000000f235357210 */ /* 0x010fc80007f7e0ff */
[----:B------:R-:W-:Y:S01]  /*64f30*/  IADD3.X R57, R57, R0, RZ, P3, !PT ;  /* 0x0000000039397210 */ /* 0x000fe20001ffe4ff */
[----:B--2---:R-:W-:-:S03]  /*64f40*/  IMAD.MOV.U32 R46, RZ, RZ, R53 ;  /* 0x000000ffff2e7224 */ /* 0x004fc600078e0035 */
[----:B------:R-:W-:Y:S02]  /*64f50*/  MOV R47, R57 ;  /* 0x00000039002f7202 */ /* 0x000fe40000000f00 */
[----:B------:R-:W-:Y:S01]  /*64f60*/  IADD3 R51, P4, R51, R242, RZ ;  /* 0x000000f233337210 */ /* 0x000fe20007f9e0ff */
[----:B------:R-:W-:Y:S04]  /*64f70*/  STL [R1+0x1e0c], R53 ;  /* 0x001e0c3501007387 */ /* 0x000fe80000100800 */
[----:B------:R-:W-:Y:S01]  /*64f80*/  IMAD.X R52, R52, 0x1, R0, P4 ;  /* 0x0000000134347824 */ /* 0x000fe200020e0600 */
[----:B------:R1:W-:Y:S04]  /*64f90*/  STL [R1+0x1e00], R57 ;  /* 0x001e003901007387 */ /* 0x0003e80000100800 */
[----:B------:R-:W-:Y:S04]  /*64fa0*/  STL [R1+0x20c8], R51 ;  /* 0x0020c83301007387 */ /* 0x000fe80000100800 */
[----:B------:R2:W-:Y:S04]  /*64fb0*/  LDGSTS.E [R44+0x1a600], [R46.64], P2 ;  /* 0x1a6000002e2c7fae */ /* 0x0005e80009121844 */
[----:B------:R4:W-:Y:S04]  /*64fc0*/  STL [R1+0x20c4], R52 ;  /* 0x0020c43401007387 */ /* 0x0009e80000100800 */
[----:B-1----:R-:W3:Y:S01]  /*64fd0*/  LDL.LU R57, [R1+0x1dd8] ;  /* 0x001dd80001397983 */ /* 0x002ee20000300800 */
[----:B--2---:R-:W-:-:S03]  /*64fe0*/  IMAD.MOV.U32 R46, RZ, RZ, R51 ;  /* 0x000000ffff2e7224 */ /* 0x004fc600078e0033 */
[----:B------:R-:W2:Y:S01]  /*64ff0*/  LDL.LU R53, [R1+0x1de4] ;  /* 0x001de40001357983 */ /* 0x000ea20000300800 */
[----:B------:R-:W-:-:S03]  /*65000*/  IMAD.MOV.U32 R47, RZ, RZ, R52 ;  /* 0x000000ffff2f7224 */ /* 0x000fc600078e0034 */
[----:B----4-:R-:W4:Y:S04]  /*65010*/  LDL.LU R52, [R1+0x1dd4] ;  /* 0x001dd40001347983 */ /* 0x010f280000300800 */
[----:B------:R-:W4:Y:S04]  /*65020*/  LDL.LU R51, [R1+0x1ddc] ;  /* 0x001ddc0001337983 */ /* 0x000f280000300800 */
[----:B------:R1:W-:Y:S01]  /*65030*/  LDGSTS.E [R44+0x1c000], [R46.64], P1 ;  /* 0x1c0000002e2c7fae */ /* 0x0003e20008921844 */
[----:B------:R-:W-:-:S04]  /*65040*/  IADD3 R61, P2, R61, R242, RZ ;  /* 0x000000f23d3d7210 */ /* 0x000fc80007f5e0ff */
[----:B------:R-:W-:Y:S01]  /*65050*/  IADD3.X R62, R62, R0, RZ, P2, !PT ;  /* 0x000000003e3e7210 */ /* 0x000fe200017fe4ff */
[----:B-1----:R-:W-:-:S03]  /*65060*/  IMAD.MOV.U32 R46, RZ, RZ, R61 ;  /* 0x000000ffff2e7224 */ /* 0x002fc600078e003d */
[----:B------:R-:W-:Y:S02]  /*65070*/  MOV R47, R62 ;  /* 0x0000003e002f7202 */ /* 0x000fe40000000f00 */
[----:B------:R-:W-:-:S03]  /*65080*/  IADD3 R59, P3, R59, R242, RZ ;  /* 0x000000f23b3b7210 */ /* 0x000fc60007f7e0ff */
[----:B------:R1:W-:Y:S02]  /*65090*/  LDGSTS.E [R44+0x1c200], [R46.64], P1 ;  /* 0x1c2000002e2c7fae */ /* 0x0003e40008921844 */
[----:B------:R-:W-:Y:S02]  /*650a0*/  IMAD.X R60, R60, 0x1, R0, P3 ;  /* 0x000000013c3c7824 */ /* 0x000fe400018e0600 */
[----:B------:R-:W-:Y:S04]  /*650b0*/  STL [R1+0x1e04], R61 ;  /* 0x001e043d01007387 */ /* 0x000fe80000100800 */
[----:B------:R-:W-:Y:S01]  /*650c0*/  STL [R1+0x1df8], R62 ;  /* 0x001df83e01007387 */ /* 0x000fe20000100800 */
[----:B-1----:R-:W-:Y:S02]  /*650d0*/  IMAD.MOV.U32 R46, RZ, RZ, R59 ;  /* 0x000000ffff2e7224 */ /* 0x002fe400078e003b */
[----:B------:R-:W-:Y:S01]  /*650e0*/  IMAD.MOV.U32 R47, RZ, RZ, R60 ;  /* 0x000000ffff2f7224 */ /* 0x000fe200078e003c */
[----:B------:R-:W-:Y:S04]  /*650f0*/  STL [R1+0x1dfc], R59 ;  /* 0x001dfc3b01007387 */ /* 0x000fe80000100800 */
[----:B------:R-:W-:Y:S04]  /*65100*/  STL [R1+0x1df0], R60 ;  /* 0x001df03c01007387 */ /* 0x000fe80000100800 */
[----:B------:R1:W-:Y:S01]  /*65110*/  LDGSTS.E [R44+0x1c400], [R46.64], P1 ;  /* 0x1c4000002e2c7fae */ /* 0x0003e20008921844 */
[----:B---3--:R-:W-:-:S04]  /*65120*/  IADD3 R48, P3, R48, R242, RZ ;  /* 0x000000f230307210 */ /* 0x008fc80007f7e0ff */
[----:B------:R-:W-:Y:S01]  /*65130*/  IADD3.X R49, R49, R0, RZ, P3, !PT ;  /* 0x0000000031317210 */ /* 0x000fe20001ffe4ff */
[----:B------:R-:W-:Y:S01]  /*65140*/  STL [R1+0x1df4], R48 ;  /* 0x001df43001007387 */ /* 0x000fe20000100800 */
[----:B-1----:R-:W-:-:S03]  /*65150*/  IMAD.MOV.U32 R46, RZ, RZ, R48 ;  /* 0x000000ffff2e7224 */ /* 0x002fc600078e0030 */
[----:B------:R1:W-:Y:S01]  /*65160*/  STL [R1+0x1de8], R49 ;  /* 0x001de83101007387 */ /* 0x0003e20000100800 */
[----:B------:R-:W-:Y:S01]  /*65170*/  IMAD.MOV.U32 R47, RZ, RZ, R49 ;  /* 0x000000ffff2f7224 */ /* 0x000fe200078e0031 */
[----:B------:R-:W-:Y:S02]  /*65180*/  ISETP.GT.AND P2, PT, R3, 0x3c, PT ;  /* 0x0000003c0300780c */ /* 0x000fe40003f44270 */
[----:B-1----:R-:W3:Y:S04]  /*65190*/  LDL.LU R49, [R1+0x20b4] ;  /* 0x0020b40001317983 */ /* 0x002ee80000300800 */
[----:B------:R-:W3:Y:S01]  /*651a0*/  LDL.LU R48, [R1+0x20b8] ;  /* 0x0020b80001307983 */ /* 0x000ee20000300800 */
[----:B------:R-:W-:-:S03]  /*651b0*/  SEL R45, RZ, 0x4, !P2 ;  /* 0x00000004ff2d7807 */ /* 0x000fc60005000000 */
[----:B------:R1:W-:Y:S01]  /*651c0*/  LDGSTS.E [R44+0x1c600], [R46.64], P1 ;  /* 0x1c6000002e2c7fae */ /* 0x0003e20008921844 */
[----:B------:R-:W-:Y:S02]  /*651d0*/  SEL R45, R45, RZ, !P0 ;  /* 0x000000ff2d2d7207 */ /* 0x000fe40004000000 */
[----:B------:R-:W-:Y:S02]  /*651e0*/  IADD3 R55, P1, R55, R242, RZ ;  /* 0x000000f237377210 */ /* 0x000fe40007f3e0ff */
[----:B------:R-:W-:Y:S02]  /*651f0*/  ISETP.NE.U32.AND P2, PT, R45, RZ, PT ;  /* 0x000000ff2d00720c */ /* 0x000fe40003f45070 */
[----:B------:R-:W-:Y:S02]  /*65200*/  IADD3.X R58, R58, R0, RZ, P1, !PT ;  /* 0x000000003a3a7210 */ /* 0x000fe40000ffe4ff */
[----:B------:R-:W-:Y:S01]  /*65210*/  IADD3 R54, P3, R54, R242, RZ ;  /* 0x000000f236367210 */ /* 0x000fe20007f7e0ff */
[----:B-1----:R-:W-:Y:S01]  /*65220*/  IMAD.MOV.U32 R46, RZ, RZ, R55 ;  /* 0x000000ffff2e7224 */ /* 0x002fe200078e0037 */
[----:B------:R-:W-:-:S03]  /*65230*/  MOV R47, R58 ;  /* 0x0000003a002f7202 */ /* 0x000fc60000000f00 */
[----:B------:R-:W-:Y:S01]  /*65240*/  IMAD.X R56, R56, 0x1, R0, P3 ;  /* 0x0000000138387824 */ /* 0x000fe200018e0600 */
[----:B------:R1:W-:Y:S04]  /*65250*/  STL [R1+0x20c0], R55 ;  /* 0x0020c03701007387 */ /* 0x0003e80000100800 */
[----:B------:R-:W-:Y:S04]  /*65260*/  STL [R1+0x20bc], R58 ;  /* 0x0020bc3a01007387 */ /* 0x000fe80000100800 */
[----:B------:R-:W-:Y:S04]  /*65270*/  STL [R1+0x1dec], R54 ;  /* 0x001dec3601007387 */ /* 0x000fe80000100800 */
[----:B------:R1:W-:Y:S04]  /*65280*/  LDGSTS.E [R44+0x1e000], [R46.64], P2 ;  /* 0x1e0000002e2c7fae */ /* 0x0003e80009121844 */
[----:B-1----:R-:W3:Y:S04]  /*65290*/  LDL.LU R55, [R1+0x1dd0] ;  /* 0x001dd00001377983 */ /* 0x002ee80000300800 */
[----:B------:R1:W-:Y:S01]  /*652a0*/  STL [R1+0x1de0], R56 ;  /* 0x001de03801007387 */ /* 0x0003e20000100800 */
[----:B------:R-:W-:-:S03]  /*652b0*/  IMAD.MOV.U32 R46, RZ, RZ, R54 ;  /* 0x000000ffff2e7224 */ /* 0x000fc600078e0036 */
[----:B------:R-:W3:Y:S01]  /*652c0*/  LDL.LU R45, [R1+0x1dcc] ;  /* 0x001dcc00012d7983 */ /* 0x000ee20000300800 */
[----:B------:R-:W-:-:S03]  /*652d0*/  IMAD.MOV.U32 R47, RZ, RZ, R56 ;  /* 0x000000ffff2f7224 */ /* 0x000fc600078e0038 */
[----:B-1----:R-:W3:Y:S04]  /*652e0*/  LDL.LU R56, [R1+0x1dc8] ;  /* 0x001dc80001387983 */ /* 0x002ee80000300800 */
[----:B------:R1:W-:Y:S04]  /*652f0*/  LDGSTS.E [R44+0x1e200], [R46.64], P2 ;  /* 0x1e2000002e2c7fae */ /* 0x0003e80009121844 */
[----:B------:R-:W3:Y:S01]  /*65300*/  LDL.LU R54, [R1+0x1dc0] ;  /* 0x001dc00001367983 */ /* 0x000ee20000300800 */
[----:B--2---:R-:W-:-:S04]  /*65310*/  IADD3 R53, P1, R53, R242, RZ ;  /* 0x000000f235357210 */ /* 0x004fc80007f3e0ff */
[----:B------:R-:W-:Y:S01]  /*65320*/  IADD3.X R57, R57, R0, RZ, P1, !PT ;  /* 0x0000000039397210 */ /* 0x000fe20000ffe4ff */
[----:B-1----:R-:W-:Y:S01]  /*65330*/  IMAD.MOV.U32 R46, RZ, RZ, R53 ;  /* 0x000000ffff2e7224 */ /* 0x002fe200078e0035 */
[----:B----4-:R-:W-:Y:S02]  /*65340*/  IADD3 R51, P3, R51, R242, RZ ;  /* 0x000000f233337210 */ /* 0x010fe40007f7e0ff */
[----:B------:R-:W-:Y:S01]  /*65350*/  MOV R47, R57 ;  /* 0x00000039002f7202 */ /* 0x000fe20000000f00 */
[----:B------:R1:W-:Y:S02]  /*65360*/  STL [R1+0x1de4], R53 ;  /* 0x001de43501007387 */ /* 0x0003e40000100800 */
[----:B------:R-:W-:Y:S02]  /*65370*/  IMAD.X R52, R52, 0x1, R0, P3 ;  /* 0x0000000134347824 */ /* 0x000fe400018e0600 */
[----:B------:R-:W-:Y:S04]  /*65380*/  STL [R1+0x1dd8], R57 ;  /* 0x001dd83901007387 */ /* 0x000fe80000100800 */
[----:B------:R2:W-:Y:S04]  /*65390*/  LDGSTS.E [R44+0x1e400], [R46.64], P2 ;  /* 0x1e4000002e2c7fae */ /* 0x0005e80009121844 */
[----:B------:R4:W-:Y:S01]  /*653a0*/  STL [R1+0x1ddc], R51 ;  /* 0x001ddc3301007387 */ /* 0x0009e20000100800 */
[----:B------:R-:W-:-:S03]  /*653b0*/  LOP3.LUT R241, R241, 0x7f, RZ, 0xc0, !PT ;  /* 0x0000007ff1f17812 */ /* 0x000fc600078ec0ff */
[----:B------:R1:W-:Y:S01]  /*653c0*/  STL [R1+0x1dd4], R52 ;  /* 0x001dd43401007387 */ /* 0x0003e20000100800 */
[----:B--2---:R-:W-:-:S03]  /*653d0*/  IMAD.MOV.U32 R46, RZ, RZ, R51 ;  /* 0x000000ffff2e7224 */ /* 0x004fc600078e0033 */
[----:B------:R-:W2:Y:S01]  /*653e0*/  LDL.LU R60, [R1+0x1db8] ;  /* 0x001db800013c7983 */ /* 0x000ea20000300800 */
[----:B------:R-:W-:Y:S01]  /*653f0*/  IMAD.MOV.U32 R47, RZ, RZ, R52 ;  /* 0x000000ffff2f7224 */ /* 0x000fe200078e0034 */
[----:B------:R-:W-:Y:S02]  /*65400*/  ISETP.GT.AND P1, PT, R3, 0x1, PT ;  /* 0x000000010300780c */ /* 0x000fe40003f24270 */
[----:B------:R-:W2:Y:S01]  /*65410*/  LDL.LU R59, [R1+0x1dc4] ;  /* 0x001dc400013b7983 */ /* 0x000ea20000300800 */
[----:B------:R-:W-:-:S03]  /*65420*/  SHF.L.U32 R241, R241, 0x2, RZ ;  /* 0x00000002f1f17819 */ /* 0x000fc600000006ff */
[----:B------:R-:W2:Y:S04]  /*65430*/  LDL.LU R58, [R1+0x20ac] ;  /* 0x0020ac00013a7983 */ /* 0x000ea80000300800 */
[----:B------:R4:W-:Y:S04]  /*65440*/  LDGSTS.E [R44+0x1e600], [R46.64], P2 ;  /* 0x1e6000002e2c7fae */ /* 0x0009e80009121844 */
[----:B-1----:R-:W2:Y:S01]  /*65450*/  LDL.LU R53, [R1+0x20b0] ;  /* 0x0020b00001357983 */ /* 0x002ea20000300800 */
[----:B----4-:R-:W-:Y:S02]  /*65460*/  LOP3.LUT R51, R241, 0x20, RZ, 0x3c, !PT ;  /* 0x00000020f1337812 */ /* 0x010fe400078e3cff */
[----:B------:R-:W-:-:S04]  /*65470*/  SEL R44, RZ, 0x4, !P1 ;  /* 0x00000004ff2c7807 */ /* 0x000fc80004800000 */
[----:B------:R-:W-:-:S04]  /*65480*/  SEL R44, R44, RZ, !P0 ;  /* 0x000000ff2c2c7207 */ /* 0x000fc80004000000 */
[----:B------:R-:W-:Y:S01]  /*65490*/  ISETP.NE.U32.AND P1, PT, R44, RZ, PT ;  /* 0x000000ff2c00720c */ /* 0x000fe20003f25070 */
[----:B------:R-:W-:Y:S01]  /*654a0*/  IMAD R44, R252, 0x20000, R51 ;  /* 0x00020000fc2c7824 */ /* 0x000fe200078e0233 */
[----:B---3--:R-:W-:-:S05]  /*654b0*/  IADD3 R48, P2, R48, R242, RZ ;  /* 0x000000f230307210 */ /* 0x008fca0007f5e0ff */
[----:B------:R-:W-:Y:S01]  /*654c0*/  IMAD.X R49, R49, 0x1, R0, P2 ;  /* 0x0000000131317824 */ /* 0x000fe200010e0600 */
[----:B------:R-:W-:Y:S04]  /*654d0*/  STL [R1+0x20b8], R48 ;  /* 0x0020b83001007387 */ /* 0x000fe80000100800 */
[----:B------:R1:W-:Y:S01]  /*654e0*/  STL [R1+0x20b4], R49 ;  /* 0x0020b43101007387 */ /* 0x0003e20000100800 */
[----:B------:R-:W-:-:S03]  /*654f0*/  IMAD.MOV.U32 R47, RZ, RZ, R49 ;  /* 0x000000ffff2f7224 */ /* 0x000fc600078e0031 */
[----:B------:R-:W3:Y:S01]  /*65500*/  LDL.LU R52, [R1+0x1db0] ;  /* 0x001db00001347983 */ /* 0x000ee20000300800 */
[----:B------:R-:W-:-:S03]  /*65510*/  MOV R46, R48 ;  /* 0x00000030002e7202 */ /* 0x000fc60000000f00 */
[----:B------:R-:W4:Y:S04]  /*65520*/  LDL.LU R51, [R1+0x1dbc] ;  /* 0x001dbc0001337983 */ /* 0x000f280000300800 */
[----:B-1----:R-:W3:Y:S04]  /*65530*/  LDL.LU R49, [R1+0x1da8] ;  /* 0x001da80001317983 */ /* 0x002ee80000300800 */
[----:B------:R-:W3:Y:S04]  /*65540*/  LDL.LU R48, [R1+0x1db4] ;  /* 0x001db40001307983 */ /* 0x000ee80000300800 */
[----:B------:R1:W-:Y:S01]  /*65550*/  LDGSTS.E [R44+0x800], [R46.64], P1 ;  /* 0x008000002e2c7fae */ /* 0x0003e20008921844 */
[----:B------:R-:W-:-:S02]  /*65560*/  IADD3 R55, P2, R55, R242, RZ ;  /* 0x000000f237377210 */ /* 0x000fc40007f5e0ff */
[----:B------:R-:W-:-:S03]  /*65570*/  IADD3 R45, P3, R45, R242, RZ ;  /* 0x000000f22d2d7210 */ /* 0x000fc60007f7e0ff */
[----:B------:R-:W-:Y:S01]  /*65580*/  STL [R1+0x1dd0], R55 ;  /* 0x001dd03701007387 */ /* 0x000fe20000100800 */
[----:B------:R-:W-:Y:S02]  /*65590*/  IMAD.X R56, R56, 0x1, R0, P2 ;  /* 0x0000000138387824 */ /* 0x000fe400010e0600 */
[----:B-1----:R-:W-:Y:S02]  /*655a0*/  IMAD.MOV.U32 R46, RZ, RZ, R55 ;  /* 0x000000ffff2e7224 */ /* 0x002fe400078e0037 */
[----:B------:R-:W-:Y:S01]  /*655b0*/  IMAD.MOV.U32 R47, RZ, RZ, R56 ;  /* 0x000000ffff2f7224 */ /* 0x000fe200078e0038 */
[----:B------:R1:W-:Y:S01]  /*655c0*/  STL [R1+0x1dc8], R56 ;  /* 0x001dc83801007387 */ /* 0x0003e20000100800 */
[----:B------:R-:W-:-:S03]  /*655d0*/  IADD3.X R54, R54, R0, RZ, P3, !PT ;  /* 0x0000000036367210 */ /* 0x000fc60001ffe4ff */
[----:B------:R1:W-:Y:S01]  /*655e0*/  STL [R1+0x1dcc], R45 ;  /* 0x001dcc2d01007387 */ /* 0x0003e20000100800 */
[----:B------:R-:W-:-:S03]  /*655f0*/  ISETP.GT.AND P2, PT, R3, 0x5, PT ;  /* 0x000000050300780c */ /* 0x000fc60003f44270 */
[----:B------:R1:W-:Y:S04]  /*65600*/  STL [R1+0x1dc0], R54 ;  /* 0x001dc03601007387 */ /* 0x0003e80000100800 */
[----:B------:R-:W3:Y:S04]  /*65610*/  LDL.LU R57, [R1+0x1da0] ;  /* 0x001da00001397983 */ /* 0x000ee80000300800 */
[----:B-1----:R-:W3:Y:S04]  /*65620*/  LDL.LU R56, [R1+0x1dac] ;  /* 0x001dac0001387983 */ /* 0x002ee80000300800 */
[----:B------:R1:W-:Y:S04]  /*65630*/  LDGSTS.E [R44+0xa00], [R46.64], P1 ;  /* 0x00a000002e2c7fae */ /* 0x0003e80008921844 */
[----:B------:R-:W3:Y:S01]  /*65640*/  LDL.LU R55, [R1+0x20a4] ;  /* 0x0020a40001377983 */ /* 0x000ee20000300800 */
[----:B-1----:R-:W-:Y:S01]  /*65650*/  MOV R46, R45 ;  /* 0x0000002d002e7202 */ /* 0x002fe20000000f00 */
[----:B------:R-:W-:Y:S01]  /*65660*/  IMAD.MOV.U32 R47, RZ, RZ, R54 ;  /* 0x000000ffff2f7224 */ /* 0x000fe200078e0036 */
[----:B------:R-:W-:Y:S01]  /*65670*/  SEL R45, RZ, 0x4, !P2 ;  /* 0x00000004ff2d7807 */ /* 0x000fe20005000000 */
[----:B------:R-:W3:Y:S03]  /*65680*/  LDL.LU R54, [R1+0x20a8] ;  /* 0x0020a80001367983 */ /* 0x000ee60000300800 */
[----:B------:R-:W-:Y:S01]  /*65690*/  SEL R45, R45, RZ, !P0 ;  /* 0x000000ff2d2d7207 */ /* 0x000fe20004000000 */
[----:B------:R1:W-:Y:S01]  /*656a0*/  LDGSTS.E [R44+0xc00], [R46.64], P1 ;  /* 0x00c000002e2c7fae */ /* 0x0003e20008921844 */
[----:B--2---:R-:W-:-:S05]  /*656b0*/  IADD3 R59, P3, R59, R242, RZ ;  /* 0x000000f23b3b7210 */ /* 0x004fca0007f7e0ff */
[----:B------:R-:W-:Y:S01]  /*656c0*/  IMAD.X R60, R60, 0x1, R0, P3 ;  /* 0x000000013c3c7824 */ /* 0x000fe200018e0600 */
[----:B------:R-:W-:Y:S01]  /*656d0*/  STL [R1+0x1dc4], R59 ;  /* 0x001dc43b01007387 */ /* 0x000fe20000100800 */
[----:B------:R-:W-:Y:S01]  /*656e0*/  IADD3 R53, P4, R53, R242, RZ ;  /* 0x000000f235357210 */ /* 0x000fe20007f9e0ff */
[----:B-1----:R-:W-:-:S03]  /*656f0*/  IMAD.MOV.U32 R46, RZ, RZ, R59 ;  /* 0x000000ffff2e7224 */ /* 0x002fc600078e003b */
[----:B------:R-:W-:Y:S01]  /*65700*/  IADD3.X R58, R58, R0, RZ, P4, !PT ;  /* 0x000000003a3a7210 */ /* 0x000fe200027fe4ff */
[----:B------:R-:W-:Y:S01]  /*65710*/  IMAD.MOV.U32 R47, RZ, RZ, R60 ;  /* 0x000000ffff2f7224 */ /* 0x000fe200078e003c */
[----:B------:R-:W-:Y:S01]  /*65720*/  ISETP.NE.U32.AND P2, PT, R45, RZ, PT ;  /* 0x000000ff2d00720c */ /* 0x000fe20003f45070 */
[----:B------:R1:W-:Y:S04]  /*65730*/  STL [R1+0x1db8], R60 ;  /* 0x001db83c01007387 */ /* 0x0003e80000100800 */
[----:B------:R-:W-:Y:S04]  /*65740*/  STL [R1+0x20b0], R53 ;  /* 0x0020b03501007387 */ /* 0x000fe80000100800 */
[----:B------:R2:W-:Y:S04]  /*65750*/  STL [R1+0x20ac], R58 ;  /* 0x0020ac3a01007387 */ /* 0x0005e80000100800 */
[----:B-1----:R-:W3:Y:S04]  /*65760*/  LDL.LU R60, [R1+0x1d98] ;  /* 0x001d9800013c7983 */ /* 0x002ee80000300800 */
[----:B------:R1:W-:Y:S04]  /*65770*/  LDGSTS.E [R44+0xe00], [R46.64], P1 ;  /* 0x00e000002e2c7fae */ /* 0x0003e80008921844 */
[----:B------:R-:W3:Y:S01]  /*65780*/  LDL.LU R59, [R1+0x1da4] ;  /* 0x001da400013b7983 */ /* 0x000ee20000300800 */
[----:B-1----:R-:W-:Y:S01]  /*65790*/  IMAD.MOV.U32 R47, RZ, RZ, R58 ;  /* 0x000000ffff2f7224 */ /* 0x002fe200078e003a */
[----:B------:R-:W-:-:S02]  /*657a0*/  MOV R46, R53 ;  /* 0x00000035002e7202 */ /* 0x000fc40000000f00 */
[----:B--2---:R-:W2:Y:S04]  /*657b0*/  LDL.LU R58, [R1+0x1d90] ;  /* 0x001d9000013a7983 */ /* 0x004ea80000300800 */
[----:B------:R-:W2:Y:S04]  /*657c0*/  LDL.LU R53, [R1+0x1d9c] ;  /* 0x001d9c0001357983 */ /* 0x000ea80000300800 */
[----:B------:R1:W-:Y:S01]  /*657d0*/  LDGSTS.E [R44+0x2800], [R46.64], P2 ;  /* 0x028000002e2c7fae */ /* 0x0003e20009121844 */
[----:B----4-:R-:W-:-:S05]  /*657e0*/  IADD3 R51, P1, R51, R242, RZ ;  /* 0x000000f233337210 */ /* 0x010fca0007f3e0ff */
[----:B---3--:R-:W-:Y:S01]  /*657f0*/  IMAD.X R52, R52, 0x1, R0, P1 ;  /* 0x0000000134347824 */ /* 0x008fe200008e0600 */
[----:B------:R-:W-:Y:S01]  /*65800*/  IADD3 R48, P3, R48, R242, RZ ;  /* 0x000000f230307210 */ /* 0x000fe20007f7e0ff */
[----:B------:R-:W-:Y:S01]  /*65810*/  STL [R1+0x1dbc], R51 ;  /* 0x001dbc3301007387 */ /* 0x000fe20000100800 */
[----:B-1----:R-:W-:Y:S02]  /*65820*/  IMAD.MOV.U32 R46, RZ, RZ, R51 ;  /* 0x000000ffff2e7224 */ /* 0x002fe400078e0033 */
[----:B------:R-:W-:Y:S01]  /*65830*/  IADD3.X R49, R49, R0, RZ, P3, !PT ;  /* 0x0000000031317210 */ /* 0x000fe20001ffe4ff */
[----:B------:R-:W-:Y:S01]  /*65840*/  IMAD.MOV.U32 R47, RZ, RZ, R52 ;  /* 0x000000ffff2f7224 */ /* 0x000fe200078e0034 */
[----:B------:R1:W-:Y:S04]  /*65850*/  STL [R1+0x1db0], R52 ;  /* 0x001db03401007387 */ /* 0x0003e80000100800 */
[----:B------:R-:W-:Y:S04]  /*65860*/  STL [R1+0x1db4], R48 ;  /* 0x001db43001007387 */ /* 0x000fe80000100800 */
[----:B------:R3:W-:Y:S04]  /*65870*/  STL [R1+0x1da8], R49 ;  /* 0x001da83101007387 */ /* 0x0007e80000100800 */
[----:B-1----:R-:W4:Y:S04]  /*65880*/  LDL.LU R52, [R1+0x1d88] ;  /* 0x001d880001347983 */ /* 0x002f280000300800 */
[----:B------:R1:W-:Y:S04]  /*65890*/  LDGSTS.E [R44+0x2a00], [R46.64], P2 ;  /* 0x02a000002e2c7fae */ /* 0x0003e80009121844 */
[----:B------:R-:W4:Y:S01]  /*658a0*/  LDL.LU R51, [R1+0x1d94] ;  /* 0x001d940001337983 */ /* 0x000f220000300800 */
[----:B-1----:R-:W-:Y:S01]  /*658b0*/  IMAD.MOV.U32 R47, RZ, RZ, R49 ;  /* 0x000000ffff2f7224 */ /* 0x002fe200078e0031 */
[----:B------:R-:W-:-:S02]  /*658c0*/  MOV R46, R48 ;  /* 0x00000030002e7202 */ /* 0x000fc40000000f00 */
[----:B---3--:R-:W3:Y:S04]  /*658d0*/  LDL.LU R49, [R1+0x209c] ;  /* 0x00209c0001317983 */ /* 0x008ee80000300800 */
[----:B------:R-:W3:Y:S01]  /*658e0*/  LDL.LU R48, [R1+0x20a0] ;  /* 0x0020a00001307983 */ /* 0x000ee20000300800 */
[----:B------:R-:W-:Y:S02]  /*658f0*/  ISETP.GT.AND P1, PT, R3, 0x9, PT ;  /* 0x000000090300780c */ /* 0x000fe40003f24270 */
[----:B------:R-:W-:Y:S01]  /*65900*/  IADD3 R56, P3, R56, R242, RZ ;  /* 0x000000f238387210 */ /* 0x000fe20007f7e0ff */
[----:B------:R1:W-:Y:S01]  /*65910*/  LDGSTS.E [R44+0x2c00], [R46.64], P2 ;  /* 0x02c000002e2c7fae */ /* 0x0003e20009121844 */
[----:B------:R-:W-:-:S03]  /*65920*/  SEL R45, RZ, 0x4, !P1 ;  /* 0x00000004ff2d7807 */ /* 0x000fc60004800000 */
[----:B------:R-:W-:Y:S01]  /*65930*/  IMAD.X R57, R57, 0x1, R0, P3 ;  /* 0x0000000139397824 */ /* 0x000fe200018e0600 */
[----:B------:R-:W-:Y:S01]  /*65940*/  SEL R45, R45, RZ, !P0 ;  /* 0x000000ff2d2d7207 */ /* 0x000fe20004000000 */
[----:B------:R-:W-:Y:S03]  /*65950*/  STL [R1+0x1dac], R56 ;  /* 0x001dac3801007387 */ /* 0x000fe60000100800 */
[----:B------:R-:W-:Y:S01]  /*65960*/  ISETP.NE.U32.AND P1, PT, R45, RZ, PT ;  /* 0x000000ff2d00720c */ /* 0x000fe20003f25070 */
[----:B------:R1:W-:Y:S02]  /*65970*/  STL [R1+0x1da0], R57 ;  /* 0x001da03901007387 */ /* 0x0003e40000100800 */
[----:B-1----:R-:W-:Y:S01]  /*65980*/  IMAD.MOV.U32 R46, RZ, RZ, R56 ;  /* 0x000000ffff2e7224 */ /* 0x002fe200078e0038 */
[----:B------:R-:W-:Y:S01]  /*65990*/  IADD3 R54, P4, R54, R242, RZ ;  /* 0x000000f236367210 */ /* 0x000fe20007f9e0ff */
[----:B------:R-:W-:-:S03]  /*659a0*/  IMAD.MOV.U32 R47, RZ, RZ, R57 ;  /* 0x000000ffff2f7224 */ /* 0x000fc600078e0039 */
[----:B------:R-:W-:Y:S01]  /*659b0*/  IADD3.X R55, R55, R0, RZ, P4, !PT ;  /* 0x0000000037377210 */ /* 0x000fe200027fe4ff */
[----:B------:R-:W-:Y:S04]  /*659c0*/  STL [R1+0x20a8], R54 ;  /* 0x0020a83601007387 */ /* 0x000fe80000100800 */
[----:B------:R1:W-:Y:S04]  /*659d0*/  STL [R1+0x20a4], R55 ;  /* 0x0020a43701007387 */ /* 0x0003e80000100800 */
[----:B------:R-:W3:Y:S04]  /*659e0*/  LDL.LU R57, [R1+0x1d80] ;  /* 0x001d800001397983 */ /* 0x000ee80000300800 */
[----:B------:R1:W-:Y:S04]  /*659f0*/  LDGSTS.E [R44+0x2e00], [R46.64], P2 ;  /* 0x02e000002e2c7fae */ /* 0x0003e80009121844 */
[----:B------:R-:W3:Y:S01]  /*65a00*/  LDL.LU R56, [R1+0x1d8c] ;  /* 0x001d8c0001387983 */ /* 0x000ee20000300800 */
[----:B-1----:R-:W-:Y:S01]  /*65a10*/  IMAD.MOV.U32 R47, RZ, RZ, R55 ;  /* 0x000000ffff2f7224 */ /* 0x002fe200078e0037 */
[----:B------:R-:W-:-:S02]  /*65a20*/  MOV R46, R54 ;  /* 0x00000036002e7202 */ /* 0x000fc40000000f00 */
[----:B------:R-:W3:Y:S04]  /*65a30*/  LDL.LU R55, [R1+0x1d78] ;  /* 0x001d780001377983 */ /* 0x000ee80000300800 */
[----:B------:R-:W3:Y:S04]  /*65a40*/  LDL.LU R54, [R1+0x1d84] ;  /* 0x001d840001367983 */ /* 0x000ee80000300800 */
[----:B------:R1:W-:Y:S01]  /*65a50*/  LDGSTS.E [R44+0x4800], [R46.64], P1 ;  /* 0x048000002e2c7fae */ /* 0x0003e20008921844 */
[----:B------:R-:W-:-:S05]  /*65a60*/  IADD3 R59, P2, R59, R242, RZ ;  /* 0x000000f23b3b7210 */ /* 0x000fca0007f5e0ff */
[----:B------:R-:W-:Y:S01]  /*65a70*/  IMAD.X R60, R60, 0x1, R0, P2 ;  /* 0x000000013c3c7824 */ /* 0x000fe200010e0600 */
[----:B------:R-:W-:Y:S01]  /*65a80*/  STL [R1+0x1da4], R59 ;  /* 0x001da43b01007387 */ /* 0x000fe20000100800 */
[----:B-1----:R-:W-:Y:S01]  /*65a90*/  IMAD.MOV.U32 R46, RZ, RZ, R59 ;  /* 0x000000ffff2e7224 */ /* 0x002fe200078e003b */
[----:B--2---:R-:W-:Y:S01]  /*65aa0*/  IADD3 R53, P3, R53, R242, RZ ;  /* 0x000000f235357210 */ /* 0x004fe20007f7e0ff */
[----:B------:R-:W-:-:S03]  /*65ab0*/  IMAD.MOV.U32 R47, RZ, RZ, R60 ;  /* 0x000000ffff2f7224 */ /* 0x000fc600078e003c */
[----:B------:R-:W-:Y:S01]  /*65ac0*/  IADD3.X R58, R58, R0, RZ, P3, !PT ;  /* 0x000000003a3a7210 */ /* 0x000fe20001ffe4ff */
        /* <DEDUP_REMOVED lines=12> */
[----:B------:R-:W-:Y:S01]  /*65b90*/  IMAD.X R52, R52, 0x1, R0, P3 ;  /* 0x0000000134347824 */ /* 0x000fe200018e0600 */
[----:B------:R-:W-:Y:S01]  /*65ba0*/  STL [R1+0x1d94], R51 ;  /* 0x001d943301007387 */ /* 0x000fe20000100800 */
[----:B-1----:R-:W-:Y:S01]  /*65bb0*/  IMAD.MOV.U32 R46, RZ, RZ, R51 ;  /* 0x000000ffff2e7224 */ /* 0x002fe200078e0033 */
[----:B---3--:R-:W-:Y:S01]  /*65bc0*/  IADD3 R48, P4, R48, R242, RZ ;  /* 0x000000f230307210 */ /* 0x008fe20007f9e0ff */
[----:B------:R-:W-:-:S03]  /*65bd0*/  IMAD.MOV.U32 R47, RZ, RZ, R52 ;  /* 0x000000ffff2f7224 */ /* 0x000fc600078e0034 */
[----:B------:R-:W-:Y:S01]  /*65be0*/  IADD3.X R49, R49, R0, RZ, P4, !PT ;  /* 0x0000000031317210 */ /* 0x000fe200027fe4ff */
        /* <DEDUP_REMOVED lines=10> */
[----:B------:R-:W-:-:S04]  /*65c90*/  ISETP.GT.AND P2, PT, R3, 0xd, PT ;  /* 0x0000000d0300780c */ /* 0x000fc80003f44270 */
[----:B------:R-:W-:-:S04]  /*65ca0*/  SEL R45, RZ, 0x4, !P2 ;  /* 0x00000004ff2d7807 */ /* 0x000fc80005000000 */
[----:B------:R-:W-:-:S04]  /*65cb0*/  SEL R45, R45, RZ, !P0 ;  /* 0x000000ff2d2d7207 */ /* 0x000fc80004000000 */
[----:B------:R-:W-:Y:S02]  /*65cc0*/  ISETP.NE.U32.AND P2, PT, R45, RZ, PT ;  /* 0x000000ff2d00720c */ /* 0x000fe40003f45070 */
[-C--:B------:R-:W-:Y:S02]  /*65cd0*/  IADD3 R56, P1, R56, R242.reuse, RZ ;  /* 0x000000f238387210 */ /* 0x080fe40007f3e0ff */
[----:B------:R-:W-:-:S03]  /*65ce0*/  IADD3 R54, P3, R54, R242, RZ ;  /* 0x000000f236367210 */ /* 0x000fc60007f7e0ff */
[----:B------:R-:W-:Y:S01]  /*65cf0*/  IMAD.X R57, R57, 0x1, R0, P1 ;  /* 0x0000000139397824 */ /* 0x000fe200008e0600 */
[----:B------:R-:W-:Y:S01]  /*65d00*/  STL [R1+0x1d8c], R56 ;  /* 0x001d8c3801007387 */ /* 0x000fe20000100800 */
[----:B------:R-:W-:-:S04]  /*65d10*/  IADD3.X R55, R55, R0, RZ, P3, !PT ;  /* 0x0000000037377210 */ /* 0x000fc80001ffe4ff */
[----:B------:R1:W-:Y:S01]  /*65d20*/  LDGSTS.E [R44+0x6800], [R46.64], P2 ;  /* 0x068000002e2c7fae */ /* 0x0003e20009121844 */
[----:B------:R-:W-:-:S03]  /*65d30*/  ISETP.GT.AND P1, PT, R3, 0x11, PT ;  /* 0x000000110300780c */ /* 0x000fc60003f24270 */
[----:B------:R1:W-:Y:S04]  /*65d40*/  STL [R1+0x1d80], R57 ;  /* 0x001d803901007387 */ /* 0x0003e80000100800 */
[----:B------:R-:W-:Y:S01]  /*65d50*/  STL [R1+0x1d84], R54 ;  /* 0x001d843601007387 */ /* 0x000fe20000100800 */
[----:B-1----:R-:W-:Y:S02]  /*65d60*/  IMAD.MOV.U32 R46, RZ, RZ, R56 ;  /* 0x000000ffff2e7224 */ /* 0x002fe400078e0038 */
[----:B------:R-:W-:Y:S01]  /*65d70*/  IMAD.MOV.U32 R47, RZ, RZ, R57 ;  /* 0x000000ffff2f7224 */ /* 0x000fe200078e0039 */
[----:B------:R1:W-:Y:S04]  /*65d80*/  STL [R1+0x1d78], R55 ;  /* 0x001d783701007387 */ /* 0x0003e80000100800 */
[----:B------:R-:W3:Y:S01]  /*65d90*/  LDL.LU R57, [R1+0x1d58] ;  /* 0x001d580001397983 */ /* 0x000ee20000300800 */
[----:B------:R-:W-:-:S03]  /*65da0*/  SEL R45, RZ, 0x4, !P1 ;  /* 0x00000004ff2d7807 */ /* 0x000fc60004800000 */
[----:B------:R1:W-:Y:S04]  /*65db0*/  LDGSTS.E [R44+0x6a00], [R46.64], P2 ;  /* 0x06a000002e2c7fae */ /* 0x0003e80009121844 */
[----:B------:R-:W3:Y:S01]  /*65dc0*/  LDL.LU R56, [R1+0x1d64] ;  /* 0x001d640001387983 */ /* 0x000ee20000300800 */
[----:B------:R-:W-:Y:S01]  /*65dd0*/  SEL R45, R45, RZ, !P0 ;  /* 0x000000ff2d2d7207 */ /* 0x000fe20004000000 */
[----:B-1----:R-:W-:Y:S01]  /*65de0*/  IMAD.MOV.U32 R47, RZ, RZ, R55 ;  /* 0x000000ffff2f7224 */ /* 0x002fe200078e0037 */
[----:B------:R-:W-:Y:S01]  /*65df0*/  MOV R46, R54 ;  /* 0x00000036002e7202 */ /* 0x000fe20000000f00 */
[----:B------:R-:W3:Y:S04]  /*65e00*/  LDL.LU R55, [R1+0x208c] ;  /* 0x00208c0001377983 */ /* 0x000ee80000300800 */
[----:B------:R-:W3:Y:S01]  /*65e10*/  LDL.LU R54, [R1+0x2090] ;  /* 0x0020900001367983 */ /* 0x000ee20000300800 */
[----:B------:R-:W-:-:S03]  /*65e20*/  IADD3 R59, P3, R59, R242, RZ ;  /* 0x000000f23b3b7210 */ /* 0x000fc60007f7e0ff */
[----:B------:R1:W-:Y:S02]  /*65e30*/  LDGSTS.E [R44+0x6c00], [R46.64], P2 ;  /* 0x06c000002e2c7fae */ /* 0x0003e40009121844 */
[----:B------:R-:W-:Y:S02]  /*65e40*/  IMAD.X R60, R60, 0x1, R0, P3 ;  /* 0x000000013c3c7824 */ /* 0x000fe400018e0600 */
[----:B------:R-:W-:Y:S01]  /*65e50*/  STL [R1+0x1d7c], R59 ;  /* 0x001d7c3b01007387 */ /* 0x000fe20000100800 */
[----:B------:R-:W-:Y:S02]  /*65e60*/  ISETP.NE.U32.AND P1, PT, R45, RZ, PT ;  /* 0x000000ff2d00720c */ /* 0x000fe40003f25070 */
[----:B--2---:R-:W-:Y:S01]  /*65e70*/  IADD3 R53, P4, R53, R242, RZ ;  /* 0x000000f235357210 */ /* 0x004fe20007f9e0ff */
[----:B-1----:R-:W-:-:S03]  /*65e80*/  IMAD.MOV.U32 R46, RZ, RZ, R59 ;  /* 0x000000ffff2e7224 */ /* 0x002fc600078e003b */
[----:B------:R-:W-:Y:S01]  /*65e90*/  IADD3.X R58, R58, R0, RZ, P4, !PT ;  /* 0x000000003a3a7210 */ /* 0x000fe200027fe4ff */
[----:B------:R-:W-:Y:S01]  /*65ea0*/  IMAD.MOV.U32 R47, RZ, RZ, R60 ;  /* 0x000000ffff2f7224 */ /* 0x000fe200078e003c */
        /* <DEDUP_REMOVED lines=28> */
[----:B------:R-:W-:-:S03]  /*66070*/  ISETP.GT.AND P2, PT, R3, 0x15, PT ;  /* 0x000000150300780c */ /* 0x000fc60003f44270 */
[----:B------:R1:W-:Y:S01]  /*66080*/  LDGSTS.E [R44+0x8c00], [R46.64], P1 ;  /* 0x08c000002e2c7fae */ /* 0x0003e20008921844 */
[----:B------:R-:W-:Y:S02]  /*66090*/  SEL R45, RZ, 0x4, !P2 ;  /* 0x00000004ff2d7807 */ /* 0x000fe40005000000 */
[----:B------:R-:W-:Y:S02]  /*660a0*/  IADD3 R56, P3, R56, R242, RZ ;  /* 0x000000f238387210 */ /* 0x000fe40007f7e0ff */
[----:B------:R-:W-:-:S03]  /*660b0*/  SEL R45, R45, RZ, !P0 ;  /* 0x000000ff2d2d7207 */ /* 0x000fc60004000000 */
[----:B------:R-:W-:Y:S01]  /*660c0*/  IMAD.X R57, R57, 0x1, R0, P3 ;  /* 0x0000000139397824 */ /* 0x000fe200018e0600 */
[----:B------:R-:W-:Y:S01]  /*660d0*/  STL [R1+0x1d64], R56 ;  /* 0x001d643801007387 */ /* 0x000fe20000100800 */
[----:B-1----:R-:W-:Y:S01]  /*660e0*/  IMAD.MOV.U32 R46, RZ, RZ, R56 ;  /* 0x000000ffff2e7224 */ /* 0x002fe200078e0038 */
[----:B------:R-:W-:Y:S01]  /*660f0*/  IADD3 R54, P4, R54, R242, RZ ;  /* 0x000000f236367210 */ /* 0x000fe20007f9e0ff */
[----:B------:R-:W-:-:S03]  /*66100*/  IMAD.MOV.U32 R47, RZ, RZ, R57 ;  /* 0x000000ffff2f7224 */ /* 0x000fc600078e0039 */
[----:B------:R-:W-:Y:S01]  /*66110*/  IADD3.X R55, R55, R0, RZ, P4, !PT ;  /* 0x0000000037377210 */ /* 0x000fe200027fe4ff */
[----:B------:R1:W-:Y:S01]  /*66120*/  STL [R1+0x1d58], R57 ;  /* 0x001d583901007387 */ /* 0x0003e20000100800 */
[----:B------:R-:W-:-:S03]  /*66130*/  ISETP.NE.U32.AND P2, PT, R45, RZ, PT ;  /* 0x000000ff2d00720c */ /* 0x000fc60003f45070 */
[----:B------:R-:W-:Y:S04]  /*66140*/  STL [R1+0x2090], R54 ;  /* 0x0020903601007387 */ /* 0x000fe80000100800 */
[----:B------:R1:W-:Y:S04]  /*66150*/  STL [R1+0x208c], R55 ;  /* 0x00208c3701007387 */ /* 0x0003e80000100800 */
[----:B-1----:R-:W3:Y:S04]  /*66160*/  LDL.LU R57, [R1+0x1d38] ;  /* 0x001d380001397983 */ /* 0x002ee80000300800 */
        /* <DEDUP_REMOVED lines=46> */
[----:B------:R-:W-:-:S05]  /*66450*/  IADD3 R56, P2, R56, R242, RZ ;  /* 0x000000f238387210 */ /* 0x000fca0007f5e0ff */
[----:B------:R-:W-:Y:S01]  /*66460*/  IMAD.X R57, R57, 0x1, R0, P2 ;  /* 0x0000000139397824 */ /* 0x000fe200010e0600 */
[----:B------:R-:W-:Y:S05]  /*66470*/  STL [R1+0x1d44], R56 ;  /* 0x001d443801007387 */ /* 0x000fea0000100800 */
[----:B------:R1:W-:Y:S01]  /*66480*/  LDGSTS.E [R44+0xc800], [R46.64], P1 ;  /* 0x0c8000002e2c7fae */ /* 0x0003e20008921844 */
[----:B------:R-:W-:-:S04]  /*66490*/  IADD3 R54, P3, R54, R242, RZ ;  /* 0x000000f236367210 */ /* 0x000fc80007f7e0ff */
[----:B------:R-:W-:Y:S01]  /*664a0*/  IADD3.X R55, R55, R0, RZ, P3, !PT ;  /* 0x0000000037377210 */ /* 0x000fe20001ffe4ff */
[----:B------:R1:W-:Y:S01]  /*664b0*/  STL [R1+0x1d38], R57 ;  /* 0x001d383901007387 */ /* 0x0003e20000100800 */
[----:B------:R-:W-:Y:S01]  /*664c0*/  ISETP.GT.AND P2, PT, R3, 0x1d, PT ;  /* 0x0000001d0300780c */ /* 0x000fe20003f44270 */
[----:B-1----:R-:W-:Y:S02]  /*664d0*/  IMAD.MOV.U32 R46, RZ, RZ, R56 ;  /* 0x000000ffff2e7224 */ /* 0x002fe400078e0038 */
[----:B------:R-:W-:Y:S01]  /*664e0*/  IMAD.MOV.U32 R47, RZ, RZ, R57 ;  /* 0x000000ffff2f7224 */ /* 0x000fe200078e0039 */
[----:B------:R-:W-:Y:S04]  /*664f0*/  STL [R1+0x1d3c], R54 ;  /* 0x001d3c3601007387 */ /* 0x000fe80000100800 */
        /* <DEDUP_REMOVED lines=49> */
[----:B------:R-:W-:-:S04]  /*66810*/  SEL R45, RZ, 0x4, !P1 ;  /* 0x00000004ff2d7807 */ /* 0x000fc80004800000 */
[----:B------:R-:W-:Y:S02]  /*66820*/  SEL R45, R45, RZ, !P0 ;  /* 0x000000ff2d2d7207 */ /* 0x000fe40004000000 */
[----:B------:R-:W-:-:S05]  /*66830*/  IADD3 R56, P3, R56, R242, RZ ;  /* 0x000000f238387210 */ /* 0x000fca0007f7e0ff */
        /* <DEDUP_REMOVED lines=59> */
[----:B------:R-:W-:Y:S01]  /*66bf0*/  STL [R1+0x1cfc], R56 ;  /* 0x001cfc3801007387 */ /* 0x000fe20000100800 */
[----:B------:R-:W-:-:S03]  /*66c00*/  IADD3 R54, P3, R54, R242, RZ ;  /* 0x000000f236367210 */ /* 0x000fc60007f7e0ff */
[----:B------:R1:W-:Y:S01]  /*66c10*/  STL [R1+0x1cf0], R57 ;  /* 0x001cf03901007387 */ /* 0x0003e20000100800 */
[----:B------:R-:W-:-:S03]  /*66c20*/  IADD3.X R55, R55, R0, RZ, P3, !PT ;  /* 0x0000000037377210 */ /* 0x000fc60001ffe4ff */
[----:B------:R1:W-:Y:S01]  /*66c30*/  LDGSTS.E [R44+0x12800], [R46.64], P2 ;  /* 0x128000002e2c7fae */ /* 0x0003e20009121844 */
[----:B------:R-:W-:-:S03]  /*66c40*/  ISETP.GT.AND P1, PT, R3, 0x29, PT ;  /* 0x000000290300780c */ /* 0x000fc60003f24270 */
[----:B------:R-:W-:Y:S04]  /*66c50*/  STL [R1+0x1cf4], R54 ;  /* 0x001cf43601007387 */ /* 0x000fe80000100800 */
[----:B------:R1:W-:Y:S02]  /*66c60*/  STL [R1+0x1ce8], R55 ;  /* 0x001ce83701007387 */ /* 0x0003e40000100800 */
[----:B-1----:R-:W-:Y:S02]  /*66c70*/  IMAD.MOV.U32 R46, RZ, RZ, R56 ;  /* 0x000000ffff2e7224 */ /* 0x002fe400078e0038 */
[----:B------:R-:W-:Y:S02]  /*66c80*/  IMAD.MOV.U32 R47, RZ, RZ, R57 ;  /* 0x000000ffff2f7224 */ /* 0x000fe400078e0039 */
[----:B------:R-:W3:Y:S01]  /*66c90*/  LDL.LU R57, [R1+0x1cc8] ;  /* 0x001cc80001397983 */ /* 0x000ee20000300800 */
[----:B------:R-:W-:-:S03]  /*66ca0*/  SEL R45, RZ, 0x4, !P1 ;  /* 0x00000004ff2d7807 */ /* 0x000fc60004800000 */
[----:B------:R-:W3:Y:S04]  /*66cb0*/  LDL.LU R56, [R1+0x1cd4] ;  /* 0x001cd40001387983 */ /* 0x000ee80000300800 */
[----:B------:R1:W-:Y:S01]  /*66cc0*/  LDGSTS.E [R44+0x12a00], [R46.64], P2 ;  /* 0x12a000002e2c7fae */ /* 0x0003e20009121844 */
[----:B------:R-:W-:-:S04]  /*66cd0*/  SEL R45, R45, RZ, !P0 ;  /* 0x000000ff2d2d7207 */ /* 0x000fc80004000000 */
[----:B------:R-:W-:Y:S02]  /*66ce0*/  ISETP.NE.U32.AND P1, PT, R45, RZ, PT ;  /* 0x000000ff2d00720c */ /* 0x000fe40003f25070 */
[----:B-1----:R-:W-:Y:S01]  /*66cf0*/  MOV R46, R54 ;  /* 0x00000036002e7202 */ /* 0x002fe20000000f00 */
[----:B------:R-:W-:Y:S02]  /*66d00*/  IMAD.MOV.U32 R47, RZ, RZ, R55 ;  /* 0x000000ffff2f7224 */ /* 0x000fe400078e0037 */
[----:B------:R-:W3:Y:S01]  /*66d10*/  LDL.LU R55, [R1+0x205c] ;  /* 0x00205c0001377983 */ /* 0x000ee20000300800 */
[----:B------:R-:W-:-:S03]  /*66d20*/  IADD3 R59, P3, R59, R242, RZ ;  /* 0x000000f23b3b7210 */ /* 0x000fc60007f7e0ff */
[----:B------:R-:W3:Y:S02]  /*66d30*/  LDL.LU R54, [R1+0x2060] ;  /* 0x0020600001367983 */ /* 0x000ee40000300800 */
[----:B------:R-:W-:Y:S02]  /*66d40*/  IMAD.X R60, R60, 0x1, R0, P3 ;  /* 0x000000013c3c7824 */ /* 0x000fe400018e0600 */
[----:B------:R1:W-:Y:S01]  /*66d50*/  LDGSTS.E [R44+0x12c00], [R46.64], P2 ;  /* 0x12c000002e2c7fae */ /* 0x0003e20009121844 */
[----:B--2---:R-:W-:-:S03]  /*66d60*/  IADD3 R53, P4, R53, R242, RZ ;  /* 0x000000f235357210 */ /* 0x004fc60007f9e0ff */
[----:B------:R-:W-:Y:S01]  /*66d70*/  STL [R1+0x1cec], R59 ;  /* 0x001cec3b01007387 */ /* 0x000fe20000100800 */
[----:B------:R-:W-:Y:S01]  /*66d80*/  IADD3.X R58, R58, R0, RZ, P4, !PT ;  /* 0x000000003a3a7210 */ /* 0x000fe200027fe4ff */
[----:B-1----:R-:W-:Y:S02]  /*66d90*/  IMAD.MOV.U32 R46, RZ, RZ, R59 ;  /* 0x000000ffff2e7224 */ /* 0x002fe400078e003b */
[----:B------:R1:W-:Y:S01]  /*66da0*/  STL [R1+0x1ce0], R60 ;  /* 0x001ce03c01007387 */ /* 0x0003e20000100800 */
[----:B------:R-:W-:-:S03]  /*66db0*/  IMAD.MOV.U32 R47, RZ, RZ, R60 ;  /* 0x000000ffff2f7224 */ /* 0x000fc600078e003c */
        /* <DEDUP_REMOVED lines=32> */
[----:B------:R-:W-:Y:S02]  /*66fc0*/  IMAD.X R57, R57, 0x1, R0, P3 ;  /* 0x0000000139397824 */ /* 0x000fe400018e0600 */
[----:B-1----:R-:W-:Y:S02]  /*66fd0*/  IMAD.MOV.U32 R46, RZ, RZ, R56 ;  /* 0x000000ffff2e7224 */ /* 0x002fe400078e0038 */
[----:B------:R-:W-:Y:S01]  /*66fe0*/  IMAD.MOV.U32 R47, RZ, RZ, R57 ;  /* 0x000000ffff2f7224 */ /* 0x000fe200078e0039 */
[----:B------:R-:W-:Y:S01]  /*66ff0*/  STL [R1+0x1cd4], R56 ;  /* 0x001cd43801007387 */ /* 0x000fe20000100800 */
[----:B------:R-:W-:-:S03]  /*67000*/  ISETP.NE.U32.AND P2, PT, R45, RZ, PT ;  /* 0x000000ff2d00720c */ /* 0x000fc60003f45070 */
[----:B------:R1:W-:Y:S04]  /*67010*/  STL [R1+0x1cc8], R57 ;  /* 0x001cc83901007387 */ /* 0x0003e80000100800 */
[----:B------:R1:W-:Y:S01]  /*67020*/  LDGSTS.E [R44+0x14e00], [R46.64], P1 ;  /* 0x14e000002e2c7fae */ /* 0x0003e20008921844 */
[----:B------:R-:W-:-:S04]  /*67030*/  IADD3 R54, P4, R54, R242, RZ ;  /* 0x000000f236367210 */ /* 0x000fc80007f9e0ff */
[----:B------:R-:W-:Y:S01]  /*67040*/  IADD3.X R55, R55, R0, RZ, P4, !PT ;  /* 0x0000000037377210 */ /* 0x000fe200027fe4ff */
[----:B------:R-:W-:Y:S04]  /*67050*/  STL [R1+0x2060], R54 ;  /* 0x0020603601007387 */ /* 0x000fe80000100800 */
[----:B------:R1:W-:Y:S04]  /*67060*/  STL [R1+0x205c], R55 ;  /* 0x00205c3701007387 */ /* 0x0003e80000100800 */
[----:B-1----:R-:W3:Y:S04]  /*67070*/  LDL.LU R57, [R1+0x1ca8] ;  /* 0x001ca80001397983 */ /* 0x002ee80000300800 */
[----:B------:R-:W3:Y:S01]  /*67080*/  LDL.LU R56, [R1+0x1cb4] ;  /* 0x001cb40001387983 */ /* 0x000ee20000300800 */
[----:B------:R-:W-:Y:S01]  /*67090*/  MOV R46, R54 ;  /* 0x00000036002e7202 */ /* 0x000fe20000000f00 */
[----:B------:R-:W-:-:S02]  /*670a0*/  IMAD.MOV.U32 R47, RZ, RZ, R55 ;  /* 0x000000ffff2f7224 */ /* 0x000fc400078e0037 */
[----:B------:R-:W3:Y:S04]  /*670b0*/  LDL.LU R55, [R1+0x1ca0] ;  /* 0x001ca00001377983 */ /* 0x000ee80000300800 */
[----:B------:R-:W3:Y:S04]  /*670c0*/  LDL.LU R54, [R1+0x1cac] ;  /* 0x001cac0001367983 */ /* 0x000ee80000300800 */
[----:B------:R1:W-:Y:S01]  /*670d0*/  LDGSTS.E [R44+0x16800], [R46.64], P2 ;  /* 0x168000002e2c7fae */ /* 0x0003e20009121844 */
[----:B------:R-:W-:-:S05]  /*670e0*/  IADD3 R59, P1, R59, R242, RZ ;  /* 0x000000f23b3b7210 */ /* 0x000fca0007f3e0ff */
[----:B------:R-:W-:Y:S01]  /*670f0*/  IMAD.X R60, R60, 0x1, R0, P1 ;  /* 0x000000013c3c7824 */ /* 0x000fe200008e0600 */
[----:B------:R-:W-:Y:S01]  /*67100*/  STL [R1+0x1ccc], R59 ;  /* 0x001ccc3b01007387 */ /* 0x000fe20000100800 */
[----:B--2---:R-:W-:-:S03]  /*67110*/  IADD3 R53, P3, R53, R242, RZ ;  /* 0x000000f235357210 */ /* 0x004fc60007f7e0ff */
[----:B------:R2:W-:Y:S01]  /*67120*/  STL [R1+0x1cc0], R60 ;  /* 0x001cc03c01007387 */ /* 0x0005e20000100800 */
[----:B------:R-:W-:-:S03]  /*67130*/  IADD3.X R58, R58, R0, RZ, P3, !PT ;  /* 0x000000003a3a7210 */ /* 0x000fc60001ffe4ff */
[----:B------:R-:W-:Y:S01]  /*67140*/  STL [R1+0x1cc4], R53 ;  /* 0x001cc43501007387 */ /* 0x000fe20000100800 */
[----:B-1----:R-:W-:Y:S02]  /*67150*/  IMAD.MOV.U32 R47, RZ, RZ, R60 ;  /* 0x000000ffff2f7224 */ /* 0x002fe400078e003c */
[----:B------:R-:W-:Y:S01]  /*67160*/  IMAD.MOV.U32 R46, RZ, RZ, R59 ;  /* 0x000000ffff2e7224 */ /* 0x000fe200078e003b */
[----:B------:R1:W-:Y:S04]  /*67170*/  STL [R1+0x1cb8], R58 ;  /* 0x001cb83a01007387 */ /* 0x0003e80000100800 */
[----:B--2---:R-:W2:Y:S04]  /*67180*/  LDL.LU R60, [R1+0x1c98] ;  /* 0x001c9800013c7983 */ /* 0x004ea80000300800 */
[----:B------:R-:W2:Y:S04]  /*67190*/  LDL.LU R59, [R1+0x1ca4] ;  /* 0x001ca400013b7983 */ /* 0x000ea80000300800 */
[----:B------:R1:W-:Y:S02]  /*671a0*/  LDGSTS.E [R44+0x16a00], [R46.64], P2 ;  /* 0x16a000002e2c7fae */ /* 0x0003e40009121844 */
[----:B-1----:R-:W-:Y:S01]  /*671b0*/  MOV R46, R53 ;  /* 0x00000035002e7202 */ /* 0x002fe20000000f00 */
[----:B------:R-:W-:-:S02]  /*671c0*/  IMAD.MOV.U32 R47, RZ, RZ, R58 ;  /* 0x000000ffff2f7224 */ /* 0x000fc400078e003a */
[----:B------:R-:W2:Y:S04]  /*671d0*/  LDL.LU R58, [R1+0x204c] ;  /* 0x00204c00013a7983 */ /* 0x000ea80000300800 */
[----:B------:R-:W2:Y:S04]  /*671e0*/  LDL.LU R53, [R1+0x2050] ;  /* 0x0020500001357983 */ /* 0x000ea80000300800 */
[----:B------:R1:W-:Y:S01]  /*671f0*/  LDGSTS.E [R44+0x16c00], [R46.64], P2 ;  /* 0x16c000002e2c7fae */ /* 0x0003e20009121844 */
[----:B----4-:R-:W-:-:S05]  /*67200*/  IADD3 R51, P3, R51, R242, RZ ;  /* 0x000000f233337210 */ /* 0x010fca0007f7e0ff */
[----:B------:R-:W-:Y:S01]  /*67210*/  IMAD.X R52, R52, 0x1, R0, P3 ;  /* 0x0000000134347824 */ /* 0x000fe200018e0600 */
[----:B------:R-:W-:Y:S01]  /*67220*/  STL [R1+0x1cbc], R51 ;  /* 0x001cbc3301007387 */ /* 0x000fe20000100800 */
[----:B---3--:R-:W-:-:S03]  /*67230*/  IADD3 R48, P4, R48, R242, RZ ;  /* 0x000000f230307210 */ /* 0x008fc60007f9e0ff */
[----:B------:R3:W-:Y:S01]  /*67240*/  STL [R1+0x1cb0], R52 ;  /* 0x001cb03401007387 */ /* 0x0007e20000100800 */
[----:B------:R-:W-:-:S03]  /*67250*/  IADD3.X R49, R49, R0, RZ, P4, !PT ;  /* 0x0000000031317210 */ /* 0x000fc600027fe4ff */
[----:B------:R-:W-:Y:S01]  /*67260*/  STL [R1+0x2058], R48 ;  /* 0x0020583001007387 */ /* 0x000fe20000100800 */
[----:B-1----:R-:W-:Y:S02]  /*67270*/  IMAD.MOV.U32 R46, RZ, RZ, R51 ;  /* 0x000000ffff2e7224 */ /* 0x002fe400078e0033 */
[----:B------:R-:W-:Y:S01]  /*67280*/  IMAD.MOV.U32 R47, RZ, RZ, R52 ;  /* 0x000000ffff2f7224 */ /* 0x000fe200078e0034 */
[----:B------:R1:W-:Y:S01]  /*67290*/  STL [R1+0x2054], R49 ;  /* 0x0020543101007387 */ /* 0x0003e20000100800 */
[----:B---3--:R-:W3:Y:S02]  /*672a0*/  LDL.LU R52, [R1+0x1c90] ;  /* 0x001c900001347983 */ /* 0x008ee40000300800 */
[----:B------:R-:W4:Y:S01]  /*672b0*/  LDL.LU R51, [R1+0x1c9c] ;  /* 0x001c9c0001337983 */ /* 0x000f220000300800 */
[----:B------:R1:W-:Y:S02]  /*672c0*/  LDGSTS.E [R44+0x16e00], [R46.64], P2 ;  /* 0x16e000002e2c7fae */ /* 0x0003e40009121844 */
[----:B-1----:R-:W-:Y:S01]  /*672d0*/  IMAD.MOV.U32 R47, RZ, RZ, R49 ;  /* 0x000000ffff2f7224 */ /* 0x002fe200078e0031 */
[----:B------:R-:W-:Y:S01]  /*672e0*/  MOV R46, R48 ;  /* 0x00000030002e7202 */ /* 0x000fe20000000f00 */
[----:B------:R-:W3:Y:S01]  /*672f0*/  LDL.LU R49, [R1+0x1c88] ;  /* 0x001c880001317983 */ /* 0x000ee20000300800 */
[----:B------:R-:W3:Y:S01]  /*67300*/  LDL.LU R48, [R1+0x1c94] ;  /* 0x001c940001307983 */ /* 0x000ee20000300800 */
        /* <DEDUP_REMOVED lines=8> */
[----:B------:R-:W-:Y:S01]  /*67390*/  IADD3 R54, P3, R54, R242, RZ ;  /* 0x000000f236367210 */ /* 0x000fe20007f7e0ff */
[----:B-1----:R-:W-:Y:S02]  /*673a0*/  IMAD.MOV.U32 R46, RZ, RZ, R56 ;  /* 0x000000ffff2e7224 */ /* 0x002fe400078e0038 */
[----:B------:R-:W-:Y:S01]  /*673b0*/  IMAD.MOV.U32 R47, RZ, RZ, R57 ;  /* 0x000000ffff2f7224 */ /* 0x000fe200078e0039 */
[----:B------:R-:W-:Y:S02]  /*673c0*/  ISETP.GT.AND P2, PT, R3, 0x35, PT ;  /* 0x000000350300780c */ /* 0x000fe40003f44270 */
[----:B------:R-:W-:Y:S01]  /*673d0*/  IADD3.X R55, R55, R0, RZ, P3, !PT ;  /* 0x0000000037377210 */ /* 0x000fe20001ffe4ff */
[----:B------:R-:W-:Y:S01]  /*673e0*/  STL [R1+0x1cb4], R56 ;  /* 0x001cb43801007387 */ /* 0x000fe20000100800 */
[----:B------:R1:W-:Y:S03]  /*673f0*/  STL [R1+0x1ca8], R57 ;  /* 0x001ca83901007387 */ /* 0x0003e60000100800 */
[----:B------:R1:W-:Y:S01]  /*67400*/  LDGSTS.E [R44+0x18a00], [R46.64], P1 ;  /* 0x18a000002e2c7fae */ /* 0x0003e20008921844 */
[----:B------:R-:W-:Y:S01]  /*67410*/  SEL R45, RZ, 0x4, !P2 ;  /* 0x00000004ff2d7807 */ /* 0x000fe20005000000 */
[----:B------:R-:W-:Y:S02]  /*67420*/  STL [R1+0x1cac], R54 ;  /* 0x001cac3601007387 */ /* 0x000fe40000100800 */
[----:B------:R1:W-:Y:S01]  /*67430*/  STL [R1+0x1ca0], R55 ;  /* 0x001ca03701007387 */ /* 0x0003e20000100800 */
[----:B------:R-:W-:Y:S01]  /*67440*/  SEL R45, R45, RZ, !P0 ;  /* 0x000000ff2d2d7207 */ /* 0x000fe20004000000 */
[----:B-1----:R-:W3:Y:S01]  /*67450*/  LDL.LU R57, [R1+0x1c80] ;  /* 0x001c800001397983 */ /* 0x002ee20000300800 */
[----:B------:R-:W3:Y:S01]  /*67460*/  LDL.LU R56, [R1+0x1c8c] ;  /* 0x001c8c0001387983 */ /* 0x000ee20000300800 */
[----:B------:R-:W-:Y:S01]  /*67470*/  MOV R46, R54 ;  /* 0x00000036002e7202 */ /* 0x000fe20000000f00 */
[----:B------:R-:W-:Y:S01]  /*67480*/  IMAD.MOV.U32 R47, RZ, RZ, R55 ;  /* 0x000000ffff2f7224 */ /* 0x000fe200078e0037 */
[----:B------:R-:W-:Y:S01]  /*67490*/  ISETP.NE.U32.AND P2, PT, R45, RZ, PT ;  /* 0x000000ff2d00720c */ /* 0x000fe20003f45070 */
[----:B------:R-:W3:Y:S04]  /*674a0*/  LDL.LU R55, [R1+0x2044] ;  /* 0x0020440001377983 */ /* 0x000ee80000300800 */
[----:B------:R1:W-:Y:S01]  /*674b0*/  LDGSTS.E [R44+0x18c00], [R46.64], P1 ;  /* 0x18c000002e2c7fae */ /* 0x0003e20008921844 */
[----:B------:R-:W3:Y:S01]  /*674c0*/  LDL.LU R54, [R1+0x2048] ;  /* 0x0020480001367983 */ /* 0x000ee20000300800 */
[----:B--2---:R-:W-:-:S05]  /*674d0*/  IADD3 R59, P3, R59, R242, RZ ;  /* 0x000000f23b3b7210 */ /* 0x004fca0007f7e0ff */
[----:B------:R-:W-:Y:S02]  /*674e0*/  IMAD.X R60, R60, 0x1, R0, P3 ;  /* 0x000000013c3c7824 */ /* 0x000fe400018e0600 */
[----:B-1----:R-:W-:Y:S02]  /*674f0*/  IMAD.MOV.U32 R46, RZ, RZ, R59 ;  /* 0x000000ffff2e7224 */ /* 0x002fe400078e003b */
[----:B------:R-:W-:Y:S01]  /*67500*/  IMAD.MOV.U32 R47, RZ, RZ, R60 ;  /* 0x000000ffff2f7224 */ /* 0x000fe200078e003c */
[----:B------:R-:W-:Y:S01]  /*67510*/  STL [R1+0x1ca4], R59 ;  /* 0x001ca43b01007387 */ /* 0x000fe20000100800 */
[----:B------:R1:W-:Y:S03]  /*67520*/  STL [R1+0x1c98], R60 ;  /* 0x001c983c01007387 */ /* 0x0003e60000100800 */
[----:B------:R2:W-:Y:S01]  /*67530*/  LDGSTS.E [R44+0x18e00], [R46.64], P1 ;  /* 0x18e000002e2c7fae */ /* 0x0005e20008921844 */
[----:B------:R-:W-:-:S04]  /*67540*/  IADD3 R53, P4, R53, R242, RZ ;  /* 0x000000f235357210 */ /* 0x000fc80007f9e0ff */
[----:B------:R-:W-:Y:S01]  /*67550*/  IADD3.X R58, R58, R0, RZ, P4, !PT ;  /* 0x000000003a3a7210 */ /* 0x000fe200027fe4ff */
[----:B------:R-:W-:Y:S01]  /*67560*/  STL [R1+0x2050], R53 ;  /* 0x0020503501007387 */ /* 0x000fe20000100800 */
[----:B--2---:R-:W-:-:S03]  /*67570*/  MOV R46, R53 ;  /* 0x00000035002e7202 */ /* 0x004fc60000000f00 */
[----:B------:R-:W-:Y:S01]  /*67580*/  IMAD.MOV.U32 R47, RZ, RZ, R58 ;  /* 0x000000ffff2f7224 */ /* 0x000fe200078e003a */
[----:B------:R-:W-:Y:S01]  /*67590*/  STL [R1+0x204c], R58 ;  /* 0x00204c3a01007387 */ /* 0x000fe20000100800 */
[----:B------:R-:W2:Y:S02]  /*675a0*/  LDL.LU R62, [R1+0x1c78] ;  /* 0x001c7800013e7983 */ /* 0x000ea40000300800 */
[----:B------:R-:W2:Y:S02]  /*675b0*/  LDL.LU R61, [R1+0x1c84] ;  /* 0x001c8400013d7983 */ /* 0x000ea40000300800 */
[----:B-1----:R-:W2:Y:S01]  /*675c0*/  LDL.LU R60, [R1+0x1c70] ;  /* 0x001c7000013c7983 */ /* 0x002ea20000300800 */
[----:B------:R1:W-:Y:S04]  /*675d0*/  LDGSTS.E [R44+0x1a800], [R46.64], P2 ;  /* 0x1a8000002e2c7fae */ /* 0x0003e80009121844 */
[----:B------:R-:W2:Y:S01]  /*675e0*/  LDL.LU R59, [R1+0x1c7c] ;  /* 0x001c7c00013b7983 */ /* 0x000ea20000300800 */
[----:B----4-:R-:W-:-:S05]  /*675f0*/  IADD3 R51, P1, R51, R242, RZ ;  /* 0x000000f233337210 */ /* 0x010fca0007f3e0ff */
[----:B---3--:R-:W-:Y:S02]  /*67600*/  IMAD.X R52, R52, 0x1, R0, P1 ;  /* 0x0000000134347824 */ /* 0x008fe400008e0600 */
[----:B-1----:R-:W-:Y:S02]  /*67610*/  IMAD.MOV.U32 R46, RZ, RZ, R51 ;  /* 0x000000ffff2e7224 */ /* 0x002fe400078e0033 */
[----:B------:R-:W-:Y:S01]  /*67620*/  IMAD.MOV.U32 R47, RZ, RZ, R52 ;  /* 0x000000ffff2f7224 */ /* 0x000fe200078e0034 */
[----:B------:R-:W-:Y:S01]  /*67630*/  STL [R1+0x1c9c], R51 ;  /* 0x001c9c3301007387 */ /* 0x000fe20000100800 */
[----:B------:R-:W-:-:S03]  /*67640*/  IADD3 R48, P3, R48, R242, RZ ;  /* 0x000000f230307210 */ /* 0x000fc60007f7e0ff */
[----:B------:R-:W-:Y:S04]  /*67650*/  STL [R1+0x1c90], R52 ;  /* 0x001c903401007387 */ /* 0x000fe80000100800 */
[----:B------:R1:W-:Y:S01]  /*67660*/  LDGSTS.E [R44+0x1aa00], [R46.64], P2 ;  /* 0x1aa000002e2c7fae */ /* 0x0003e20009121844 */
[----:B------:R-:W-:-:S03]  /*67670*/  IADD3.X R49, R49, R0, RZ, P3, !PT ;  /* 0x0000000031317210 */ /* 0x000fc60001ffe4ff */
[----:B------:R-:W-:Y:S04]  /*67680*/  STL [R1+0x1c94], R48 ;  /* 0x001c943001007387 */ /* 0x000fe80000100800 */
[----:B------:R3:W-:Y:S01]  /*67690*/  STL [R1+0x1c88], R49 ;  /* 0x001c883101007387 */ /* 0x0007e20000100800 */
[----:B-1----:R-:W-:Y:S01]  /*676a0*/  IMAD.MOV.U32 R47, RZ, RZ, R49 ;  /* 0x000000ffff2f7224 */ /* 0x002fe200078e0031 */
[----:B------:R-:W-:Y:S02]  /*676b0*/  MOV R46, R48 ;  /* 0x00000030002e7202 */ /* 0x000fe40000000f00 */
[----:B---3--:R-:W3:Y:S01]  /*676c0*/  LDL.LU R49, [R1+0x1c68] ;  /* 0x001c680001317983 */ /* 0x008ee20000300800 */
[----:B------:R-:W4:Y:S01]  /*676d0*/  LDL.LU R48, [R1+0x1c74] ;  /* 0x001c740001307983 */ /* 0x000f220000300800 */
[----:B------:R-:W-:Y:S01]  /*676e0*/  ISETP.GT.AND P1, PT, R3, 0x39, PT ;  /* 0x000000390300780c */ /* 0x000fe20003f24270 */
[----:B------:R-:W3:Y:S01]  /*676f0*/  LDL.LU R58, [R1+0x203c] ;  /* 0x00203c00013a7983 */ /* 0x000ee20000300800 */
[----:B------:R-:W3:Y:S04]  /*67700*/  LDL.LU R52, [R1+0x2040] ;  /* 0x0020400001347983 */ /* 0x000ee80000300800 */
[----:B------:R1:W-:Y:S01]  /*67710*/  LDGSTS.E [R44+0x1ac00], [R46.64], P2 ;  /* 0x1ac000002e2c7fae */ /* 0x0003e20009121844 */
[----:B------:R-:W-:Y:S01]  /*67720*/  SEL R45, RZ, 0x4, !P1 ;  /* 0x00000004ff2d7807 */ /* 0x000fe20004800000 */
[----:B------:R-:W3:Y:S02]  /*67730*/  LDL.LU R53, [R1+0x1c60] ;  /* 0x001c600001357983 */ /* 0x000ee40000300800 */
[----:B------:R-:W3:Y:S01]  /*67740*/  LDL.LU R51, [R1+0x1c6c] ;  /* 0x001c6c0001337983 */ /* 0x000ee20000300800 */
[----:B------:R-:W-:-:S04]  /*67750*/  SEL R45, R45, RZ, !P0 ;  /* 0x000000ff2d2d7207 */ /* 0x000fc80004000000 */
[----:B------:R-:W-:Y:S02]  /*67760*/  ISETP.NE.U32.AND P1, PT, R45, RZ, PT ;  /* 0x000000ff2d00720c */ /* 0x000fe40003f25070 */
[----:B------:R-:W-:-:S05]  /*67770*/  IADD3 R56, P3, R56, R242, RZ ;  /* 0x000000f238387210 */ /* 0x000fca0007f7e0ff */
[----:B------:R-:W-:Y:S01]  /*67780*/  IMAD.X R57, R57, 0x1, R0, P3 ;  /* 0x0000000139397824 */ /* 0x000fe200018e0600 */
[----:B------:R-:W-:Y:S01]  /*67790*/  IADD3 R54, P4, R54, R242, RZ ;  /* 0x000000f236367210 */ /* 0x000fe20007f9e0ff */
[----:B-1----:R-:W-:Y:S02]  /*677a0*/  IMAD.MOV.U32 R46, RZ, RZ, R56 ;  /* 0x000000ffff2e7224 */ /* 0x002fe400078e0038 */
[----:B------:R-:W-:Y:S01]  /*677b0*/  IMAD.MOV.U32 R47, RZ, RZ, R57 ;  /* 0x000000ffff2f7224 */ /* 0x000fe200078e0039 */
[----:B------:R-:W-:Y:S01]  /*677c0*/  IADD3.X R55, R55, R0, RZ, P4, !PT ;  /* 0x0000000037377210 */ /* 0x000fe200027fe4ff */
[----:B------:R-:W-:Y:S01]  /*677d0*/  STL [R1+0x1c8c], R56 ;  /* 0x001c8c3801007387 */ /* 0x000fe20000100800 */
[----:B------:R1:W-:Y:S02]  /*677e0*/  STL [R1+0x1c80], R57 ;  /* 0x001c803901007387 */ /* 0x0003e40000100800 */
[----:B------:R-:W-:Y:S01]  /*677f0*/  STL [R1+0x2048], R54 ;  /* 0x0020483601007387 */ /* 0x000fe20000100800 */
[----:B------:R1:W-:Y:S04]  /*67800*/  LDGSTS.E [R44+0x1ae00], [R46.64], P2 ;  /* 0x1ae000002e2c7fae */ /* 0x0003e80009121844 */
[----:B------:R1:W-:Y:S04]  /*67810*/  STL [R1+0x2044], R55 ;  /* 0x0020443701007387 */ /* 0x0003e80000100800 */
[----:B-1----:R-:W3:Y:S01]  /*67820*/  LDL.LU R57, [R1+0x1c58] ;  /* 0x001c580001397983 */ /* 0x002ee20000300800 */
[----:B------:R-:W3:Y:S01]  /*67830*/  LDL.LU R56, [R1+0x1c64] ;  /* 0x001c640001387983 */ /* 0x000ee20000300800 */
[----:B------:R-:W-:Y:S01]  /*67840*/  MOV R46, R54 ;  /* 0x00000036002e7202 */ /* 0x000fe20000000f00 */
[----:B------:R-:W-:-:S02]  /*67850*/  IMAD.MOV.U32 R47, RZ, RZ, R55 ;  /* 0x000000ffff2f7224 */ /* 0x000fc400078e0037 */
[----:B------:R-:W3:Y:S01]  /*67860*/  LDL.LU R55, [R1+0x1c54] ;  /* 0x001c540001377983 */ /* 0x000ee20000300800 */
[----:B------:R-:W3:Y:S03]  /*67870*/  LDL.LU R54, [R1+0x1c5c] ;  /* 0x001c5c0001367983 */ /* 0x000ee60000300800 */
[----:B------:R1:W-:Y:S01]  /*67880*/  LDGSTS.E [R44+0x1c800], [R46.64], P1 ;  /* 0x1c8000002e2c7fae */ /* 0x0003e20008921844 */
[-C--:B--2---:R-:W-:Y:S02]  /*67890*/  IADD3 R61, P2, R61, R242.reuse, RZ ;  /* 0x000000f23d3d7210 */ /* 0x084fe40007f5e0ff */
[----:B------:R-:W-:-:S03]  /*678a0*/  IADD3 R59, P3, R59, R242, RZ ;  /* 0x000000f23b3b7210 */ /* 0x000fc60007f7e0ff */
[----:B------:R-:W-:Y:S02]  /*678b0*/  IMAD.X R62, R62, 0x1, R0, P2 ;  /* 0x000000013e3e7824 */ /* 0x000fe400010e0600 */
[----:B-1----:R-:W-:Y:S01]  /*678c0*/  IMAD.MOV.U32 R46, RZ, RZ, R61 ;  /* 0x000000ffff2e7224 */ /* 0x002fe200078e003d */
[----:B------:R-:W-:Y:S01]  /*678d0*/  IADD3.X R60, R60, R0, RZ, P3, !PT ;  /* 0x000000003c3c7210 */ /* 0x000fe20001ffe4ff */
[----:B------:R-:W-:Y:S01]  /*678e0*/  IMAD.MOV.U32 R47, RZ, RZ, R62 ;  /* 0x000000ffff2f7224 */ /* 0x000fe200078e003e */
[----:B------:R-:W-:Y:S01]  /*678f0*/  STL [R1+0x1c84], R61 ;  /* 0x001c843d01007387 */ /* 0x000fe20000100800 */
[----:B------:R-:W-:Y:S03]  /*67900*/  STL [R1+0x1c78], R62 ;  /* 0x001c783e01007387 */ /* 0x000fe60000100800 */
[----:B------:R1:W-:Y:S01]  /*67910*/  LDGSTS.E [R44+0x1ca00], [R46.64], P1 ;  /* 0x1ca000002e2c7fae */ /* 0x0003e20008921844 */
[----:B------:R-:W-:Y:S02]  /*67920*/  STL [R1+0x1c7c], R59 ;  /* 0x001c7c3b01007387 */ /* 0x000fe40000100800 */
[----:B------:R-:W-:Y:S01]  /*67930*/  STL [R1+0x1c70], R60 ;  /* 0x001c703c01007387 */ /* 0x000fe20000100800 */
[----:B-1----:R-:W-:Y:S01]  /*67940*/  MOV R46, R59 ;  /* 0x0000003b002e7202 */ /* 0x002fe20000000f00 */
[----:B------:R-:W-:-:S05]  /*67950*/  IMAD.MOV.U32 R47, RZ, RZ, R60 ;  /* 0x000000ffff2f7224 */ /* 0x000fca00078e003c */
[----:B------:R1:W-:Y:S01]  /*67960*/  LDGSTS.E [R44+0x1cc00], [R46.64], P1 ;  /* 0x1cc000002e2c7fae */ /* 0x0003e20008921844 */
[----:B----4-:R-:W-:-:S05]  /*67970*/  IADD3 R48, P3, R48, R242, RZ ;  /* 0x000000f230307210 */ /* 0x010fca0007f7e0ff */
[----:B---3--:R-:W-:Y:S01]  /*67980*/  IMAD.X R49, R49, 0x1, R0, P3 ;  /* 0x0000000131317824 */ /* 0x008fe200018e0600 */
[----:B------:R-:W-:Y:S01]  /*67990*/  STL [R1+0x1c74], R48 ;  /* 0x001c743001007387 */ /* 0x000fe20000100800 */
[----:B-1----:R-:W-:Y:S02]  /*679a0*/  MOV R46, R48 ;  /* 0x00000030002e7202 */ /* 0x002fe40000000f00 */
[----:B------:R-:W-:Y:S01]  /*679b0*/  IMAD.MOV.U32 R47, RZ, RZ, R49 ;  /* 0x000000ffff2f7224 */ /* 0x000fe200078e0031 */
[----:B------:R1:W-:Y:S01]  /*679c0*/  STL [R1+0x1c68], R49 ;  /* 0x001c683101007387 */ /* 0x0003e20000100800 */
[----:B------:R-:W-:-:S03]  /*679d0*/  ISETP.GT.AND P2, PT, R3, 0x3d, PT ;  /* 0x0000003d0300780c */ /* 0x000fc60003f44270 */
[----:B------:R2:W-:Y:S04]  /*679e0*/  LDGSTS.E [R44+0x1ce00], [R46.64], P1 ;  /* 0x1ce000002e2c7fae */ /* 0x0005e80008921844 */
[----:B-1----:R-:W3:Y:S01]  /*679f0*/  LDL.LU R49, [R1+0x2034] ;  /* 0x0020340001317983 */ /* 0x002ee20000300800 */
[----:B------:R-:W4:Y:S01]  /*67a00*/  LDL.LU R48, [R1+0x2038] ;  /* 0x0020380001307983 */ /* 0x000f220000300800 */
[----:B------:R-:W-:Y:S02]  /*67a10*/  SEL R45, RZ, 0x4, !P2 ;  /* 0x00000004ff2d7807 */ /* 0x000fe40005000000 */
[----:B------:R-:W-:Y:S02]  /*67a20*/  IADD3 R52, P1, R52, R242, RZ ;  /* 0x000000f234347210 */ /* 0x000fe40007f3e0ff */
[----:B------:R-:W-:-:S04]  /*67a30*/  SEL R45, R45, RZ, !P0 ;  /* 0x000000ff2d2d7207 */ /* 0x000fc80004000000 */
[----:B------:R-:W-:Y:S01]  /*67a40*/  ISETP.NE.U32.AND P2, PT, R45, RZ, PT ;  /* 0x000000ff2d00720c */ /* 0x000fe20003f45070 */
[----:B------:R-:W-:Y:S01]  /*67a50*/  IMAD.X R58, R58, 0x1, R0, P1 ;  /* 0x000000013a3a7824 */ /* 0x000fe200008e0600 */
[----:B------:R-:W-:Y:S01]  /*67a60*/  IADD3 R51, P3, R51, R242, RZ ;  /* 0x000000f233337210 */ /* 0x000fe20007f7e0ff */
[----:B--2---:R-:W-:Y:S02]  /*67a70*/  IMAD.MOV.U32 R46, RZ, RZ, R52 ;  /* 0x000000ffff2e7224 */ /* 0x004fe400078e0034 */
[----:B------:R-:W-:Y:S01]  /*67a80*/  IMAD.MOV.U32 R47, RZ, RZ, R58 ;  /* 0x000000ffff2f7224 */ /* 0x000fe200078e003a */
[----:B------:R-:W-:Y:S01]  /*67a90*/  IADD3.X R53, R53, R0, RZ, P3, !PT ;  /* 0x0000000035357210 */ /* 0x000fe20001ffe4ff */
[----:B------:R1:W-:Y:S01]  /*67aa0*/  STL [R1+0x2040], R52 ;  /* 0x0020403401007387 */ /* 0x0003e20000100800 */
[----:B------:R-:W-:Y:S02]  /*67ab0*/  STL [R1+0x203c], R58 ;  /* 0x00203c3a01007387 */ /* 0x000fe40000100800 */
[----:B------:R-:W-:Y:S03]  /*67ac0*/  STL [R1+0x1c6c], R51 ;  /* 0x001c6c3301007387 */ /* 0x000fe60000100800 */
[----:B------:R2:W-:Y:S04]  /*67ad0*/  LDGSTS.E [R44+0x1e800], [R46.64], P2 ;  /* 0x1e8000002e2c7fae */ /* 0x0005e80009121844 */
[----:B-1----:R-:W3:Y:S01]  /*67ae0*/  LDL.LU R52, [R1+0x1c50] ;  /* 0x001c500001347983 */ /* 0x002ee20000300800 */
[----:B------:R1:W-:Y:S02]  /*67af0*/  STL [R1+0x1c60], R53 ;  /* 0x001c603501007387 */ /* 0x0003e40000100800 */
[----:B------:R-:W3:Y:S01]  /*67b00*/  LDL.LU R45, [R1+0x1c4c] ;  /* 0x001c4c00012d7983 */ /* 0x000ee20000300800 */
[----:B--2---:R-:W-:Y:S01]  /*67b10*/  MOV R46, R51 ;  /* 0x00000033002e7202 */ /* 0x004fe20000000f00 */
[----:B------:R-:W-:-:S02]  /*67b20*/  IMAD.MOV.U32 R47, RZ, RZ, R53 ;  /* 0x000000ffff2f7224 */ /* 0x000fc400078e0035 */
[----:B-1----:R-:W2:Y:S04]  /*67b30*/  LDL.LU R53, [R1+0x1c48] ;  /* 0x001c480001357983 */ /* 0x002ea80000300800 */
[----:B------:R1:W-:Y:S01]  /*67b40*/  LDGSTS.E [R44+0x1ea00], [R46.64], P2 ;  /* 0x1ea000002e2c7fae */ /* 0x0003e20009121844 */
[-C--:B------:R-:W-:Y:S01]  /*67b50*/  IADD3 R56, P1, R56, R242.reuse, RZ ;  /* 0x000000f238387210 */ /* 0x080fe20007f3e0ff */
[----:B------:R-:W2:Y:S04]  /*67b60*/  LDL.LU R51, [R1+0x1c40] ;  /* 0x001c400001337983 */ /* 0x000ea80000300800 */
[----:B------:R-:W-:Y:S01]  /*67b70*/  IMAD.X R57, R57, 0x1, R0, P1 ;  /* 0x0000000139397824 */ /* 0x000fe200008e0600 */
[----:B------:R-:W-:Y:S01]  /*67b80*/  IADD3 R54, P3, R54, R242, RZ ;  /* 0x000000f236367210 */ /* 0x000fe20007f7e0ff */
[----:B------:R1:W-:Y:S02]  /*67b90*/  STL [R1+0x1c64], R56 ;  /* 0x001c643801007387 */ /* 0x0003e40000100800 */
[----:B-1----:R-:W-:-:S02]  /*67ba0*/  IMAD.MOV.U32 R46, RZ, RZ, R56 ;  /* 0x000000ffff2e7224 */ /* 0x002fc400078e0038 */
[----:B------:R-:W-:Y:S01]  /*67bb0*/  IMAD.MOV.U32 R47, RZ, RZ, R57 ;  /* 0x000000ffff2f7224 */ /* 0x000fe200078e0039 */
[----:B------:R-:W-:Y:S01]  /*67bc0*/  IADD3.X R55, R55, R0, RZ, P3, !PT ;  /* 0x0000000037377210 */ /* 0x000fe20001ffe4ff */
[----:B------:R-:W-:Y:S01]  /*67bd0*/  STL [R1+0x1c58], R57 ;  /* 0x001c583901007387 */ /* 0x000fe20000100800 */
[----:B------:R1:W-:Y:S03]  /*67be0*/  STL [R1+0x1c5c], R54 ;  /* 0x001c5c3601007387 */ /* 0x0003e60000100800 */
[----:B------:R1:W-:Y:S04]  /*67bf0*/  LDGSTS.E [R44+0x1ec00], [R46.64], P2 ;  /* 0x1ec000002e2c7fae */ /* 0x0003e80009121844 */
[----:B------:R1:W-:Y:S01]  /*67c00*/  STL [R1+0x1c54], R55 ;  /* 0x001c543701007387 */ /* 0x0003e20000100800 */
[----:B------:R-:W2:Y:S02]  /*67c10*/  LDL.LU R60, [R1+0x1c38] ;  /* 0x001c3800013c7983 */ /* 0x000ea40000300800 */
[----:B------:R-:W2:Y:S01]  /*67c20*/  LDL.LU R59, [R1+0x1c44] ;  /* 0x001c4400013b7983 */ /* 0x000ea20000300800 */
[----:B------:R-:W-:Y:S01]  /*67c30*/  ISETP.GT.AND P1, PT, R3, 0x2, PT ;  /* 0x000000020300780c */ /* 0x000fe20003f24270 */
[----:B------:R-:W2:Y:S01]  /*67c40*/  LDL.LU R58, [R1+0x202c] ;  /* 0x00202c00013a7983 */ /* 0x000ea20000300800 */
[----:B------:R-:W2:Y:S01]  /*67c50*/  LDL.LU R56, [R1+0x2030] ;  /* 0x0020300001387983 */ /* 0x000ea20000300800 */
[----:B-1----:R-:W-:Y:S01]  /*67c60*/  MOV R46, R54 ;  /* 0x00000036002e7202 */ /* 0x002fe20000000f00 */
[----:B------:R-:W-:-:S02]  /*67c70*/  IMAD.MOV.U32 R47, RZ, RZ, R55 ;  /* 0x000000ffff2f7224 */ /* 0x000fc400078e0037 */
[----:B------:R-:W-:-:S03]  /*67c80*/  IMAD.SHL.U32 R243, R243, 0x4, RZ ;  /* 0x00000004f3f37824 */ /* 0x000fc600078e00ff */
[----:B------:R1:W-:Y:S02]  /*67c90*/  LDGSTS.E [R44+0x1ee00], [R46.64], P2 ;  /* 0x1ee000002e2c7fae */ /* 0x0003e40009121844 */
[----:B------:R-:W-:Y:S02]  /*67ca0*/  LOP3.LUT R54, R243, 0x40, RZ, 0x3c, !PT ;  /* 0x00000040f3367812 */ /* 0x000fe400078e3cff */
[----:B-1----:R-:W-:-:S04]  /*67cb0*/  SEL R44, RZ, 0x4, !P1 ;  /* 0x00000004ff2c7807 */ /* 0x002fc80004800000 */
[----:B------:R-:W-:-:S04]  /*67cc0*/  SEL R44, R44, RZ, !P0 ;  /* 0x000000ff2c2c7207 */ /* 0x000fc80004000000 */
[----:B------:R-:W-:Y:S01]  /*67cd0*/  ISETP.NE.U32.AND P1, PT, R44, RZ, PT ;  /* 0x000000ff2c00720c */ /* 0x000fe20003f25070 */
[----:B------:R-:W-:Y:S01]  /*67ce0*/  IMAD R44, R252, 0x20000, R54 ;  /* 0x00020000fc2c7824 */ /* 0x000fe200078e0236 */
[----:B----4-:R-:W-:-:S04]  /*67cf0*/  IADD3 R48, P2, R48, R242, RZ ;  /* 0x000000f230307210 */ /* 0x010fc80007f5e0ff */
[----:B---3--:R-:W-:Y:S01]  /*67d00*/  IADD3.X R49, R49, R0, RZ, P2, !PT ;  /* 0x0000000031317210 */ /* 0x008fe200017fe4ff */
[----:B------:R-:W-:Y:S04]  /*67d10*/  STL [R1+0x2038], R48 ;  /* 0x0020383001007387 */ /* 0x000fe80000100800 */
[----:B------:R1:W-:Y:S01]  /*67d20*/  STL [R1+0x2034], R49 ;  /* 0x0020343101007387 */ /* 0x0003e20000100800 */
[----:B------:R-:W3:Y:S02]  /*67d30*/  LDL.LU R55, [R1+0x1c30] ;  /* 0x001c300001377983 */ /* 0x000ee40000300800 */
[----:B------:R-:W4:Y:S01]  /*67d40*/  LDL.LU R54, [R1+0x1c3c] ;  /* 0x001c3c0001367983 */ /* 0x000f220000300800 */
[----:B------:R-:W-:Y:S01]  /*67d50*/  MOV R47, R49 ;  /* 0x00000031002f7202 */ /* 0x000fe20000000f00 */
[----:B------:R-:W-:-:S05]  /*67d60*/  IMAD.MOV.U32 R46, RZ, RZ, R48 ;  /* 0x000000ffff2e7224 */ /* 0x000fca00078e0030 */
[----:B------:R2:W-:Y:S04]  /*67d70*/  LDGSTS.E [R44+0x1000], [R46.64], P1 ;  /* 0x010000002e2c7fae */ /* 0x0005e80008921844 */
[----:B-1----:R-:W3:Y:S01]  /*67d80*/  LDL.LU R49, [R1+0x1c28] ;  /* 0x001c280001317983 */ /* 0x002ee20000300800 */
[----:B------:R-:W3:Y:S01]  /*67d90*/  LDL.LU R48, [R1+0x1c34] ;  /* 0x001c340001307983 */ /* 0x000ee20000300800 */
[-C--:B------:R-:W-:Y:S02]  /*67da0*/  IADD3 R52, P2, R52, R242.reuse, RZ ;  /* 0x000000f234347210 */ /* 0x080fe40007f5e0ff */
[----:B------:R-:W-:Y:S02]  /*67db0*/  IADD3 R45, P3, R45, R242, RZ ;  /* 0x000000f22d2d7210 */ /* 0x000fe40007f7e0ff */
[----:B--2---:R-:W-:Y:S01]  /*67dc0*/  MOV R46, R52 ;  /* 0x00000034002e7202 */ /* 0x004fe20000000f00 */
[----:B------:R-:W-:Y:S01]  /*67dd0*/  STL [R1+0x1c50], R52 ;  /* 0x001c503401007387 */ /* 0x000fe20000100800 */
[----:B------:R-:W-:-:S02]  /*67de0*/  IMAD.X R53, R53, 0x1, R0, P2 ;  /* 0x0000000135357824 */ /* 0x000fc400010e0600 */
[----:B------:R-:W-:Y:S02]  /*67df0*/  IMAD.X R51, R51, 0x1, R0, P3 ;  /* 0x0000000133337824 */ /* 0x000fe400018e0600 */
[----:B------:R-:W-:Y:S01]  /*67e00*/  IMAD.MOV.U32 R47, RZ, RZ, R53 ;  /* 0x000000ffff2f7224 */ /* 0x000fe200078e0035 */
[----:B------:R1:W-:Y:S01]  /*67e10*/  STL [R1+0x1c48], R53 ;  /* 0x001c483501007387 */ /* 0x0003e20000100800 */
[----:B------:R2:W-:Y:S02]  /*67e20*/  STL [R1+0x1c4c], R45 ;  /* 0x001c4c2d01007387 */ /* 0x0005e40000100800 */
[----:B------:R2:W-:Y:S01]  /*67e30*/  STL [R1+0x1c40], R51 ;  /* 0x001c403301007387 */ /* 0x0005e20000100800 */
[----:B------:R-:W-:Y:S01]  /*67e40*/  ISETP.GT.AND P2, PT, R3, 0x6, PT ;  /* 0x000000060300780c */ /* 0x000fe20003f44270 */
[----:B------:R-:W3:Y:S04]  /*67e50*/  LDL.LU R57, [R1+0x1c20] ;  /* 0x001c200001397983 */ /* 0x000ee80000300800 */
[----:B------:R2:W-:Y:S04]  /*67e60*/  LDGSTS.E [R44+0x1200], [R46.64], P1 ;  /* 0x012000002e2c7fae */ /* 0x0005e80008921844 */
[----:B-1----:R-:W3:Y:S01]  /*67e70*/  LDL.LU R53, [R1+0x1c2c] ;  /* 0x001c2c0001357983 */ /* 0x002ee20000300800 */
[----:B------:R-:W3:Y:S01]  /*67e80*/  LDL.LU R52, [R1+0x2024] ;  /* 0x0020240001347983 */ /* 0x000ee20000300800 */
[----:B------:R-:W-:Y:S01]  /*67e90*/  IADD3 R59, P3, R59, R242, RZ ;  /* 0x000000f23b3b7210 */ /* 0x000fe20007f7e0ff */
[----:B--2---:R-:W-:Y:S01]  /*67ea0*/  IMAD.MOV.U32 R46, RZ, RZ, R45 ;  /* 0x000000ffff2e7224 */ /* 0x004fe200078e002d */
[----:B------:R-:W-:-:S02]  /*67eb0*/  MOV R47, R51 ;  /* 0x00000033002f7202 */ /* 0x000fc40000000f00 */
[----:B------:R-:W-:Y:S01]  /*67ec0*/  SEL R45, RZ, 0x4, !P2 ;  /* 0x00000004ff2d7807 */ /* 0x000fe20005000000 */
[----:B------:R-:W3:Y:S01]  /*67ed0*/  LDL.LU R51, [R1+0x2028] ;  /* 0x0020280001337983 */ /* 0x000ee20000300800 */
[----:B------:R-:W-:Y:S01]  /*67ee0*/  IADD3 R56, P4, R56, R242, RZ ;  /* 0x000000f238387210 */ /* 0x000fe20007f9e0ff */
[--C-:B------:R-:W-:Y:S01]  /*67ef0*/  IMAD.X R60, R60, 0x1, R0.reuse, P3 ;  /* 0x000000013c3c7824 */ /* 0x100fe200018e0600 */
[----:B------:R-:W-:Y:S01]  /*67f00*/  SEL R45, R45, RZ, !P0 ;  /* 0x000000ff2d2d7207 */ /* 0x000fe20004000000 */
[----:B------:R1:W-:Y:S02]  /*67f10*/  LDGSTS.E [R44+0x1400], [R46.64], P1 ;  /* 0x014000002e2c7fae */ /* 0x0003e40008921844 */
[----:B------:R-:W-:Y:S01]  /*67f20*/  IMAD.X R58, R58, 0x1, R0, P4 ;  /* 0x000000013a3a7824 */ /* 0x000fe200020e0600 */
[----:B------:R-:W-:Y:S01]  /*67f30*/  ISETP.NE.U32.AND P2, PT, R45, RZ, PT ;  /* 0x000000ff2d00720c */ /* 0x000fe20003f45070 */
[----:B------:R-:W-:Y:S01]  /*67f40*/  STL [R1+0x1c44], R59 ;  /* 0x001c443b01007387 */ /* 0x000fe20000100800 */
[----:B------:R1:W-:Y:S02]  /*67f50*/  STL [R1+0x1c38], R60 ;  /* 0x001c383c01007387 */ /* 0x0003e40000100800 */
[----:B------:R-:W-:Y:S02]  /*67f60*/  STL [R1+0x2030], R56 ;  /* 0x0020303801007387 */ /* 0x000fe40000100800 */
[----:B------:R1:W-:Y:S02]  /*67f70*/  STL [R1+0x202c], R58 ;  /* 0x00202c3a01007387 */ /* 0x0003e40000100800 */
[----:B-1----:R-:W-:Y:S01]  /*67f80*/  MOV R46, R59 ;  /* 0x0000003b002e7202 */ /* 0x002fe20000000f00 */
[----:B------:R-:W-:-:S02]  /*67f90*/  IMAD.MOV.U32 R47, RZ, RZ, R60 ;  /* 0x000000ffff2f7224 */ /* 0x000fc400078e003c */
[----:B------:R-:W3:Y:S04]  /*67fa0*/  LDL.LU R60, [R1+0x1c18] ;  /* 0x001c1800013c7983 */ /* 0x000ee80000300800 */
[----:B------:R1:W-:Y:S01]  /*67fb0*/  LDGSTS.E [R44+0x1600], [R46.64], P1 ;  /* 0x016000002e2c7fae */ /* 0x0003e20008921844 */
[----:B------:R-:W3:Y:S01]  /*67fc0*/  LDL.LU R59, [R1+0x1c24] ;  /* 0x001c2400013b7983 */ /* 0x000ee20000300800 */
[----:B-1----:R-:W-:Y:S01]  /*67fd0*/  MOV R47, R58 ;  /* 0x0000003a002f7202 */ /* 0x002fe20000000f00 */
[----:B------:R-:W-:Y:S01]  /*67fe0*/  IMAD.MOV.U32 R46, RZ, RZ, R56 ;  /* 0x000000ffff2e7224 */ /* 0x000fe200078e0038 */
[----:B------:R-:W3:Y:S01]  /*67ff0*/  LDL.LU R58, [R1+0x1c10] ;  /* 0x001c1000013a7983 */ /* 0x000ee20000300800 */
[----:B------:R-:W3:Y:S03]  /*68000*/  LDL.LU R56, [R1+0x1c1c] ;  /* 0x001c1c0001387983 */ /* 0x000ee60000300800 */
[----:B------:R1:W-:Y:S01]  /*68010*/  LDGSTS.E [R44+0x3000], [R46.64], P2 ;  /* 0x030000002e2c7fae */ /* 0x0003e20009121844 */
[----:B----4-:R-:W-:-:S05]  /*68020*/  IADD3 R54, P1, R54, R242, RZ ;  /* 0x000000f236367210 */ /* 0x010fca0007f3e0ff */
[--C-:B---3--:R-:W-:Y:S01]  /*68030*/  IMAD.X R55, R55, 0x1, R0.reuse, P1 ;  /* 0x0000000137377824 */ /* 0x108fe200008e0600 */
[----:B------:R-:W-:Y:S02]  /*68040*/  IADD3 R48, P3, R48, R242, RZ ;  /* 0x000000f230307210 */ /* 0x000fe40007f7e0ff */
[----:B-1----:R-:W-:Y:S01]  /*68050*/  MOV R46, R54 ;  /* 0x00000036002e7202 */ /* 0x002fe20000000f00 */
[----:B------:R-:W-:Y:S01]  /*68060*/  IMAD.MOV.U32 R47, RZ, RZ, R55 ;  /* 0x000000ffff2f7224 */ /* 0x000fe200078e0037 */
[----:B------:R-:W-:Y:S01]  /*68070*/  STL [R1+0x1c3c], R54 ;  /* 0x001c3c3601007387 */ /* 0x000fe20000100800 */
[----:B------:R-:W-:Y:S02]  /*68080*/  IMAD.X R49, R49, 0x1, R0, P3 ;  /* 0x0000000131317824 */ /* 0x000fe400018e0600 */
[----:B------:R1:W-:Y:S01]  /*68090*/  STL [R1+0x1c30], R55 ;  /* 0x001c303701007387 */ /* 0x0003e20000100800 */
[----:B------:R-:W-:Y:S02]  /*680a0*/  STL [R1+0x1c34], R48 ;  /* 0x001c343001007387 */ /* 0x000fe40000100800 */
[----:B------:R3:W-:Y:S02]  /*680b0*/  STL [R1+0x1c28], R49 ;  /* 0x001c283101007387 */ /* 0x0007e40000100800 */
[----:B------:R4:W-:Y:S04]  /*680c0*/  LDGSTS.E [R44+0x3200], [R46.64], P2 ;  /* 0x032000002e2c7fae */ /* 0x0009e80009121844 */
[----:B-1----:R-:W2:Y:S01]  /*680d0*/  LDL.LU R55, [R1+0x1c08] ;  /* 0x001c080001377983 */ /* 0x002ea20000300800 */
[----:B------:R-:W2:Y:S01]  /*680e0*/  LDL.LU R54, [R1+0x1c14] ;  /* 0x001c140001367983 */ /* 0x000ea20000300800 */
[----:B----4-:R-:W-:Y:S01]  /*680f0*/  MOV R47, R49 ;  /* 0x00000031002f7202 */ /* 0x010fe20000000f00 */
[----:B------:R-:W-:Y:S01]  /*68100*/  IMAD.MOV.U32 R46, RZ, RZ, R48 ;  /* 0x000000ffff2e7224 */ /* 0x000fe200078e0030 */
[----:B---3--:R-:W3:Y:S01]  /*68110*/  LDL.LU R49, [R1+0x201c] ;  /* 0x00201c0001317983 */ /* 0x008ee20000300800 */
[----:B------:R-:W4:Y:S01]  /*68120*/  LDL.LU R48, [R1+0x2020] ;  /* 0x0020200001307983 */ /* 0x000f220000300800 */
[----:B------:R-:W-:-:S02]  /*68130*/  ISETP.GT.AND P1, PT, R3, 0xa, PT ;  /* 0x0000000a0300780c */ /* 0x000fc40003f24270 */
[----:B------:R1:W-:Y:S02]  /*68140*/  LDGSTS.E [R44+0x3400], [R46.64], P2 ;  /* 0x034000002e2c7fae */ /* 0x0003e40009121844 */
[----:B------:R-:W-:Y:S02]  /*68150*/  SEL R45, RZ, 0x4, !P1 ;  /* 0x00000004ff2d7807 */ /* 0x000fe40004800000 */
[----:B------:R-:W-:Y:S02]  /*68160*/  IADD3 R53, P3, R53, R242, RZ ;  /* 0x000000f235357210 */ /* 0x000fe40007f7e0ff */
[----:B------:R-:W-:-:S03]  /*68170*/  SEL R45, R45, RZ, !P0 ;  /* 0x000000ff2d2d7207 */ /* 0x000fc60004000000 */
[--C-:B------:R-:W-:Y:S01]  /*68180*/  IMAD.X R57, R57, 0x1, R0.reuse, P3 ;  /* 0x0000000139397824 */ /* 0x100fe200018e0600 */
[----:B------:R-:W-:Y:S02]  /*68190*/  IADD3 R51, P4, R51, R242, RZ ;  /* 0x000000f233337210 */ /* 0x000fe40007f9e0ff */
[----:B-1----:R-:W-:Y:S01]  /*681a0*/  MOV R46, R53 ;  /* 0x00000035002e7202 */ /* 0x002fe20000000f00 */
[----:B------:R-:W-:Y:S01]  /*681b0*/  IMAD.MOV.U32 R47, RZ, RZ, R57 ;  /* 0x000000ffff2f7224 */ /* 0x000fe200078e0039 */
[----:B------:R-:W-:Y:S01]  /*681c0*/  ISETP.NE.U32.AND P1, PT, R45, RZ, PT ;  /* 0x000000ff2d00720c */ /* 0x000fe20003f25070 */
[----:B------:R-:W-:Y:S01]  /*681d0*/  IMAD.X R52, R52, 0x1, R0, P4 ;  /* 0x0000000134347824 */ /* 0x000fe200020e0600 */
[----:B------:R-:W-:Y:S01]  /*681e0*/  STL [R1+0x1c2c], R53 ;  /* 0x001c2c3501007387 */ /* 0x000fe20000100800 */
[----:B------:R1:W-:Y:S02]  /*681f0*/  STL [R1+0x1c20], R57 ;  /* 0x001c203901007387 */ /* 0x0003e40000100800 */
[----:B------:R-:W-:Y:S01]  /*68200*/  STL [R1+0x2028], R51 ;  /* 0x0020283301007387 */ /* 0x000fe20000100800 */
[----:B------:R1:W-:Y:S04]  /*68210*/  LDGSTS.E [R44+0x3600], [R46.64], P2 ;  /* 0x036000002e2c7fae */ /* 0x0003e80009121844 */
[----:B------:R1:W-:Y:S04]  /*68220*/  STL [R1+0x2024], R52 ;  /* 0x0020243401007387 */ /* 0x0003e80000100800 */
[----:B-1----:R-:W3:Y:S01]  /*68230*/  LDL.LU R57, [R1+0x1c00] ;  /* 0x001c000001397983 */ /* 0x002ee20000300800 */
[----:B------:R-:W3:Y:S01]  /*68240*/  LDL.LU R53, [R1+0x1c0c] ;  /* 0x001c0c0001357983 */ /* 0x000ee20000300800 */
[----:B------:R-:W-:-:S02]  /*68250*/  MOV R47, R52 ;  /* 0x00000034002f7202 */ /* 0x000fc40000000f00 */
[-C--:B------:R-:W-:Y:S01]  /*68260*/  IADD3 R59, P2, R59, R242.reuse, RZ ;  /* 0x000000f23b3b7210 */ /* 0x080fe20007f5e0ff */
[----:B------:R-:W-:Y:S01]  /*68270*/  IMAD.MOV.U32 R46, RZ, RZ, R51 ;  /* 0x000000ffff2e7224 */ /* 0x000fe200078e0033 */
[----:B------:R-:W3:Y:S01]  /*68280*/  LDL.LU R52, [R1+0x1bf8] ;  /* 0x001bf80001347983 */ /* 0x000ee20000300800 */
[----:B------:R-:W3:Y:S02]  /*68290*/  LDL.LU R51, [R1+0x1c04] ;  /* 0x001c040001337983 */ /* 0x000ee40000300800 */
[----:B------:R-:W-:Y:S01]  /*682a0*/  IMAD.X R60, R60, 0x1, R0, P2 ;  /* 0x000000013c3c7824 */ /* 0x000fe200010e0600 */
[----:B------:R1:W-:Y:S01]  /*682b0*/  LDGSTS.E [R44+0x5000], [R46.64], P1 ;  /* 0x050000002e2c7fae */ /* 0x0003e20008921844 */
[----:B------:R-:W-:-:S03]  /*682c0*/  IADD3 R56, P3, R56, R242, RZ ;  /* 0x000000f238387210 */ /* 0x000fc60007f7e0ff */
[----:B------:R-:W-:Y:S01]  /*682d0*/  STL [R1+0x1c24], R59 ;  /* 0x001c243b01007387 */ /* 0x000fe20000100800 */
[----:B------:R1:W-:Y:S02]  /*682e0*/  STL [R1+0x1c18], R60 ;  /* 0x001c183c01007387 */ /* 0x0003e40000100800 */
[----:B------:R-:W-:Y:S01]  /*682f0*/  IMAD.X R58, R58, 0x1, R0, P3 ;  /* 0x000000013a3a7824 */ /* 0x000fe200018e0600 */
[----:B-1----:R-:W-:Y:S01]  /*68300*/  MOV R46, R59 ;  /* 0x0000003b002e7202 */ /* 0x002fe20000000f00 */
[----:B------:R-:W-:Y:S01]  /*68310*/  IMAD.MOV.U32 R47, RZ, RZ, R60 ;  /* 0x000000ffff2f7224 */ /* 0x000fe200078e003c */
[----:B------:R-:W-:Y:S02]  /*68320*/  STL [R1+0x1c1c], R56 ;  /* 0x001c1c3801007387 */ /* 0x000fe40000100800 */
[----:B------:R1:W-:Y:S02]  /*68330*/  STL [R1+0x1c10], R58 ;  /* 0x001c103a01007387 */ /* 0x0003e40000100800 */
        /* <DEDUP_REMOVED lines=8> */
[----:B--2---:R-:W-:-:S02]  /*683c0*/  IADD3 R54, P3, R54, R242, RZ ;  /* 0x000000f236367210 */ /* 0x004fc40007f7e0ff */
[----:B----4-:R-:W-:-:S03]  /*683d0*/  IADD3 R48, P4, R48, R242, RZ ;  /* 0x000000f230307210 */ /* 0x010fc60007f9e0ff */
[--C-:B------:R-:W-:Y:S01]  /*683e0*/  IMAD.X R55, R55, 0x1, R0.reuse, P3 ;  /* 0x0000000137377824 */ /* 0x100fe200018e0600 */
[----:B------:R-:W-:Y:S01]  /*683f0*/  STL [R1+0x1c14], R54 ;  /* 0x001c143601007387 */ /* 0x000fe20000100800 */
[----:B-1----:R-:W-:Y:S01]  /*68400*/  MOV R46, R54 ;  /* 0x00000036002e7202 */ /* 0x002fe20000000f00 */
[----:B---3--:R-:W-:Y:S02]  /*68410*/  IMAD.X R49, R49, 0x1, R0, P4 ;  /* 0x0000000131317824 */ /* 0x008fe400020e0600 */
[----:B------:R-:W-:Y:S01]  /*68420*/  IMAD.MOV.U32 R47, RZ, RZ, R55 ;  /* 0x000000ffff2f7224 */ /* 0x000fe200078e0037 */
[----:B------:R1:W-:Y:S01]  /*68430*/  STL [R1+0x1c08], R55 ;  /* 0x001c083701007387 */ /* 0x0003e20000100800 */
[----:B------:R-:W-:Y:S02]  /*68440*/  STL [R1+0x2020], R48 ;  /* 0x0020203001007387 */ /* 0x000fe40000100800 */
[----:B------:R2:W-:Y:S01]  /*68450*/  STL [R1+0x201c], R49 ;  /* 0x00201c3101007387 */ /* 0x0005e20000100800 */
[----:B------:R3:W-:Y:S04]  /*68460*/  LDGSTS.E [R44+0x5600], [R46.64], P1 ;  /* 0x056000002e2c7fae */ /* 0x0007e80008921844 */
[----:B-1----:R-:W4:Y:S01]  /*68470*/  LDL.LU R55, [R1+0x1be8] ;  /* 0x001be80001377983 */ /* 0x002f220000300800 */
[----:B------:R-:W4:Y:S01]  /*68480*/  LDL.LU R54, [R1+0x1bf4] ;  /* 0x001bf40001367983 */ /* 0x000f220000300800 */
[----:B---3--:R-:W-:Y:S01]  /*68490*/  MOV R47, R49 ;  /* 0x00000031002f7202 */ /* 0x008fe20000000f00 */
[----:B------:R-:W-:Y:S01]  /*684a0*/  IMAD.MOV.U32 R46, RZ, RZ, R48 ;  /* 0x000000ffff2e7224 */ /* 0x000fe200078e0030 */
[----:B--2---:R-:W2:Y:S01]  /*684b0*/  LDL.LU R49, [R1+0x1be0] ;  /* 0x001be00001317983 */ /* 0x004ea20000300800 */
[----:B------:R-:W3:Y:S01]  /*684c0*/  LDL.LU R48, [R1+0x1bec] ;  /* 0x001bec0001307983 */ /* 0x000ee20000300800 */
[----:B------:R-:W-:-:S04]  /*684d0*/  ISETP.GT.AND P2, PT, R3, 0xe, PT ;  /* 0x0000000e0300780c */ /* 0x000fc80003f44270 */
[----:B------:R-:W-:-:S04]  /*684e0*/  SEL R45, RZ, 0x4, !P2 ;  /* 0x00000004ff2d7807 */ /* 0x000fc80005000000 */
[----:B------:R-:W-:-:S04]  /*684f0*/  SEL R45, R45, RZ, !P0 ;  /* 0x000000ff2d2d7207 */ /* 0x000fc80004000000 */
[----:B------:R-:W-:Y:S02]  /*68500*/  ISETP.NE.U32.AND P2, PT, R45, RZ, PT ;  /* 0x000000ff2d00720c */ /* 0x000fe40003f45070 */
[-C--:B------:R-:W-:Y:S02]  /*68510*/  IADD3 R53, P1, R53, R242.reuse, RZ ;  /* 0x000000f235357210 */ /* 0x080fe40007f3e0ff */
[----:B------:R-:W-:-:S03]  /*68520*/  IADD3 R51, P3, R51, R242, RZ ;  /* 0x000000f233337210 */ /* 0x000fc60007f7e0ff */
[--C-:B------:R-:W-:Y:S01]  /*68530*/  IMAD.X R57, R57, 0x1, R0.reuse, P1 ;  /* 0x0000000139397824 */ /* 0x100fe200008e0600 */
[----:B------:R-:W-:Y:S01]  /*68540*/  STL [R1+0x1c0c], R53 ;  /* 0x001c0c3501007387 */ /* 0x000fe20000100800 */
[----:B------:R-:W-:-:S03]  /*68550*/  IMAD.X R52, R52, 0x1, R0, P3 ;  /* 0x0000000134347824 */ /* 0x000fc600018e0600 */
[----:B------:R1:W-:Y:S04]  /*68560*/  STL [R1+0x1c00], R57 ;  /* 0x001c003901007387 */ /* 0x0003e80000100800 */
[----:B------:R1:W-:Y:S01]  /*68570*/  LDGSTS.E [R44+0x7000], [R46.64], P2 ;  /* 0x070000002e2c7fae */ /* 0x0003e20009121844 */
[----:B------:R-:W-:Y:S02]  /*68580*/  STL [R1+0x1c04], R51 ;  /* 0x001c043301007387 */ /* 0x000fe40000100800 */
[----:B------:R1:W-:Y:S01]  /*68590*/  STL [R1+0x1bf8], R52 ;  /* 0x001bf83401007387 */ /* 0x0003e20000100800 */
[----:B------:R-:W-:Y:S02]  /*685a0*/  ISETP.GT.AND P1, PT, R3, 0x12, PT ;  /* 0x000000120300780c */ /* 0x000fe40003f24270 */
[----:B-1----:R-:W-:Y:S01]  /*685b0*/  MOV R46, R53 ;  /* 0x00000035002e7202 */ /* 0x002fe20000000f00 */
[----:B------:R-:W-:-:S02]  /*685c0*/  IMAD.MOV.U32 R47, RZ, RZ, R57 ;  /* 0x000000ffff2f7224 */ /* 0x000fc400078e0039 */
[----:B------:R-:W2:Y:S04]  /*685d0*/  LDL.LU R57, [R1+0x1bd8] ;  /* 0x001bd80001397983 */ /* 0x000ea80000300800 */
[----:B------:R1:W-:Y:S01]  /*685e0*/  LDGSTS.E [R44+0x7200], [R46.64], P2 ;  /* 0x072000002e2c7fae */ /* 0x0003e20009121844 */
[----:B------:R-:W2:Y:S01]  /*685f0*/  LDL.LU R53, [R1+0x1be4] ;  /* 0x001be40001357983 */ /* 0x000ea20000300800 */
[----:B------:R-:W-:Y:S02]  /*68600*/  IADD3 R59, P3, R59, R242, RZ ;  /* 0x000000f23b3b7210 */ /* 0x000fe40007f7e0ff */
[----:B------:R-:W-:-:S03]  /*68610*/  SEL R45, RZ, 0x4, !P1 ;  /* 0x00000004ff2d7807 */ /* 0x000fc60004800000 */
[--C-:B------:R-:W-:Y:S01]  /*68620*/  IMAD.X R60, R60, 0x1, R0.reuse, P3 ;  /* 0x000000013c3c7824 */ /* 0x100fe200018e0600 */
[----:B-1----:R-:W-:Y:S01]  /*68630*/  MOV R47, R52 ;  /* 0x00000034002f7202 */ /* 0x002fe20000000f00 */
[----:B------:R-:W-:Y:S01]  /*68640*/  IMAD.MOV.U32 R46, RZ, RZ, R51 ;  /* 0x000000ffff2e7224 */ /* 0x000fe200078e0033 */
[----:B------:R-:W2:Y:S01]  /*68650*/  LDL.LU R52, [R1+0x200c] ;  /* 0x00200c0001347983 */ /* 0x000ea20000300800 */
[----:B------:R-:W2:Y:S01]  /*68660*/  LDL.LU R51, [R1+0x2010] ;  /* 0x0020100001337983 */ /* 0x000ea20000300800 */
[----:B------:R-:W-:Y:S02]  /*68670*/  IADD3 R56, P4, R56, R242, RZ ;  /* 0x000000f238387210 */ /* 0x000fe40007f9e0ff */
[----:B------:R-:W-:Y:S01]  /*68680*/  SEL R45, R45, RZ, !P0 ;  /* 0x000000ff2d2d7207 */ /* 0x000fe20004000000 */
[----:B------:R1:W-:Y:S04]  /*68690*/  LDGSTS.E [R44+0x7400], [R46.64], P2 ;  /* 0x074000002e2c7fae */ /* 0x0003e80009121844 */
[----:B------:R-:W-:Y:S01]  /*686a0*/  STL [R1+0x1bfc], R59 ;  /* 0x001bfc3b01007387 */ /* 0x000fe20000100800 */
[----:B------:R-:W-:Y:S01]  /*686b0*/  IMAD.X R58, R58, 0x1, R0, P4 ;  /* 0x000000013a3a7824 */ /* 0x000fe200020e0600 */
[----:B------:R-:W-:-:S02]  /*686c0*/  ISETP.NE.U32.AND P1, PT, R45, RZ, PT ;  /* 0x000000ff2d00720c */ /* 0x000fc40003f25070 */
[----:B------:R1:W-:Y:S01]  /*686d0*/  STL [R1+0x1bf0], R60 ;  /* 0x001bf03c01007387 */ /* 0x0003e20000100800 */
[----:B------:R-:W-:Y:S02]  /*686e0*/  STL [R1+0x2018], R56 ;  /* 0x0020183801007387 */ /* 0x000fe40000100800 */
[----:B------:R1:W-:Y:S02]  /*686f0*/  STL [R1+0x2014], R58 ;  /* 0x0020143a01007387 */ /* 0x0003e40000100800 */
[----:B-1----:R-:W-:Y:S01]  /*68700*/  MOV R46, R59 ;  /* 0x0000003b002e7202 */ /* 0x002fe20000000f00 */
[----:B------:R-:W-:Y:S02]  /*68710*/  IMAD.MOV.U32 R47, RZ, RZ, R60 ;  /* 0x000000ffff2f7224 */ /* 0x000fe400078e003c */
[----:B------:R-:W2:Y:S04]  /*68720*/  LDL.LU R60, [R1+0x1bd0] ;  /* 0x001bd000013c7983 */ /* 0x000ea80000300800 */
[----:B------:R1:W-:Y:S01]  /*68730*/  LDGSTS.E [R44+0x7600], [R46.64], P2 ;  /* 0x076000002e2c7fae */ /* 0x0003e20009121844 */
[----:B------:R-:W2:Y:S01]  /*68740*/  LDL.LU R59, [R1+0x1bdc] ;  /* 0x001bdc00013b7983 */ /* 0x000ea20000300800 */
[----:B-1----:R-:W-:Y:S01]  /*68750*/  MOV R47, R58 ;  /* 0x0000003a002f7202 */ /* 0x002fe20000000f00 */
[----:B------:R-:W-:Y:S01]  /*68760*/  IMAD.MOV.U32 R46, RZ, RZ, R56 ;  /* 0x000000ffff2e7224 */ /* 0x000fe200078e0038 */
[----:B------:R-:W2:Y:S01]  /*68770*/  LDL.LU R58, [R1+0x1bc8] ;  /* 0x001bc800013a7983 */ /* 0x000ea20000300800 */
[----:B------:R-:W2:Y:S03]  /*68780*/  LDL.LU R56, [R1+0x1bd4] ;  /* 0x001bd40001387983 */ /* 0x000ea60000300800 */
[----:B------:R1:W-:Y:S01]  /*68790*/  LDGSTS.E [R44+0x9000], [R46.64], P1 ;  /* 0x090000002e2c7fae */ /* 0x0003e20008921844 */
[----:B----4-:R-:W-:-:S05]  /*687a0*/  IADD3 R54, P2, R54, R242, RZ ;  /* 0x000000f236367210 */ /* 0x010fca0007f5e0ff */
[--C-:B------:R-:W-:Y:S01]  /*687b0*/  IMAD.X R55, R55, 0x1, R0.reuse, P2 ;  /* 0x0000000137377824 */ /* 0x100fe200010e0600 */
[----:B---3--:R-:W-:Y:S02]  /*687c0*/  IADD3 R48, P3, R48, R242, RZ ;  /* 0x000000f230307210 */ /* 0x008fe40007f7e0ff */
[----:B-1----:R-:W-:Y:S01]  /*687d0*/  MOV R46, R54 ;  /* 0x00000036002e7202 */ /* 0x002fe20000000f00 */
[----:B------:R-:W-:Y:S01]  /*687e0*/  IMAD.MOV.U32 R47, RZ, RZ, R55 ;  /* 0x000000ffff2f7224 */ /* 0x000fe200078e0037 */
[----:B------:R-:W-:Y:S01]  /*687f0*/  STL [R1+0x1bf4], R54 ;  /* 0x001bf43601007387 */ /* 0x000fe20000100800 */
[----:B--2---:R-:W-:-:S03]  /*68800*/  IMAD.X R49, R49, 0x1, R0, P3 ;  /* 0x0000000131317824 */ /* 0x004fc600018e0600 */
[----:B------:R1:W-:Y:S04]  /*68810*/  STL [R1+0x1be8], R55 ;  /* 0x001be83701007387 */ /* 0x0003e80000100800 */
[----:B------:R-:W-:Y:S01]  /*68820*/  STL [R1+0x1bec], R48 ;  /* 0x001bec3001007387 */ /* 0x000fe20000100800 */
[----:B------:R2:W-:Y:S03]  /*68830*/  STL [R1+0x1be0], R49 ;  /* 0x001be03101007387 */ /* 0x0005e60000100800 */
[----:B------:R3:W-:Y:S04]  /*68840*/  LDGSTS.E [R44+0x9200], [R46.64], P1 ;  /* 0x092000002e2c7fae */ /* 0x0007e80008921844 */
[----:B-1----:R-:W4:Y:S01]  /*68850*/  LDL.LU R55, [R1+0x1bc0] ;  /* 0x001bc00001377983 */ /* 0x002f220000300800 */
[----:B------:R-:W4:Y:S01]  /*68860*/  LDL.LU R54, [R1+0x1bcc] ;  /* 0x001bcc0001367983 */ /* 0x000f220000300800 */
[----:B---3--:R-:W-:Y:S01]  /*68870*/  MOV R47, R49 ;  /* 0x00000031002f7202 */ /* 0x008fe20000000f00 */
[----:B------:R-:W-:Y:S01]  /*68880*/  IMAD.MOV.U32 R46, RZ, RZ, R48 ;  /* 0x000000ffff2e7224 */ /* 0x000fe200078e0030 */
[----:B--2---:R-:W2:Y:S01]  /*68890*/  LDL.LU R49, [R1+0x2004] ;  /* 0x0020040001317983 */ /* 0x004ea20000300800 */
[----:B------:R-:W3:Y:S01]  /*688a0*/  LDL.LU R48, [R1+0x2008] ;  /* 0x0020080001307983 */ /* 0x000ee20000300800 */
[----:B------:R-:W-:-:S02]  /*688b0*/  ISETP.GT.AND P2, PT, R3, 0x16, PT ;  /* 0x000000160300780c */ /* 0x000fc40003f44270 */
[----:B------:R1:W-:Y:S02]  /*688c0*/  LDGSTS.E [R44+0x9400], [R46.64], P1 ;  /* 0x094000002e2c7fae */ /* 0x0003e40008921844 */
[----:B------:R-:W-:-:S04]  /*688d0*/  SEL R45, RZ, 0x4, !P2 ;  /* 0x00000004ff2d7807 */ /* 0x000fc80005000000 */
[----:B------:R-:W-:Y:S02]  /*688e0*/  SEL R45, R45, RZ, !P0 ;  /* 0x000000ff2d2d7207 */ /* 0x000fe40004000000 */
[----:B------:R-:W-:-:S05]  /*688f0*/  IADD3 R53, P3, R53, R242, RZ ;  /* 0x000000f235357210 */ /* 0x000fca0007f7e0ff */
[--C-:B------:R-:W-:Y:S01]  /*68900*/  IMAD.X R57, R57, 0x1, R0.reuse, P3 ;  /* 0x0000000139397824 */ /* 0x100fe200018e0600 */
[----:B-1----:R-:W-:Y:S02]  /*68910*/  MOV R46, R53 ;  /* 0x00000035002e7202 */ /* 0x002fe40000000f00 */
[----:B------:R-:W-:Y:S02]  /*68920*/  ISETP.NE.U32.AND P2, PT, R45, RZ, PT ;  /* 0x000000ff2d00720c */ /* 0x000fe40003f45070 */
[----:B------:R-:W-:Y:S01]  /*68930*/  IADD3 R51, P4, R51, R242, RZ ;  /* 0x000000f233337210 */ /* 0x000fe20007f9e0ff */
[----:B------:R-:W-:Y:S01]  /*68940*/  IMAD.MOV.U32 R47, RZ, RZ, R57 ;  /* 0x000000ffff2f7224 */ /* 0x000fe200078e0039 */
[----:B------:R-:W-:Y:S03]  /*68950*/  STL [R1+0x1be4], R53 ;  /* 0x001be43501007387 */ /* 0x000fe60000100800 */
[----:B------:R-:W-:Y:S01]  /*68960*/  IMAD.X R52, R52, 0x1, R0, P4 ;  /* 0x0000000134347824 */ /* 0x000fe200020e0600 */
[----:B------:R1:W-:Y:S01]  /*68970*/  STL [R1+0x1bd8], R57 ;  /* 0x001bd83901007387 */ /* 0x0003e20000100800 */
[----:B------:R-:W-:Y:S03]  /*68980*/  STL [R1+0x2010], R51 ;  /* 0x0020103301007387 */ /* 0x000fe60000100800 */
[----:B------:R1:W-:Y:S04]  /*68990*/  LDGSTS.E [R44+0x9600], [R46.64], P1 ;  /* 0x096000002e2c7fae */ /* 0x0003e80008921844 */
[----:B------:R1:W-:Y:S04]  /*689a0*/  STL [R1+0x200c], R52 ;  /* 0x00200c3401007387 */ /* 0x0003e80000100800 */
[----:B-1----:R-:W2:Y:S01]  /*689b0*/  LDL.LU R57, [R1+0x1bb8] ;  /* 0x001bb80001397983 */ /* 0x002ea20000300800 */
[----:B------:R-:W2:Y:S01]  /*689c0*/  LDL.LU R53, [R1+0x1bc4] ;  /* 0x001bc40001357983 */ /* 0x000ea20000300800 */
[----:B------:R-:W-:-:S02]  /*689d0*/  MOV R47, R52 ;  /* 0x00000034002f7202 */ /* 0x000fc40000000f00 */
[-C--:B------:R-:W-:Y:S01]  /*689e0*/  IADD3 R59, P1, R59, R242.reuse, RZ ;  /* 0x000000f23b3b7210 */ /* 0x080fe20007f3e0ff */
[----:B------:R-:W-:Y:S01]  /*689f0*/  IMAD.MOV.U32 R46, RZ, RZ, R51 ;  /* 0x000000ffff2e7224 */ /* 0x000fe200078e0033 */
[----:B------:R-:W2:Y:S01]  /*68a00*/  LDL.LU R52, [R1+0x1bb0] ;  /* 0x001bb00001347983 */ /* 0x000ea20000300800 */
[----:B------:R-:W2:Y:S02]  /*68a10*/  LDL.LU R51, [R1+0x1bbc] ;  /* 0x001bbc0001337983 */ /* 0x000ea40000300800 */
        /* <DEDUP_REMOVED lines=18> */
[----:B----4-:R-:W-:-:S02]  /*68b40*/  IADD3 R54, P3, R54, R242, RZ ;  /* 0x000000f236367210 */ /* 0x010fc40007f7e0ff */
[----:B---3--:R-:W-:-:S03]  /*68b50*/  IADD3 R48, P4, R48, R242, RZ ;  /* 0x000000f230307210 */ /* 0x008fc60007f9e0ff */
[--C-:B------:R-:W-:Y:S01]  /*68b60*/  IMAD.X R55, R55, 0x1, R0.reuse, P3 ;  /* 0x0000000137377824 */ /* 0x100fe200018e0600 */
[----:B------:R-:W-:Y:S01]  /*68b70*/  STL [R1+0x1bcc], R54 ;  /* 0x001bcc3601007387 */ /* 0x000fe20000100800 */
[----:B-1----:R-:W-:Y:S01]  /*68b80*/  MOV R46, R54 ;  /* 0x00000036002e7202 */ /* 0x002fe20000000f00 */
[----:B--2---:R-:W-:Y:S02]  /*68b90*/  IMAD.X R49, R49, 0x1, R0, P4 ;  /* 0x0000000131317824 */ /* 0x004fe400020e0600 */
        /* <DEDUP_REMOVED lines=15> */
[----:B------:R-:W-:-:S11]  /*68c90*/  IADD3 R53, P2, R53, R242, RZ ;  /* 0x000000f235357210 */ /* 0x000fd60007f5e0ff */
[----:B------:R1:W-:Y:S01]  /*68ca0*/  LDGSTS.E [R44+0xd000], [R46.64], P1 ;  /* 0x0d0000002e2c7fae */ /* 0x0003e20008921844 */
[----:B------:R-:W-:Y:S01]  /*68cb0*/  IADD3 R51, P3, R51, R242, RZ ;  /* 0x000000f233337210 */ /* 0x000fe20007f7e0ff */
[--C-:B------:R-:W-:Y:S02]  /*68cc0*/  IMAD.X R57, R57, 0x1, R0.reuse, P2 ;  /* 0x0000000139397824 */ /* 0x100fe400010e0600 */
[----:B------:R-:W-:Y:S02]  /*68cd0*/  STL [R1+0x1bc4], R53 ;  /* 0x001bc43501007387 */ /* 0x000fe40000100800 */
[----:B------:R-:W-:Y:S02]  /*68ce0*/  IMAD.X R52, R52, 0x1, R0, P3 ;  /* 0x0000000134347824 */ /* 0x000fe400018e0600 */
[----:B------:R1:W-:Y:S02]  /*68cf0*/  STL [R1+0x1bb8], R57 ;  /* 0x001bb83901007387 */ /* 0x0003e40000100800 */
[----:B-1----:R-:W-:Y:S01]  /*68d00*/  MOV R46, R53 ;  /* 0x00000035002e7202 */ /* 0x002fe20000000f00 */
[----:B------:R-:W-:Y:S01]  /*68d10*/  IMAD.MOV.U32 R47, RZ, RZ, R57 ;  /* 0x000000ffff2f7224 */ /* 0x000fe200078e0039 */
[----:B------:R-:W-:Y:S01]  /*68d20*/  STL [R1+0x1bbc], R51 ;  /* 0x001bbc3301007387 */ /* 0x000fe20000100800 */
[----:B------:R1:W-:Y:S01]  /*68d30*/  STL [R1+0x1bb0], R52 ;  /* 0x001bb03401007387 */ /* 0x0003e20000100800 */
[----:B------:R-:W-:-:S02]  /*68d40*/  ISETP.GT.AND P2, PT, R3, 0x1e, PT ;  /* 0x0000001e0300780c */ /* 0x000fc40003f44270 */
[----:B------:R1:W-:Y:S04]  /*68d50*/  LDGSTS.E [R44+0xd200], [R46.64], P1 ;  /* 0x0d2000002e2c7fae */ /* 0x0003e80008921844 */
[----:B------:R-:W2:Y:S01]  /*68d60*/  LDL.LU R57, [R1+0x1b90] ;  /* 0x001b900001397983 */ /* 0x000ea20000300800 */
[----:B------:R-:W2:Y:S01]  /*68d70*/  LDL.LU R53, [R1+0x1b9c] ;  /* 0x001b9c0001357983 */ /* 0x000ea20000300800 */
[----:B------:R-:W-:Y:S02]  /*68d80*/  SEL R45, RZ, 0x4, !P2 ;  /* 0x00000004ff2d7807 */ /* 0x000fe40005000000 */
[----:B------:R-:W-:Y:S02]  /*68d90*/  IADD3 R59, P3, R59, R242, RZ ;  /* 0x000000f23b3b7210 */ /* 0x000fe40007f7e0ff */
[----:B-1----:R-:W-:Y:S01]  /*68da0*/  MOV R47, R52 ;  /* 0x00000034002f7202 */ /* 0x002fe20000000f00 */
[----:B------:R-:W-:Y:S01]  /*68db0*/  IMAD.MOV.U32 R46, RZ, RZ, R51 ;  /* 0x000000ffff2e7224 */ /* 0x000fe200078e0033 */
[----:B------:R-:W2:Y:S01]  /*68dc0*/  LDL.LU R52, [R1+0x1ff4] ;  /* 0x001ff40001347983 */ /* 0x000ea20000300800 */
[----:B------:R-:W2:Y:S02]  /*68dd0*/  LDL.LU R51, [R1+0x1ff8] ;  /* 0x001ff80001337983 */ /* 0x000ea40000300800 */
[----:B------:R-:W-:Y:S01]  /*68de0*/  IMAD.X R60, R60, 0x1, R0, P3 ;  /* 0x000000013c3c7824 */ /* 0x000fe200018e0600 */
[----:B------:R-:W-:Y:S01]  /*68df0*/  SEL R45, R45, RZ, !P0 ;  /* 0x000000ff2d2d7207 */ /* 0x000fe20004000000 */
[----:B------:R1:W-:Y:S01]  /*68e00*/  LDGSTS.E [R44+0xd400], [R46.64], P1 ;  /* 0x0d4000002e2c7fae */ /* 0x0003e20008921844 */
[----:B------:R-:W-:-:S02]  /*68e10*/  IADD3 R56, P4, R56, R242, RZ ;  /* 0x000000f238387210 */ /* 0x000fc40007f9e0ff */
[----:B------:R-:W-:Y:S01]  /*68e20*/  ISETP.NE.U32.AND P2, PT, R45, RZ, PT ;  /* 0x000000ff2d00720c */ /* 0x000fe20003f45070 */
[----:B------:R-:W-:Y:S02]  /*68e30*/  STL [R1+0x1bb4], R59 ;  /* 0x001bb43b01007387 */ /* 0x000fe40000100800 */
[----:B------:R-:W-:Y:S01]  /*68e40*/  IMAD.X R58, R58, 0x1, R0, P4 ;  /* 0x000000013a3a7824 */ /* 0x000fe200020e0600 */
[----:B-1----:R-:W-:Y:S01]  /*68e50*/  MOV R46, R59 ;  /* 0x0000003b002e7202 */ /* 0x002fe20000000f00 */
[----:B------:R-:W-:Y:S01]  /*68e60*/  IMAD.MOV.U32 R47, RZ, RZ, R60 ;  /* 0x000000ffff2f7224 */ /* 0x000fe200078e003c */
[----:B------:R1:W-:Y:S01]  /*68e70*/  STL [R1+0x1ba8], R60 ;  /* 0x001ba83c01007387 */ /* 0x0003e20000100800 */
[----:B------:R-:W-:Y:S02]  /*68e80*/  STL [R1+0x2000], R56 ;  /* 0x0020003801007387 */ /* 0x000fe40000100800 */
[----:B------:R1:W-:Y:S01]  /*68e90*/  STL [R1+0x1ffc], R58 ;  /* 0x001ffc3a01007387 */ /* 0x0003e20000100800 */
[----:B------:R1:W-:Y:S04]  /*68ea0*/  LDGSTS.E [R44+0xd600], [R46.64], P1 ;  /* 0x0d6000002e2c7fae */ /* 0x0003e80008921844 */
[----:B-1----:R-:W2:Y:S01]  /*68eb0*/  LDL.LU R60, [R1+0x1b88] ;  /* 0x001b8800013c7983 */ /* 0x002ea20000300800 */
[----:B------:R-:W2:Y:S01]  /*68ec0*/  LDL.LU R59, [R1+0x1b94] ;  /* 0x001b9400013b7983 */ /* 0x000ea20000300800 */
[----:B------:R-:W-:Y:S01]  /*68ed0*/  MOV R47, R58 ;  /* 0x0000003a002f7202 */ /* 0x000fe20000000f00 */
        /* <DEDUP_REMOVED lines=28> */
[----:B------:R-:W-:Y:S01]  /*690a0*/  IADD3 R51, P4, R51, R242, RZ ;  /* 0x000000f233337210 */ /* 0x000fe20007f9e0ff */
[----:B------:R-:W-:Y:S01]  /*690b0*/  IMAD.MOV.U32 R47, RZ, RZ, R57 ;  /* 0x000000ffff2f7224 */ /* 0x000fe200078e0039 */
[----:B------:R-:W-:Y:S01]  /*690c0*/  ISETP.NE.U32.AND P1, PT, R45, RZ, PT ;  /* 0x000000ff2d00720c */ /* 0x000fe20003f25070 */
[----:B------:R-:W-:Y:S02]  /*690d0*/  STL [R1+0x1b9c], R53 ;  /* 0x001b9c3501007387 */ /* 0x000fe40000100800 */
[----:B------:R-:W-:Y:S02]  /*690e0*/  IMAD.X R52, R52, 0x1, R0, P4 ;  /* 0x0000000134347824 */ /* 0x000fe400020e0600 */
[----:B------:R1:W-:Y:S01]  /*690f0*/  STL [R1+0x1b90], R57 ;  /* 0x001b903901007387 */ /* 0x0003e20000100800 */
[----:B------:R-:W-:Y:S02]  /*69100*/  STL [R1+0x1ff8], R51 ;  /* 0x001ff83301007387 */ /* 0x000fe40000100800 */
[----:B------:R1:W-:Y:S02]  /*69110*/  STL [R1+0x1ff4], R52 ;  /* 0x001ff43401007387 */ /* 0x0003e40000100800 */
        /* <DEDUP_REMOVED lines=8> */
[----:B------:R-:W-:-:S05]  /*691a0*/  IADD3 R59, P2, R59, R242, RZ ;  /* 0x000000f23b3b7210 */ /* 0x000fca0007f5e0ff */
[--C-:B------:R-:W-:Y:S01]  /*691b0*/  IMAD.X R60, R60, 0x1, R0.reuse, P2 ;  /* 0x000000013c3c7824 */ /* 0x100fe200010e0600 */
[----:B------:R-:W-:Y:S01]  /*691c0*/  IADD3 R56, P3, R56, R242, RZ ;  /* 0x000000f238387210 */ /* 0x000fe20007f7e0ff */
[----:B------:R-:W-:Y:S03]  /*691d0*/  STL [R1+0x1b94], R59 ;  /* 0x001b943b01007387 */ /* 0x000fe60000100800 */
[----:B------:R1:W-:Y:S02]  /*691e0*/  STL [R1+0x1b88], R60 ;  /* 0x001b883c01007387 */ /* 0x0003e40000100800 */
[----:B-1----:R-:W-:Y:S01]  /*691f0*/  MOV R46, R59 ;  /* 0x0000003b002e7202 */ /* 0x002fe20000000f00 */
[----:B------:R-:W-:Y:S02]  /*69200*/  IMAD.X R58, R58, 0x1, R0, P3 ;  /* 0x000000013a3a7824 */ /* 0x000fe400018e0600 */
[----:B------:R-:W-:Y:S01]  /*69210*/  IMAD.MOV.U32 R47, RZ, RZ, R60 ;  /* 0x000000ffff2f7224 */ /* 0x000fe200078e003c */
[----:B------:R-:W-:Y:S02]  /*69220*/  STL [R1+0x1b8c], R56 ;  /* 0x001b8c3801007387 */ /* 0x000fe40000100800 */
[----:B------:R1:W-:Y:S02]  /*69230*/  STL [R1+0x1b80], R58 ;  /* 0x001b803a01007387 */ /* 0x0003e40000100800 */
[----:B------:R1:W-:Y:S04]  /*69240*/  LDGSTS.E [R44+0x11200], [R46.64], P1 ;  /* 0x112000002e2c7fae */ /* 0x0003e80008921844 */
[----:B------:R-:W2:Y:S01]  /*69250*/  LDL.LU R60, [R1+0x1b60] ;  /* 0x001b6000013c7983 */ /* 0x000ea20000300800 */
        /* <DEDUP_REMOVED lines=36> */
[----:B------:R-:W-:Y:S04]  /*694a0*/  STL [R1+0x1b74], R51 ;  /* 0x001b743301007387 */ /* 0x000fe80000100800 */
[----:B------:R1:W-:Y:S01]  /*694b0*/  STL [R1+0x1b68], R52 ;  /* 0x001b683401007387 */ /* 0x0003e20000100800 */
[----:B------:R-:W-:-:S03]  /*694c0*/  ISETP.GT.AND P1, PT, R3, 0x2a, PT ;  /* 0x0000002a0300780c */ /* 0x000fc60003f24270 */
[----:B------:R1:W-:Y:S04]  /*694d0*/  LDGSTS.E [R44+0x13200], [R46.64], P2 ;  /* 0x132000002e2c7fae */ /* 0x0003e80009121844 */
[----:B------:R-:W2:Y:S01]  /*694e0*/  LDL.LU R57, [R1+0x1b48] ;  /* 0x001b480001397983 */ /* 0x000ea20000300800 */
[----:B------:R-:W2:Y:S01]  /*694f0*/  LDL.LU R53, [R1+0x1b54] ;  /* 0x001b540001357983 */ /* 0x000ea20000300800 */
[----:B------:R-:W-:Y:S02]  /*69500*/  SEL R45, RZ, 0x4, !P1 ;  /* 0x00000004ff2d7807 */ /* 0x000fe40004800000 */
[----:B------:R-:W-:Y:S01]  /*69510*/  IADD3 R59, P3, R59, R242, RZ ;  /* 0x000000f23b3b7210 */ /* 0x000fe20007f7e0ff */
[----:B-1----:R-:W-:Y:S01]  /*69520*/  IMAD.MOV.U32 R46, RZ, RZ, R51 ;  /* 0x000000ffff2e7224 */ /* 0x002fe200078e0033 */
[----:B------:R-:W-:-:S02]  /*69530*/  MOV R47, R52 ;  /* 0x00000034002f7202 */ /* 0x000fc40000000f00 */
[----:B------:R-:W2:Y:S01]  /*69540*/  LDL.LU R52, [R1+0x1fdc] ;  /* 0x001fdc0001347983 */ /* 0x000ea20000300800 */
[----:B------:R-:W2:Y:S02]  /*69550*/  LDL.LU R51, [R1+0x1fe0] ;  /* 0x001fe00001337983 */ /* 0x000ea40000300800 */
[--C-:B------:R-:W-:Y:S01]  /*69560*/  IMAD.X R60, R60, 0x1, R0.reuse, P3 ;  /* 0x000000013c3c7824 */ /* 0x100fe200018e0600 */
[----:B------:R-:W-:Y:S01]  /*69570*/  SEL R45, R45, RZ, !P0 ;  /* 0x000000ff2d2d7207 */ /* 0x000fe20004000000 */
[----:B------:R1:W-:Y:S01]  /*69580*/  LDGSTS.E [R44+0x13400], [R46.64], P2 ;  /* 0x134000002e2c7fae */ /* 0x0003e20009121844 */
[----:B------:R-:W-:Y:S02]  /*69590*/  IADD3 R56, P4, R56, R242, RZ ;  /* 0x000000f238387210 */ /* 0x000fe40007f9e0ff */
        /* <DEDUP_REMOVED lines=36> */
[----:B------:R-:W-:-:S04]  /*697e0*/  SEL R45, R45, RZ, !P0 ;  /* 0x000000ff2d2d7207 */ /* 0x000fc80004000000 */
[----:B------:R-:W-:Y:S02]  /*697f0*/  ISETP.NE.U32.AND P2, PT, R45, RZ, PT ;  /* 0x000000ff2d00720c */ /* 0x000fe40003f45070 */
[----:B------:R-:W-:-:S05]  /*69800*/  IADD3 R53, P3, R53, R242, RZ ;  /* 0x000000f235357210 */ /* 0x000fca0007f7e0ff */
[----:B------:R-:W-:Y:S01]  /*69810*/  IMAD.X R57, R57, 0x1, R0, P3 ;  /* 0x0000000139397824 */ /* 0x000fe200018e0600 */
[----:B-1----:R-:W-:-:S03]  /*69820*/  MOV R46, R53 ;  /* 0x00000035002e7202 */ /* 0x002fc60000000f00 */
[----:B------:R-:W-:Y:S01]  /*69830*/  IMAD.MOV.U32 R47, RZ, RZ, R57 ;  /* 0x000000ffff2f7224 */ /* 0x000fe200078e0039 */
[----:B------:R-:W-:Y:S01]  /*69840*/  IADD3 R51, P4, R51, R242, RZ ;  /* 0x000000f233337210 */ /* 0x000fe20007f9e0ff */
[----:B------:R-:W-:Y:S01]  /*69850*/  STL [R1+0x1b54], R53 ;  /* 0x001b543501007387 */ /* 0x000fe20000100800 */
[----:B------:R1:W-:Y:S03]  /*69860*/  STL [R1+0x1b48], R57 ;  /* 0x001b483901007387 */ /* 0x0003e60000100800 */
[----:B------:R1:W-:Y:S01]  /*69870*/  LDGSTS.E [R44+0x15600], [R46.64], P1 ;  /* 0x156000002e2c7fae */ /* 0x0003e20008921844 */
[----:B------:R-:W-:-:S03]  /*69880*/  IMAD.X R52, R52, 0x1, R0, P4 ;  /* 0x0000000134347824 */ /* 0x000fc600020e0600 */
[----:B------:R-:W-:Y:S04]  /*69890*/  STL [R1+0x1fe0], R51 ;  /* 0x001fe03301007387 */ /* 0x000fe80000100800 */
[----:B------:R1:W-:Y:S02]  /*698a0*/  STL [R1+0x1fdc], R52 ;  /* 0x001fdc3401007387 */ /* 0x0003e40000100800 */
[----:B-1----:R-:W2:Y:S02]  /*698b0*/  LDL.LU R57, [R1+0x1b28] ;  /* 0x001b280001397983 */ /* 0x002ea40000300800 */
[----:B------:R-:W2:Y:S01]  /*698c0*/  LDL.LU R53, [R1+0x1b34] ;  /* 0x001b340001357983 */ /* 0x000ea20000300800 */
[----:B------:R-:W-:Y:S01]  /*698d0*/  MOV R47, R52 ;  /* 0x00000034002f7202 */ /* 0x000fe20000000f00 */
[----:B------:R-:W-:-:S02]  /*698e0*/  IMAD.MOV.U32 R46, RZ, RZ, R51 ;  /* 0x000000ffff2e7224 */ /* 0x000fc400078e0033 */
        /* <DEDUP_REMOVED lines=8> */
[----:B------:R-:W-:Y:S01]  /*69970*/  IMAD.X R58, R58, 0x1, R0, P3 ;  /* 0x000000013a3a7824 */ /* 0x000fe200018e0600 */
[----:B------:R-:W-:Y:S01]  /*69980*/  STL [R1+0x1b44], R56 ;  /* 0x001b443801007387 */ /* 0x000fe20000100800 */
[----:B-1----:R-:W-:Y:S01]  /*69990*/  IMAD.MOV.U32 R47, RZ, RZ, R60 ;  /* 0x000000ffff2f7224 */ /* 0x002fe200078e003c */
[----:B------:R-:W-:-:S02]  /*699a0*/  MOV R46, R59 ;  /* 0x0000003b002e7202 */ /* 0x000fc40000000f00 */
[----:B------:R1:W-:Y:S01]  /*699b0*/  STL [R1+0x1b38], R58 ;  /* 0x001b383a01007387 */ /* 0x0003e20000100800 */
[----:B------:R-:W2:Y:S02]  /*699c0*/  LDL.LU R60, [R1+0x1b18] ;  /* 0x001b1800013c7983 */ /* 0x000ea40000300800 */
[----:B------:R-:W2:Y:S01]  /*699d0*/  LDL.LU R59, [R1+0x1b24] ;  /* 0x001b2400013b7983 */ /* 0x000ea20000300800 */
[----:B------:R1:W-:Y:S02]  /*699e0*/  LDGSTS.E [R44+0x17200], [R46.64], P2 ;  /* 0x172000002e2c7fae */ /* 0x0003e40009121844 */
[----:B-1----:R-:W-:Y:S01]  /*699f0*/  IMAD.MOV.U32 R46, RZ, RZ, R56 ;  /* 0x000000ffff2e7224 */ /* 0x002fe200078e0038 */
[----:B------:R-:W-:Y:S02]  /*69a00*/  MOV R47, R58 ;  /* 0x0000003a002f7202 */ /* 0x000fe40000000f00 */
[----:B------:R-:W2:Y:S01]  /*69a10*/  LDL.LU R58, [R1+0x1fcc] ;  /* 0x001fcc00013a7983 */ /* 0x000ea20000300800 */
[----:B------:R-:W2:Y:S03]  /*69a20*/  LDL.LU R56, [R1+0x1fd0] ;  /* 0x001fd00001387983 */ /* 0x000ea60000300800 */
[----:B------:R1:W-:Y:S01]  /*69a30*/  LDGSTS.E [R44+0x17400], [R46.64], P2 ;  /* 0x174000002e2c7fae */ /* 0x0003e20009121844 */
[----:B----4-:R-:W-:-:S02]  /*69a40*/  IADD3 R54, P3, R54, R242, RZ ;  /* 0x000000f236367210 */ /* 0x010fc40007f7e0ff */
[----:B---3--:R-:W-:-:S03]  /*69a50*/  IADD3 R48, P4, R48, R242, RZ ;  /* 0x000000f230307210 */ /* 0x008fc60007f9e0ff */
[--C-:B------:R-:W-:Y:S01]  /*69a60*/  IMAD.X R55, R55, 0x1, R0.reuse, P3 ;  /* 0x0000000137377824 */ /* 0x100fe200018e0600 */
[----:B------:R-:W-:Y:S01]  /*69a70*/  STL [R1+0x1b3c], R54 ;  /* 0x001b3c3601007387 */ /* 0x000fe20000100800 */
[----:B--2---:R-:W-:-:S03]  /*69a80*/  IMAD.X R49, R49, 0x1, R0, P4 ;  /* 0x0000000131317824 */ /* 0x004fc600020e0600 */
[----:B------:R2:W-:Y:S01]  /*69a90*/  STL [R1+0x1b30], R55 ;  /* 0x001b303701007387 */ /* 0x0005e20000100800 */
[----:B-1----:R-:W-:Y:S01]  /*69aa0*/  MOV R46, R54 ;  /* 0x00000036002e7202 */ /* 0x002fe20000000f00 */
[----:B------:R-:W-:Y:S02]  /*69ab0*/  IMAD.MOV.U32 R47, RZ, RZ, R55 ;  /* 0x000000ffff2f7224 */ /* 0x000fe400078e0037 */
[----:B------:R-:W-:Y:S01]  /*69ac0*/  STL [R1+0x1fd8], R48 ;  /* 0x001fd83001007387 */ /* 0x000fe20000100800 */
[----:B------:R1:W-:Y:S04]  /*69ad0*/  STL [R1+0x1fd4], R49 ;  /* 0x001fd43101007387 */ /* 0x0003e80000100800 */
[----:B------:R3:W-:Y:S04]  /*69ae0*/  LDGSTS.E [R44+0x17600], [R46.64], P2 ;  /* 0x176000002e2c7fae */ /* 0x0007e80009121844 */
[----:B--2---:R-:W2:Y:S01]  /*69af0*/  LDL.LU R55, [R1+0x1b10] ;  /* 0x001b100001377983 */ /* 0x004ea20000300800 */
[----:B------:R-:W4:Y:S01]  /*69b00*/  LDL.LU R54, [R1+0x1b1c] ;  /* 0x001b1c0001367983 */ /* 0x000f220000300800 */
[----:B---3--:R-:W-:Y:S01]  /*69b10*/  MOV R47, R49 ;  /* 0x00000031002f7202 */ /* 0x008fe20000000f00 */
[----:B------:R-:W-:Y:S01]  /*69b20*/  IMAD.MOV.U32 R46, RZ, RZ, R48 ;  /* 0x000000ffff2e7224 */ /* 0x000fe200078e0030 */
[----:B-1----:R-:W3:Y:S01]  /*69b30*/  LDL.LU R49, [R1+0x1b08] ;  /* 0x001b080001317983 */ /* 0x002ee20000300800 */
[----:B------:R-:W3:Y:S01]  /*69b40*/  LDL.LU R48, [R1+0x1b14] ;  /* 0x001b140001307983 */ /* 0x000ee20000300800 */
[----:B------:R-:W-:-:S04]  /*69b50*/  ISETP.GT.AND P1, PT, R3, 0x32, PT ;  /* 0x000000320300780c */ /* 0x000fc80003f24270 */
[----:B------:R-:W-:-:S04]  /*69b60*/  SEL R45, RZ, 0x4, !P1 ;  /* 0x00000004ff2d7807 */ /* 0x000fc80004800000 */
[----:B------:R-:W-:-:S04]  /*69b70*/  SEL R45, R45, RZ, !P0 ;  /* 0x000000ff2d2d7207 */ /* 0x000fc80004000000 */
[----:B------:R-:W-:Y:S02]  /*69b80*/  ISETP.NE.U32.AND P1, PT, R45, RZ, PT ;  /* 0x000000ff2d00720c */ /* 0x000fe40003f25070 */
[----:B------:R-:W-:-:S11]  /*69b90*/  IADD3 R53, P2, R53, R242, RZ ;  /* 0x000000f235357210 */ /* 0x000fd60007f5e0ff */
[----:B------:R1:W-:Y:S01]  /*69ba0*/  LDGSTS.E [R44+0x19000], [R46.64], P1 ;  /* 0x190000002e2c7fae */ /* 0x0003e20008921844 */
[--C-:B------:R-:W-:Y:S01]  /*69bb0*/  IMAD.X R57, R57, 0x1, R0.reuse, P2 ;  /* 0x0000000139397824 */ /* 0x100fe200010e0600 */
[----:B------:R-:W-:Y:S02]  /*69bc0*/  IADD3 R51, P3, R51, R242, RZ ;  /* 0x000000f233337210 */ /* 0x000fe40007f7e0ff */
[----:B------:R-:W-:Y:S02]  /*69bd0*/  ISETP.GT.AND P2, PT, R3, 0x36, PT ;  /* 0x000000360300780c */ /* 0x000fe40003f44270 */
[----:B-1----:R-:W-:Y:S01]  /*69be0*/  MOV R46, R53 ;  /* 0x00000035002e7202 */ /* 0x002fe20000000f00 */
[----:B------:R-:W-:Y:S02]  /*69bf0*/  IMAD.MOV.U32 R47, RZ, RZ, R57 ;  /* 0x000000ffff2f7224 */ /* 0x000fe400078e0039 */
[----:B------:R-:W-:Y:S01]  /*69c00*/  IMAD.X R52, R52, 0x1, R0, P3 ;  /* 0x0000000134347824 */ /* 0x000fe200018e0600 */
        /* <DEDUP_REMOVED lines=8> */
[----:B------:R-:W3:Y:S02]  /*69c90*/  LDL.LU R53, [R1+0x1b0c] ;  /* 0x001b0c0001357983 */ /* 0x000ee40000300800 */
[----:B------:R-:W-:Y:S01]  /*69ca0*/  IMAD.MOV.U32 R46, RZ, RZ, R51 ;  /* 0x000000ffff2e7224 */ /* 0x000fe200078e0033 */
[----:B------:R-:W-:-:S02]  /*69cb0*/  MOV R47, R52 ;  /* 0x00000034002f7202 */ /* 0x000fc40000000f00 */
[----:B------:R-:W-:-:S03]  /*69cc0*/  IADD3 R59, P3, R59, R242, RZ ;  /* 0x000000f23b3b7210 */ /* 0x000fc60007f7e0ff */
[----:B------:R1:W-:Y:S04]  /*69cd0*/  LDGSTS.E [R44+0x19400], [R46.64], P1 ;  /* 0x194000002e2c7fae */ /* 0x0003e80008921844 */
[----:B------:R-:W3:Y:S01]  /*69ce0*/  LDL.LU R52, [R1+0x1fc4] ;  /* 0x001fc40001347983 */ /* 0x000ee20000300800 */
[----:B------:R-:W-:Y:S01]  /*69cf0*/  ISETP.NE.U32.AND P2, PT, R45, RZ, PT ;  /* 0x000000ff2d00720c */ /* 0x000fe20003f45070 */
[----:B------:R-:W3:Y:S02]  /*69d00*/  LDL.LU R51, [R1+0x1fc8] ;  /* 0x001fc80001337983 */ /* 0x000ee40000300800 */
[----:B------:R-:W-:Y:S01]  /*69d10*/  IMAD.X R60, R60, 0x1, R0, P3 ;  /* 0x000000013c3c7824 */ /* 0x000fe200018e0600 */
[----:B------:R-:W-:Y:S01]  /*69d20*/  STL [R1+0x1b24], R59 ;  /* 0x001b243b01007387 */ /* 0x000fe20000100800 */
[----:B-1----:R-:W-:-:S02]  /*69d30*/  MOV R46, R59 ;  /* 0x0000003b002e7202 */ /* 0x002fc40000000f00 */
[----:B------:R-:W-:Y:S01]  /*69d40*/  IMAD.MOV.U32 R47, RZ, RZ, R60 ;  /* 0x000000ffff2f7224 */ /* 0x000fe200078e003c */
[----:B------:R-:W-:-:S04]  /*69d50*/  IADD3 R56, P4, R56, R242, RZ ;  /* 0x000000f238387210 */ /* 0x000fc80007f9e0ff */
[----:B------:R1:W-:Y:S01]  /*69d60*/  LDGSTS.E [R44+0x19600], [R46.64], P1 ;  /* 0x196000002e2c7fae */ /* 0x0003e20008921844 */
[----:B------:R-:W-:-:S03]  /*69d70*/  IMAD.X R58, R58, 0x1, R0, P4 ;  /* 0x000000013a3a7824 */ /* 0x000fc600020e0600 */
[----:B------:R1:W-:Y:S01]  /*69d80*/  STL [R1+0x1b18], R60 ;  /* 0x001b183c01007387 */ /* 0x0003e20000100800 */
[----:B------:R-:W-:Y:S03]  /*69d90*/  STL [R1+0x1fd0], R56 ;  /* 0x001fd03801007387 */ /* 0x000fe60000100800 */
[----:B------:R-:W-:Y:S01]  /*69da0*/  STL [R1+0x1fcc], R58 ;  /* 0x001fcc3a01007387 */ /* 0x000fe20000100800 */
[----:B------:R-:W3:Y:S02]  /*69db0*/  LDL.LU R62, [R1+0x1af8] ;  /* 0x001af800013e7983 */ /* 0x000ee40000300800 */
[----:B------:R-:W3:Y:S02]  /*69dc0*/  LDL.LU R61, [R1+0x1b04] ;  /* 0x001b0400013d7983 */ /* 0x000ee40000300800 */
[----:B-1----:R-:W-:Y:S01]  /*69dd0*/  IMAD.MOV.U32 R46, RZ, RZ, R56 ;  /* 0x000000ffff2e7224 */ /* 0x002fe200078e0038 */
[----:B------:R-:W-:Y:S01]  /*69de0*/  MOV R47, R58 ;  /* 0x0000003a002f7202 */ /* 0x000fe20000000f00 */
[----:B------:R-:W3:Y:S01]  /*69df0*/  LDL.LU R60, [R1+0x1af0] ;  /* 0x001af000013c7983 */ /* 0x000ee20000300800 */
[----:B------:R-:W3:Y:S03]  /*69e00*/  LDL.LU R59, [R1+0x1afc] ;  /* 0x001afc00013b7983 */ /* 0x000ee60000300800 */
[----:B------:R1:W-:Y:S01]  /*69e10*/  LDGSTS.E [R44+0x1b000], [R46.64], P2 ;  /* 0x1b0000002e2c7fae */ /* 0x0003e20009121844 */
[----:B----4-:R-:W-:-:S05]  /*69e20*/  IADD3 R54, P1, R54, R242, RZ ;  /* 0x000000f236367210 */ /* 0x010fca0007f3e0ff */
[--C-:B--2---:R-:W-:Y:S01]  /*69e30*/  IMAD.X R55, R55, 0x1, R0.reuse, P1 ;  /* 0x0000000137377824 */ /* 0x104fe200008e0600 */
[----:B---3--:R-:W-:Y:S02]  /*69e40*/  IADD3 R48, P3, R48, R242, RZ ;  /* 0x000000f230307210 */ /* 0x008fe40007f7e0ff */
[----:B-1----:R-:W-:Y:S01]  /*69e50*/  MOV R46, R54 ;  /* 0x00000036002e7202 */ /* 0x002fe20000000f00 */
[----:B------:R-:W-:Y:S01]  /*69e60*/  IMAD.MOV.U32 R47, RZ, RZ, R55 ;  /* 0x000000ffff2f7224 */ /* 0x000fe200078e0037 */
[----:B------:R-:W-:Y:S01]  /*69e70*/  STL [R1+0x1b1c], R54 ;  /* 0x001b1c3601007387 */ /* 0x000fe20000100800 */
[----:B------:R-:W-:Y:S02]  /*69e80*/  IMAD.X R49, R49, 0x1, R0, P3 ;  /* 0x0000000131317824 */ /* 0x000fe400018e0600 */
[----:B------:R-:W-:Y:S01]  /*69e90*/  STL [R1+0x1b10], R55 ;  /* 0x001b103701007387 */ /* 0x000fe20000100800 */
[----:B------:R-:W-:Y:S04]  /*69ea0*/  STL [R1+0x1b14], R48 ;  /* 0x001b143001007387 */ /* 0x000fe80000100800 */
[----:B------:R1:W-:Y:S01]  /*69eb0*/  LDGSTS.E [R44+0x1b200], [R46.64], P2 ;  /* 0x1b2000002e2c7fae */ /* 0x0003e20009121844 */
[----:B------:R2:W-:Y:S01]  /*69ec0*/  STL [R1+0x1b08], R49 ;  /* 0x001b083101007387 */ /* 0x0005e20000100800 */
[----:B-1----:R-:W-:Y:S01]  /*69ed0*/  MOV R47, R49 ;  /* 0x00000031002f7202 */ /* 0x002fe20000000f00 */
[----:B------:R-:W-:Y:S01]  /*69ee0*/  IMAD.MOV.U32 R46, RZ, RZ, R48 ;  /* 0x000000ffff2e7224 */ /* 0x000fe200078e0030 */
[----:B--2---:R-:W2:Y:S01]  /*69ef0*/  LDL.LU R49, [R1+0x1ae8] ;  /* 0x001ae80001317983 */ /* 0x004ea20000300800 */
[----:B------:R-:W3:Y:S02]  /*69f00*/  LDL.LU R48, [R1+0x1af4] ;  /* 0x001af40001307983 */ /* 0x000ee40000300800 */
[----:B------:R-:W4:Y:S01]  /*69f10*/  LDL.LU R58, [R1+0x1fbc] ;  /* 0x001fbc00013a7983 */ /* 0x000f220000300800 */
[----:B------:R-:W-:Y:S01]  /*69f20*/  ISETP.GT.AND P1, PT, R3, 0x3a, PT ;  /* 0x0000003a0300780c */ /* 0x000fe20003f24270 */
[----:B------:R-:W2:Y:S01]  /*69f30*/  LDL.LU R55, [R1+0x1fc0] ;  /* 0x001fc00001377983 */ /* 0x000ea20000300800 */
[----:B------:R-:W2:Y:S02]  /*69f40*/  LDL.LU R56, [R1+0x1ae0] ;  /* 0x001ae00001387983 */ /* 0x000ea40000300800 */
[----:B------:R-:W2:Y:S01]  /*69f50*/  LDL.LU R54, [R1+0x1aec] ;  /* 0x001aec0001367983 */ /* 0x000ea20000300800 */
[----:B------:R-:W-:Y:S01]  /*69f60*/  SEL R45, RZ, 0x4, !P1 ;  /* 0x00000004ff2d7807 */ /* 0x000fe20004800000 */
[----:B------:R1:W-:Y:S03]  /*69f70*/  LDGSTS.E [R44+0x1b400], [R46.64], P2 ;  /* 0x1b4000002e2c7fae */ /* 0x0003e60009121844 */
[----:B------:R-:W-:-:S04]  /*69f80*/  SEL R45, R45, RZ, !P0 ;  /* 0x000000ff2d2d7207 */ /* 0x000fc80004000000 */
[----:B------:R-:W-:Y:S02]  /*69f90*/  ISETP.NE.U32.AND P1, PT, R45, RZ, PT ;  /* 0x000000ff2d00720c */ /* 0x000fe40003f25070 */
[----:B------:R-:W-:-:S05]  /*69fa0*/  IADD3 R53, P3, R53, R242, RZ ;  /* 0x000000f235357210 */ /* 0x000fca0007f7e0ff */
[--C-:B------:R-:W-:Y:S01]  /*69fb0*/  IMAD.X R57, R57, 0x1, R0.reuse, P3 ;  /* 0x0000000139397824 */ /* 0x100fe200018e0600 */
[----:B-1----:R-:W-:Y:S02]  /*69fc0*/  MOV R46, R53 ;  /* 0x00000035002e7202 */ /* 0x002fe40000000f00 */
        /* <DEDUP_REMOVED lines=8> */
[----:B-1----:R-:W4:Y:S01]  /*6a050*/  LDL.LU R57, [R1+0x1ad8] ;  /* 0x001ad80001397983 */ /* 0x002f220000300800 */
[----:B------:R-:W4:Y:S02]  /*6a060*/  LDL.LU R53, [R1+0x1ae4] ;  /* 0x001ae40001357983 */ /* 0x000f240000300800 */
[----:B------:R-:W-:Y:S01]  /*6a070*/  IMAD.MOV.U32 R46, RZ, RZ, R51 ;  /* 0x000000ffff2e7224 */ /* 0x000fe200078e0033 */
[----:B------:R-:W-:-:S02]  /*6a080*/  MOV R47, R52 ;  /* 0x00000034002f7202 */ /* 0x000fc40000000f00 */
[----:B------:R-:W4:Y:S01]  /*6a090*/  LDL.LU R52, [R1+0x1ad4] ;  /* 0x001ad40001347983 */ /* 0x000f220000300800 */
[----:B------:R-:W4:Y:S01]  /*6a0a0*/  LDL.LU R51, [R1+0x1adc] ;  /* 0x001adc0001337983 */ /* 0x000f220000300800 */
[-C--:B------:R-:W-:Y:S02]  /*6a0b0*/  IADD3 R61, P2, R61, R242.reuse, RZ ;  /* 0x000000f23d3d7210 */ /* 0x080fe40007f5e0ff */
[----:B------:R1:W-:Y:S01]  /*6a0c0*/  LDGSTS.E [R44+0x1d000], [R46.64], P1 ;  /* 0x1d0000002e2c7fae */ /* 0x0003e20008921844 */
[----:B------:R-:W-:Y:S02]  /*6a0d0*/  IADD3 R59, P3, R59, R242, RZ ;  /* 0x000000f23b3b7210 */ /* 0x000fe40007f7e0ff */
[----:B------:R-:W-:-:S03]  /*6a0e0*/  IMAD.X R62, R62, 0x1, R0, P2 ;  /* 0x000000013e3e7824 */ /* 0x000fc600010e0600 */
[----:B------:R-:W-:Y:S01]  /*6a0f0*/  IMAD.X R60, R60, 0x1, R0, P3 ;  /* 0x000000013c3c7824 */ /* 0x000fe200018e0600 */
[----:B-1----:R-:W-:Y:S01]  /*6a100*/  MOV R46, R61 ;  /* 0x0000003d002e7202 */ /* 0x002fe20000000f00 */
[----:B------:R-:W-:Y:S01]  /*6a110*/  IMAD.MOV.U32 R47, RZ, RZ, R62 ;  /* 0x000000ffff2f7224 */ /* 0x000fe200078e003e */
[----:B------:R-:W-:Y:S01]  /*6a120*/  STL [R1+0x1b04], R61 ;  /* 0x001b043d01007387 */ /* 0x000fe20000100800 */
[----:B------:R-:W-:Y:S03]  /*6a130*/  STL [R1+0x1af8], R62 ;  /* 0x001af83e01007387 */ /* 0x000fe60000100800 */
[----:B------:R1:W-:Y:S01]  /*6a140*/  LDGSTS.E [R44+0x1d200], [R46.64], P1 ;  /* 0x1d2000002e2c7fae */ /* 0x0003e20008921844 */
[----:B------:R-:W-:Y:S02]  /*6a150*/  STL [R1+0x1afc], R59 ;  /* 0x001afc3b01007387 */ /* 0x000fe40000100800 */
[----:B------:R-:W-:Y:S02]  /*6a160*/  STL [R1+0x1af0], R60 ;  /* 0x001af03c01007387 */ /* 0x000fe40000100800 */
[----:B-1----:R-:W-:Y:S01]  /*6a170*/  IMAD.MOV.U32 R46, RZ, RZ, R59 ;  /* 0x000000ffff2e7224 */ /* 0x002fe200078e003b */
[----:B------:R-:W-:-:S05]  /*6a180*/  MOV R47, R60 ;  /* 0x0000003c002f7202 */ /* 0x000fca0000000f00 */
[----:B------:R1:W-:Y:S01]  /*6a190*/  LDGSTS.E [R44+0x1d400], [R46.64], P1 ;  /* 0x1d4000002e2c7fae */ /* 0x0003e20008921844 */
[----:B---3--:R-:W-:-:S05]  /*6a1a0*/  IADD3 R48, P3, R48, R242, RZ ;  /* 0x000000f230307210 */ /* 0x008fca0007f7e0ff */
[----:B--2---:R-:W-:Y:S01]  /*6a1b0*/  IMAD.X R49, R49, 0x1, R0, P3 ;  /* 0x0000000131317824 */ /* 0x004fe200018e0600 */
[----:B------:R-:W-:Y:S01]  /*6a1c0*/  STL [R1+0x1af4], R48 ;  /* 0x001af43001007387 */ /* 0x000fe20000100800 */
[----:B-1----:R-:W-:-:S03]  /*6a1d0*/  IMAD.MOV.U32 R46, RZ, RZ, R48 ;  /* 0x000000ffff2e7224 */ /* 0x002fc600078e0030 */
[----:B------:R1:W-:Y:S01]  /*6a1e0*/  STL [R1+0x1ae8], R49 ;  /* 0x001ae83101007387 */ /* 0x0003e20000100800 */
[----:B------:R-:W-:Y:S02]  /*6a1f0*/  MOV R47, R49 ;  /* 0x00000031002f7202 */ /* 0x000fe40000000f00 */
[----:B------:R-:W-:Y:S01]  /*6a200*/  ISETP.GT.AND P2, PT, R3, 0x3e, PT ;  /* 0x0000003e0300780c */ /* 0x000fe20003f44270 */
[----:B-1----:R-:W2:Y:S01]  /*6a210*/  LDL.LU R49, [R1+0x1fb4] ;  /* 0x001fb40001317983 */ /* 0x002ea20000300800 */
[----:B------:R-:W3:Y:S02]  /*6a220*/  LDL.LU R48, [R1+0x1fb8] ;  /* 0x001fb80001307983 */ /* 0x000ee40000300800 */
[----:B------:R-:W-:Y:S01]  /*6a230*/  SEL R45, RZ, 0x4, !P2 ;  /* 0x00000004ff2d7807 */ /* 0x000fe20005000000 */
[----:B------:R1:W-:Y:S01]  /*6a240*/  LDGSTS.E [R44+0x1d600], [R46.64], P1 ;  /* 0x1d6000002e2c7fae */ /* 0x0003e20008921844 */
[----:B------:R-:W-:Y:S02]  /*6a250*/  IADD3 R55, P1, R55, R242, RZ ;  /* 0x000000f237377210 */ /* 0x000fe40007f3e0ff */
[----:B------:R-:W-:-:S02]  /*6a260*/  SEL R45, R45, RZ, !P0 ;  /* 0x000000ff2d2d7207 */ /* 0x000fc40004000000 */
[----:B------:R-:W-:Y:S02]  /*6a270*/  IADD3 R54, P3, R54, R242, RZ ;  /* 0x000000f236367210 */ /* 0x000fe40007f7e0ff */
[----:B------:R-:W-:Y:S01]  /*6a280*/  ISETP.NE.U32.AND P2, PT, R45, RZ, PT ;  /* 0x000000ff2d00720c */ /* 0x000fe20003f45070 */
[--C-:B----4-:R-:W-:Y:S02]  /*6a290*/  IMAD.X R58, R58, 0x1, R0.reuse, P1 ;  /* 0x000000013a3a7824 */ /* 0x110fe400008e0600 */
[----:B------:R-:W-:Y:S01]  /*6a2a0*/  IMAD.X R56, R56, 0x1, R0, P3 ;  /* 0x0000000138387824 */ /* 0x000fe200018e0600 */
[----:B------:R4:W-:Y:S02]  /*6a2b0*/  STL [R1+0x1fc0], R55 ;  /* 0x001fc03701007387 */ /* 0x0009e40000100800 */
[----:B------:R-:W-:Y:S01]  /*6a2c0*/  STL [R1+0x1fbc], R58 ;  /* 0x001fbc3a01007387 */ /* 0x000fe20000100800 */
[----:B-1----:R-:W-:Y:S01]  /*6a2d0*/  MOV R46, R55 ;  /* 0x00000037002e7202 */ /* 0x002fe20000000f00 */
[----:B------:R-:W-:Y:S01]  /*6a2e0*/  IMAD.MOV.U32 R47, RZ, RZ, R58 ;  /* 0x000000ffff2f7224 */ /* 0x000fe200078e003a */
[----:B------:R-:W-:Y:S04]  /*6a2f0*/  STL [R1+0x1aec], R54 ;  /* 0x001aec3601007387 */ /* 0x000fe80000100800 */
[----:B----4-:R-:W4:Y:S01]  /*6a300*/  LDL.LU R55, [R1+0x1ad0] ;  /* 0x001ad00001377983 */ /* 0x010f220000300800 */
[----:B------:R1:W-:Y:S02]  /*6a310*/  STL [R1+0x1ae0], R56 ;  /* 0x001ae03801007387 */ /* 0x0003e40000100800 */
[----:B------:R-:W4:Y:S01]  /*6a320*/  LDL.LU R45, [R1+0x1acc] ;  /* 0x001acc00012d7983 */ /* 0x000f220000300800 */
[----:B------:R1:W-:Y:S02]  /*6a330*/  LDGSTS.E [R44+0x1f000], [R46.64], P2 ;  /* 0x1f0000002e2c7fae */ /* 0x0003e40009121844 */
[----:B-1----:R-:W-:Y:S01]  /*6a340*/  MOV R47, R56 ;  /* 0x00000038002f7202 */ /* 0x002fe20000000f00 */
[----:B------:R-:W-:Y:S01]  /*6a350*/  IMAD.MOV.U32 R46, RZ, RZ, R54 ;  /* 0x000000ffff2e7224 */ /* 0x000fe200078e0036 */
[----:B------:R-:W4:Y:S01]  /*6a360*/  LDL.LU R56, [R1+0x1ac8] ;  /* 0x001ac80001387983 */ /* 0x000f220000300800 */
[-C--:B------:R-:W-:Y:S01]  /*6a370*/  IADD3 R53, P1, R53, R242.reuse, RZ ;  /* 0x000000f235357210 */ /* 0x080fe20007f3e0ff */
[----:B------:R-:W4:Y:S02]  /*6a380*/  LDL.LU R54, [R1+0x1ac0] ;  /* 0x001ac00001367983 */ /* 0x000f240000300800 */
[----:B------:R1:W-:Y:S01]  /*6a390*/  LDGSTS.E [R44+0x1f200], [R46.64], P2 ;  /* 0x1f2000002e2c7fae */ /* 0x0003e20009121844 */
[----:B------:R-:W-:Y:S01]  /*6a3a0*/  IADD3 R51, P3, R51, R242, RZ ;  /* 0x000000f233337210 */ /* 0x000fe20007f7e0ff */
[----:B------:R-:W-:-:S02]  /*6a3b0*/  IMAD.X R57, R57, 0x1, R0, P1 ;  /* 0x0000000139397824 */ /* 0x000fc400008e0600 */
[----:B------:R1:W-:Y:S02]  /*6a3c0*/  STL [R1+0x1ae4], R53 ;  /* 0x001ae43501007387 */ /* 0x0003e40000100800 */
[----:B------:R-:W-:Y:S01]  /*6a3d0*/  IMAD.X R52, R52, 0x1, R0, P3 ;  /* 0x0000000134347824 */ /* 0x000fe200018e0600 */
[----:B-1----:R-:W-:Y:S01]  /*6a3e0*/  MOV R46, R53 ;  /* 0x00000035002e7202 */ /* 0x002fe20000000f00 */
[----:B------:R-:W-:Y:S01]  /*6a3f0*/  IMAD.MOV.U32 R47, RZ, RZ, R57 ;  /* 0x000000ffff2f7224 */ /* 0x000fe200078e0039 */
[----:B------:R-:W-:Y:S01]  /*6a400*/  STL [R1+0x1ad8], R57 ;  /* 0x001ad83901007387 */ /* 0x000fe20000100800 */
[----:B------:R-:W-:Y:S02]  /*6a410*/  STL [R1+0x1adc], R51 ;  /* 0x001adc3301007387 */ /* 0x000fe40000100800 */
[----:B------:R1:W-:Y:S02]  /*6a420*/  STL [R1+0x1ad4], R52 ;  /* 0x001ad43401007387 */ /* 0x0003e40000100800 */
[----:B------:R-:W4:Y:S01]  /*6a430*/  LDL.LU R59, [R1+0x1ab8] ;  /* 0x001ab800013b7983 */ /* 0x000f220000300800 */
[----:B------:R1:W-:Y:S04]  /*6a440*/  LDGSTS.E [R44+0x1f400], [R46.64], P2 ;  /* 0x1f4000002e2c7fae */ /* 0x0003e80009121844 */
[----:B------:R-:W4:Y:S01]  /*6a450*/  LDL.LU R58, [R1+0x1ac4] ;  /* 0x001ac400013a7983 */ /* 0x000f220000300800 */
[----:B------:R-:W-:Y:S01]  /*6a460*/  ISETP.GT.AND P1, PT, R3, 0x3, PT ;  /* 0x000000030300780c */ /* 0x000fe20003f24270 */
[----:B------:R-:W4:Y:S02]  /*6a470*/  LDL.LU R53, [R1+0x1fac] ;  /* 0x001fac0001357983 */ /* 0x000f240000300800 */
[----:B-1----:R-:W-:Y:S01]  /*6a480*/  IMAD.MOV.U32 R46, RZ, RZ, R51 ;  /* 0x000000ffff2e7224 */ /* 0x002fe200078e0033 */
[----:B------:R-:W-:-:S02]  /*6a490*/  MOV R47, R52 ;  /* 0x00000034002f7202 */ /* 0x000fc40000000f00 */
[----:B------:R-:W4:Y:S04]  /*6a4a0*/  LDL.LU R52, [R1+0x1fb0] ;  /* 0x001fb00001347983 */ /* 0x000f280000300800 */
[----:B------:R1:W-:Y:S01]  /*6a4b0*/  LDGSTS.E [R44+0x1f600], [R46.64], P2 ;  /* 0x1f6000002e2c7fae */ /* 0x0003e20009121844 */
[----:B------:R-:W-:Y:S02]  /*6a4c0*/  LOP3.LUT R50, R50, 0x60, RZ, 0x3c, !PT ;  /* 0x0000006032327812 */ /* 0x000fe400078e3cff */
[----:B-1----:R-:W-:-:S04]  /*6a4d0*/  SEL R44, RZ, 0x4, !P1 ;  /* 0x00000004ff2c7807 */ /* 0x002fc80004800000 */
[----:B------:R-:W-:-:S04]  /*6a4e0*/  SEL R44, R44, RZ, !P0 ;  /* 0x000000ff2c2c7207 */ /* 0x000fc80004000000 */
[----:B------:R-:W-:Y:S01]  /*6a4f0*/  ISETP.NE.U32.AND P1, PT, R44, RZ, PT ;  /* 0x000000ff2c00720c */ /* 0x000fe20003f25070 */
[----:B------:R-:W-:Y:S01]  /*6a500*/  IMAD R44, R252, 0x20000, R50 ;  /* 0x00020000fc2c7824 */ /* 0x000fe200078e0232 */
[----:B---3--:R-:W-:-:S05]  /*6a510*/  IADD3 R48, P2, R48, R242, RZ ;  /* 0x000000f230307210 */ /* 0x008fca0007f5e0ff */
[----:B--2---:R-:W-:Y:S01]  /*6a520*/  IMAD.X R49, R49, 0x1, R0, P2 ;  /* 0x0000000131317824 */ /* 0x004fe200010e0600 */
[----:B------:R-:W-:Y:S04]  /*6a530*/  STL [R1+0x1fb8], R48 ;  /* 0x001fb83001007387 */ /* 0x000fe80000100800 */
[----:B------:R1:W-:Y:S01]  /*6a540*/  STL [R1+0x1fb4], R49 ;  /* 0x001fb43101007387 */ /* 0x0003e20000100800 */
[----:B------:R-:W2:Y:S02]  /*6a550*/  LDL.LU R51, [R1+0x1ab0] ;  /* 0x001ab00001337983 */ /* 0x000ea40000300800 */
[----:B------:R-:W3:Y:S02]  /*6a560*/  LDL.LU R50, [R1+0x1abc] ;  /* 0x001abc0001327983 */ /* 0x000ee40000300800 */
[----:B------:R-:W-:Y:S01]  /*6a570*/  IMAD.MOV.U32 R47, RZ, RZ, R49 ;  /* 0x000000ffff2f7224 */ /* 0x000fe200078e0031 */
[----:B------:R-:W-:-:S05]  /*6a580*/  MOV R46, R48 ;  /* 0x00000030002e7202 */ /* 0x000fca0000000f00 */
[----:B------:R4:W-:Y:S04]  /*6a590*/  LDGSTS.E [R44+0x1800], [R46.64], P1 ;  /* 0x018000002e2c7fae */ /* 0x0009e80008921844 */
[----:B-1----:R-:W2:Y:S01]  /*6a5a0*/  LDL.LU R49, [R1+0x1aa8] ;  /* 0x001aa80001317983 */ /* 0x002ea20000300800 */
[----:B------:R-:W2:Y:S01]  /*6a5b0*/  LDL.LU R48, [R1+0x1ab4] ;  /* 0x001ab40001307983 */ /* 0x000ea20000300800 */
[-C--:B----4-:R-:W-:Y:S02]  /*6a5c0*/  IADD3 R55, P2, R55, R242.reuse, RZ ;  /* 0x000000f237377210 */ /* 0x090fe40007f5e0ff */
[----:B------:R-:W-:-:S03]  /*6a5d0*/  IADD3 R45, P3, R45, R242, RZ ;  /* 0x000000f22d2d7210 */ /* 0x000fc60007f7e0ff */
[----:B------:R-:W-:Y:S01]  /*6a5e0*/  STL [R1+0x1ad0], R55 ;  /* 0x001ad03701007387 */ /* 0x000fe20000100800 */
[----:B------:R-:W-:Y:S02]  /*6a5f0*/  IMAD.MOV.U32 R46, RZ, RZ, R55 ;  /* 0x000000ffff2e7224 */ /* 0x000fe400078e0037 */
[----:B------:R-:W-:Y:S01]  /*6a600*/  IMAD.X R56, R56, 0x1, R0, P2 ;  /* 0x0000000138387824 */ /* 0x000fe200010e0600 */
[----:B------:R-:W-:-:S03]  /*6a610*/  IADD3.X R54, R54, R0, RZ, P3, !PT ;  /* 0x0000000036367210 */ /* 0x000fc60001ffe4ff */
[----:B------:R-:W-:Y:S01]  /*6a620*/  IMAD.MOV.U32 R47, RZ, RZ, R56 ;  /* 0x000000ffff2f7224 */ /* 0x000fe200078e0038 */
[----:B------:R1:W-:Y:S01]  /*6a630*/  STL [R1+0x1ac8], R56 ;  /* 0x001ac83801007387 */ /* 0x0003e20000100800 */
[----:B------:R-:W-:Y:S02]  /*6a640*/  STL [R1+0x1acc], R45 ;  /* 0x001acc2d01007387 */ /* 0x000fe40000100800 */
[----:B------:R4:W-:Y:S02]  /*6a650*/  STL [R1+0x1ac0], R54 ;  /* 0x001ac03601007387 */ /* 0x0009e40000100800 */
[----:B------:R-:W2:Y:S01]  /*6a660*/  LDL.LU R57, [R1+0x1aa0] ;  /* 0x001aa00001397983 */ /* 0x000ea20000300800 */
[----:B------:R4:W-:Y:S04]  /*6a670*/  LDGSTS.E [R44+0x1a00], [R46.64], P1 ;  /* 0x01a000002e2c7fae */ /* 0x0009e80008921844 */
[----:B-1----:R-:W2:Y:S01]  /*6a680*/  LDL.LU R56, [R1+0x1aac] ;  /* 0x001aac0001387983 */ /* 0x002ea20000300800 */
[----:B------:R-:W2:Y:S02]  /*6a690*/  LDL.LU R55, [R1+0x1fa4] ;  /* 0x001fa40001377983 */ /* 0x000ea40000300800 */
[----:B----4-:R-:W-:-:S02]  /*6a6a0*/  IMAD.MOV.U32 R47, RZ, RZ, R54 ;  /* 0x000000ffff2f7224 */ /* 0x010fc400078e0036 */
[----:B------:R-:W2:Y:S01]  /*6a6b0*/  LDL.LU R54, [R1+0x1fa8] ;  /* 0x001fa80001367983 */ /* 0x000ea20000300800 */
[----:B------:R-:W-:Y:S02]  /*6a6c0*/  ISETP.GT.AND P2, PT, R3, 0x7, PT ;  /* 0x000000070300780c */ /* 0x000fe40003f44270 */
[----:B------:R-:W-:Y:S02]  /*6a6d0*/  IADD3 R58, P3, R58, R242, RZ ;  /* 0x000000f23a3a7210 */ /* 0x000fe40007f7e0ff */
[----:B------:R-:W-:Y:S02]  /*6a6e0*/  MOV R46, R45 ;  /* 0x0000002d002e7202 */ /* 0x000fe40000000f00 */
[----:B------:R-:W-:Y:S01]  /*6a6f0*/  SEL R45, RZ, 0x4, !P2 ;  /* 0x00000004ff2d7807 */ /* 0x000fe20005000000 */
[----:B------:R-:W-:Y:S02]  /*6a700*/  IMAD.X R59, R59, 0x1, R0, P3 ;  /* 0x000000013b3b7824 */ /* 0x000fe400018e0600 */
[----:B------:R1:W-:Y:S01]  /*6a710*/  LDGSTS.E [R44+0x1c00], [R46.64], P1 ;  /* 0x01c000002e2c7fae */ /* 0x0003e20008921844 */
[----:B------:R-:W-:-:S02]  /*6a720*/  SEL R45, R45, RZ, !P0 ;  /* 0x000000ff2d2d7207 */ /* 0x000fc40004000000 */
[----:B------:R-:W-:Y:S01]  /*6a730*/  IADD3 R52, P4, R52, R242, RZ ;  /* 0x000000f234347210 */ /* 0x000fe20007f9e0ff */
[----:B------:R-:W-:Y:S03]  /*6a740*/  STL [R1+0x1ac4], R58 ;  /* 0x001ac43a01007387 */ /* 0x000fe60000100800 */
[----:B------:R-:W-:Y:S02]  /*6a750*/  IADD3.X R53, R53, R0, RZ, P4, !PT ;  /* 0x0000000035357210 */ /* 0x000fe400027fe4ff */
[----:B------:R-:W-:Y:S01]  /*6a760*/  ISETP.NE.U32.AND P2, PT, R45, RZ, PT ;  /* 0x000000ff2d00720c */ /* 0x000fe20003f45070 */
[----:B-1----:R-:W-:Y:S02]  /*6a770*/  IMAD.MOV.U32 R46, RZ, RZ, R58 ;  /* 0x000000ffff2e7224 */ /* 0x002fe400078e003a */
[----:B------:R-:W-:Y:S01]  /*6a780*/  IMAD.MOV.U32 R47, RZ, RZ, R59 ;  /* 0x000000ffff2f7224 */ /* 0x000fe200078e003b */
[----:B------:R1:W-:Y:S01]  /*6a790*/  STL [R1+0x1ab8], R59 ;  /* 0x001ab83b01007387 */ /* 0x0003e20000100800 */
[----:B------:R-:W-:Y:S02]  /*6a7a0*/  STL [R1+0x1fb0], R52 ;  /* 0x001fb03401007387 */ /* 0x000fe40000100800 */
[----:B------:R1:W-:Y:S01]  /*6a7b0*/  STL [R1+0x1fac], R53 ;  /* 0x001fac3501007387 */ /* 0x0003e20000100800 */
[----:B------:R1:W-:Y:S04]  /*6a7c0*/  LDGSTS.E [R44+0x1e00], [R46.64], P1 ;  /* 0x01e000002e2c7fae */ /* 0x0003e80008921844 */
[----:B-1----:R-:W2:Y:S01]  /*6a7d0*/  LDL.LU R59, [R1+0x1a98] ;  /* 0x001a9800013b7983 */ /* 0x002ea20000300800 */
[----:B------:R-:W2:Y:S02]  /*6a7e0*/  LDL.LU R58, [R1+0x1aa4] ;  /* 0x001aa400013a7983 */ /* 0x000ea40000300800 */
[----:B------:R-:W-:Y:S01]  /*6a7f0*/  IMAD.MOV.U32 R47, RZ, RZ, R53 ;  /* 0x000000ffff2f7224 */ /* 0x000fe200078e0035 */
[----:B------:R-:W-:Y:S01]  /*6a800*/  MOV R46, R52 ;  /* 0x00000034002e7202 */ /* 0x000fe20000000f00 */
[----:B------:R-:W2:Y:S01]  /*6a810*/  LDL.LU R53, [R1+0x1a90] ;  /* 0x001a900001357983 */ /* 0x000ea20000300800 */
[----:B------:R-:W2:Y:S03]  /*6a820*/  LDL.LU R52, [R1+0x1a9c] ;  /* 0x001a9c0001347983 */ /* 0x000ea60000300800 */
[----:B------:R1:W-:Y:S01]  /*6a830*/  LDGSTS.E [R44+0x3800], [R46.64], P2 ;  /* 0x038000002e2c7fae */ /* 0x0003e20009121844 */
[----:B---3--:R-:W-:-:S05]  /*6a840*/  IADD3 R50, P1, R50, R242, RZ ;  /* 0x000000f232327210 */ /* 0x008fca0007f3e0ff */
[----:B--2---:R-:W-:Y:S01]  /*6a850*/  IMAD.X R51, R51, 0x1, R0, P1 ;  /* 0x0000000133337824 */ /* 0x004fe200008e0600 */
[----:B------:R-:W-:Y:S01]  /*6a860*/  IADD3 R48, P3, R48, R242, RZ ;  /* 0x000000f230307210 */ /* 0x000fe20007f7e0ff */
[----:B------:R-:W-:Y:S01]  /*6a870*/  STL [R1+0x1abc], R50 ;  /* 0x001abc3201007387 */ /* 0x000fe20000100800 */
[----:B-1----:R-:W-:Y:S02]  /*6a880*/  IMAD.MOV.U32 R46, RZ, RZ, R50 ;  /* 0x000000ffff2e7224 */ /* 0x002fe400078e0032 */
[----:B------:R-:W-:Y:S01]  /*6a890*/  IADD3.X R49, R49, R0, RZ, P3, !PT ;  /* 0x0000000031317210 */ /* 0x000fe20001ffe4ff */
[----:B------:R-:W-:Y:S01]  /*6a8a0*/  IMAD.MOV.U32 R47, RZ, RZ, R51 ;  /* 0x000000ffff2f7224 */ /* 0x000fe200078e0033 */
[----:B------:R1:W-:Y:S01]  /*6a8b0*/  STL [R1+0x1ab0], R51 ;  /* 0x001ab03301007387 */ /* 0x0003e20000100800 */
[----:B------:R-:W-:Y:S02]  /*6a8c0*/  STL [R1+0x1ab4], R48 ;  /* 0x001ab43001007387 */ /* 0x000fe40000100800 */
[----:B------:R2:W-:Y:S01]  /*6a8d0*/  STL [R1+0x1aa8], R49 ;  /* 0x001aa83101007387 */ /* 0x0005e20000100800 */
[----:B------:R3:W-:Y:S04]  /*6a8e0*/  LDGSTS.E [R44+0x3a00], [R46.64], P2 ;  /* 0x03a000002e2c7fae */ /* 0x0007e80009121844 */
[----:B-1----:R-:W4:Y:S01]  /*6a8f0*/  LDL.LU R51, [R1+0x1a88] ;  /* 0x001a880001337983 */ /* 0x002f220000300800 */
[----:B------:R-:W4:Y:S02]  /*6a900*/  LDL.LU R50, [R1+0x1a94] ;  /* 0x001a940001327983 */ /* 0x000f240000300800 */
[----:B---3--:R-:W-:Y:S01]  /*6a910*/  IMAD.MOV.U32 R47, RZ, RZ, R49 ;  /* 0x000000ffff2f7224 */ /* 0x008fe200078e0031 */
[----:B------:R-:W-:Y:S01]  /*6a920*/  MOV R46, R48 ;  /* 0x00000030002e7202 */ /* 0x000fe20000000f00 */
[----:B--2---:R-:W2:Y:S01]  /*6a930*/  LDL.LU R49, [R1+0x1f98] ;  /* 0x001f980001317983 */ /* 0x004ea20000300800 */
[----:B------:R-:W3:Y:S01]  /*6a940*/  LDL.LU R48, [R1+0x1fa0] ;  /* 0x001fa00001307983 */ /* 0x000ee20000300800 */
[----:B------:R-:W-:-:S02]  /*6a950*/  ISETP.GT.AND P1, PT, R3, 0xb, PT ;  /* 0x0000000b0300780c */ /* 0x000fc40003f24270 */
[----:B------:R1:W-:Y:S01]  /*6a960*/  LDGSTS.E [R44+0x3c00], [R46.64], P2 ;  /* 0x03c000002e2c7fae */ /* 0x0003e20009121844 */
[----:B------:R-:W-:-:S05]  /*6a970*/  IADD3 R56, P3, R56, R242, RZ ;  /* 0x000000f238387210 */ /* 0x000fca0007f7e0ff */
[----:B------:R-:W-:Y:S01]  /*6a980*/  IMAD.X R57, R57, 0x1, R0, P3 ;  /* 0x0000000139397824 */ /* 0x000fe200018e0600 */
[----:B------:R-:W-:Y:S01]  /*6a990*/  IADD3 R54, P4, R54, R242, RZ ;  /* 0x000000f236367210 */ /* 0x000fe20007f9e0ff */
[----:B------:R-:W-:Y:S01]  /*6a9a0*/  STL [R1+0x1aac], R56 ;  /* 0x001aac3801007387 */ /* 0x000fe20000100800 */
[----:B-1----:R-:W-:Y:S02]  /*6a9b0*/  IMAD.MOV.U32 R46, RZ, RZ, R56 ;  /* 0x000000ffff2e7224 */ /* 0x002fe400078e0038 */
[----:B------:R-:W-:Y:S01]  /*6a9c0*/  IADD3.X R55, R55, R0, RZ, P4, !PT ;  /* 0x0000000037377210 */ /* 0x000fe200027fe4ff */
[----:B------:R-:W-:Y:S01]  /*6a9d0*/  IMAD.MOV.U32 R47, RZ, RZ, R57 ;  /* 0x000000ffff2f7224 */ /* 0x000fe200078e0039 */
[----:B------:R1:W-:Y:S01]  /*6a9e0*/  STL [R1+0x1aa0], R57 ;  /* 0x001aa03901007387 */ /* 0x0003e20000100800 */
[----:B------:R-:W-:Y:S01]  /*6a9f0*/  SEL R45, RZ, 0x4, !P1 ;  /* 0x00000004ff2d7807 */ /* 0x000fe20004800000 */
[----:B------:R-:W-:Y:S02]  /*6aa00*/  STL [R1+0x1fa8], R54 ;  /* 0x001fa83601007387 */ /* 0x000fe40000100800 */
[----:B------:R1:W-:Y:S01]  /*6aa10*/  STL [R1+0x1fa4], R55 ;  /* 0x001fa43701007387 */ /* 0x0003e20000100800 */
[----:B------:R1:W-:Y:S01]  /*6aa20*/  LDGSTS.E [R44+0x3e00], [R46.64], P2 ;  /* 0x03e000002e2c7fae */ /* 0x0003e20009121844 */
[----:B------:R-:W-:-:S03]  /*6aa30*/  SEL R45, R45, RZ, !P0 ;  /* 0x000000ff2d2d7207 */ /* 0x000fc60004000000 */
[----:B-1----:R-:W2:Y:S01]  /*6aa40*/  LDL.LU R57, [R1+0x1a80] ;  /* 0x001a800001397983 */ /* 0x002ea20000300800 */
[----:B------:R-:W2:Y:S01]  /*6aa50*/  LDL.LU R56, [R1+0x1a8c] ;  /* 0x001a8c0001387983 */ /* 0x000ea20000300800 */
[----:B------:R-:W-:Y:S01]  /*6aa60*/  ISETP.NE.U32.AND P1, PT, R45, RZ, PT ;  /* 0x000000ff2d00720c */ /* 0x000fe20003f25070 */
[----:B------:R-:W-:Y:S01]  /*6aa70*/  IMAD.MOV.U32 R47, RZ, RZ, R55 ;  /* 0x000000ffff2f7224 */ /* 0x000fe200078e0037 */
[----:B------:R-:W-:Y:S01]  /*6aa80*/  MOV R46, R54 ;  /* 0x00000036002e7202 */ /* 0x000fe20000000f00 */
[----:B------:R-:W2:Y:S01]  /*6aa90*/  LDL.LU R55, [R1+0x1a78] ;  /* 0x001a780001377983 */ /* 0x000ea20000300800 */
[----:B------:R-:W2:Y:S09]  /*6aaa0*/  LDL.LU R54, [R1+0x1a84] ;  /* 0x001a840001367983 */ /* 0x000eb20000300800 */
        /* <DEDUP_REMOVED lines=19> */
[----:B----4-:R-:W-:-:S05]  /*6abe0*/  IADD3 R50, P3, R50, R242, RZ ;  /* 0x000000f232327210 */ /* 0x010fca0007f7e0ff */
[----:B------:R-:W-:Y:S01]  /*6abf0*/  IMAD.X R51, R51, 0x1, R0, P3 ;  /* 0x0000000133337824 */ /* 0x000fe200018e0600 */
[----:B---3--:R-:W-:Y:S01]  /*6ac00*/  IADD3 R48, P4, R48, R242, RZ ;  /* 0x000000f230307210 */ /* 0x008fe20007f9e0ff */
[----:B------:R-:W-:Y:S01]  /*6ac10*/  STL [R1+0x1a94], R50 ;  /* 0x001a943201007387 */ /* 0x000fe20000100800 */
[----:B-1----:R-:W-:Y:S02]  /*6ac20*/  IMAD.MOV.U32 R46, RZ, RZ, R50 ;  /* 0x000000ffff2e7224 */ /* 0x002fe400078e0032 */
[----:B--2---:R-:W-:Y:S01]  /*6ac30*/  IADD3.X R49, R49, R0, RZ, P4, !PT ;  /* 0x0000000031317210 */ /* 0x004fe200027fe4ff */
        /* <DEDUP_REMOVED lines=18> */
[----:B------:R-:W-:Y:S01]  /*6ad60*/  IADD3.X R55, R55, R0, RZ, P3, !PT ;  /* 0x0000000037377210 */ /* 0x000fe20001ffe4ff */
[----:B------:R-:W-:Y:S03]  /*6ad70*/  STL [R1+0x1a8c], R56 ;  /* 0x001a8c3801007387 */ /* 0x000fe60000100800 */
[----:B------:R1:W-:Y:S02]  /*6ad80*/  STL [R1+0x1a80], R57 ;  /* 0x001a803901007387 */ /* 0x0003e40000100800 */
[----:B------:R-:W-:Y:S01]  /*6ad90*/  STL [R1+0x1a84], R54 ;  /* 0x001a843601007387 */ /* 0x000fe20000100800 */
[----:B------:R1:W-:Y:S04]  /*6ada0*/  LDGSTS.E [R44+0x7800], [R46.64], P2 ;  /* 0x078000002e2c7fae */ /* 0x0003e80009121844 */
[----:B------:R1:W-:Y:S02]  /*6adb0*/  STL [R1+0x1a78], R55 ;  /* 0x001a783701007387 */ /* 0x0003e40000100800 */
[----:B-1----:R-:W-:-:S02]  /*6adc0*/  IMAD.MOV.U32 R46, RZ, RZ, R56 ;  /* 0x000000ffff2e7224 */ /* 0x002fc400078e0038 */
[----:B------:R-:W-:Y:S02]  /*6add0*/  IMAD.MOV.U32 R47, RZ, RZ, R57 ;  /* 0x000000ffff2f7224 */ /* 0x000fe400078e0039 */
[----:B------:R-:W2:Y:S04]  /*6ade0*/  LDL.LU R57, [R1+0x1a58] ;  /* 0x001a580001397983 */ /* 0x000ea80000300800 */
[----:B------:R1:W-:Y:S01]  /*6adf0*/  LDGSTS.E [R44+0x7a00], [R46.64], P2 ;  /* 0x07a000002e2c7fae */ /* 0x0003e20009121844 */
[----:B------:R-:W2:Y:S01]  /*6ae00*/  LDL.LU R56, [R1+0x1a64] ;  /* 0x001a640001387983 */ /* 0x000ea20000300800 */
[----:B------:R-:W-:Y:S01]  /*6ae10*/  ISETP.GT.AND P1, PT, R3, 0x13, PT ;  /* 0x000000130300780c */ /* 0x000fe20003f24270 */
[----:B-1----:R-:W-:Y:S01]  /*6ae20*/  IMAD.MOV.U32 R47, RZ, RZ, R55 ;  /* 0x000000ffff2f7224 */ /* 0x002fe200078e0037 */
[----:B------:R-:W-:Y:S01]  /*6ae30*/  MOV R46, R54 ;  /* 0x00000036002e7202 */ /* 0x000fe20000000f00 */
[----:B------:R-:W2:Y:S01]  /*6ae40*/  LDL.LU R55, [R1+0x1f88] ;  /* 0x001f880001377983 */ /* 0x000ea20000300800 */
[----:B------:R-:W2:Y:S01]  /*6ae50*/  LDL.LU R54, [R1+0x1f94] ;  /* 0x001f940001367983 */ /* 0x000ea20000300800 */
[----:B------:R-:W-:-:S02]  /*6ae60*/  IADD3 R58, P3, R58, R242, RZ ;  /* 0x000000f23a3a7210 */ /* 0x000fc40007f7e0ff */
[----:B------:R-:W-:Y:S02]  /*6ae70*/  SEL R45, RZ, 0x4, !P1 ;  /* 0x00000004ff2d7807 */ /* 0x000fe40004800000 */
[----:B------:R-:W-:Y:S01]  /*6ae80*/  IADD3 R52, P4, R52, R242, RZ ;  /* 0x000000f234347210 */ /* 0x000fe20007f9e0ff */
[----:B------:R1:W-:Y:S01]  /*6ae90*/  LDGSTS.E [R44+0x7c00], [R46.64], P2 ;  /* 0x07c000002e2c7fae */ /* 0x0003e20009121844 */
[----:B------:R-:W-:Y:S01]  /*6aea0*/  IMAD.X R59, R59, 0x1, R0, P3 ;  /* 0x000000013b3b7824 */ /* 0x000fe200018e0600 */
[----:B------:R-:W-:Y:S02]  /*6aeb0*/  SEL R45, R45, RZ, !P0 ;  /* 0x000000ff2d2d7207 */ /* 0x000fe40004000000 */
[----:B------:R-:W-:Y:S01]  /*6aec0*/  IADD3.X R53, R53, R0, RZ, P4, !PT ;  /* 0x0000000035357210 */ /* 0x000fe200027fe4ff */
[----:B------:R-:W-:Y:S01]  /*6aed0*/  STL [R1+0x1a7c], R58 ;  /* 0x001a7c3a01007387 */ /* 0x000fe20000100800 */
[----:B------:R1:W-:Y:S01]  /*6aee0*/  STL [R1+0x1a70], R59 ;  /* 0x001a703b01007387 */ /* 0x0003e20000100800 */
[----:B------:R-:W-:Y:S01]  /*6aef0*/  ISETP.NE.U32.AND P1, PT, R45, RZ, PT ;  /* 0x000000ff2d00720c */ /* 0x000fe20003f25070 */
[----:B------:R-:W-:Y:S01]  /*6af00*/  STL [R1+0x1f9c], R52 ;  /* 0x001f9c3401007387 */ /* 0x000fe20000100800 */
[----:B------:R1:W-:Y:S02]  /*6af10*/  STL [R1+0x1f90], R53 ;  /* 0x001f903501007387 */ /* 0x0003e40000100800 */
[----:B-1----:R-:W-:-:S02]  /*6af20*/  IMAD.MOV.U32 R46, RZ, RZ, R58 ;  /* 0x000000ffff2e7224 */ /* 0x002fc400078e003a */
[----:B------:R-:W-:Y:S02]  /*6af30*/  IMAD.MOV.U32 R47, RZ, RZ, R59 ;  /* 0x000000ffff2f7224 */ /* 0x000fe400078e003b */
[----:B------:R-:W2:Y:S04]  /*6af40*/  LDL.LU R59, [R1+0x1a50] ;  /* 0x001a5000013b7983 */ /* 0x000ea80000300800 */
[----:B------:R1:W-:Y:S01]  /*6af50*/  LDGSTS.E [R44+0x7e00], [R46.64], P2 ;  /* 0x07e000002e2c7fae */ /* 0x0003e20009121844 */
[----:B------:R-:W2:Y:S02]  /*6af60*/  LDL.LU R58, [R1+0x1a5c] ;  /* 0x001a5c00013a7983 */ /* 0x000ea40000300800 */
[----:B-1----:R-:W-:Y:S01]  /*6af70*/  IMAD.MOV.U32 R47, RZ, RZ, R53 ;  /* 0x000000ffff2f7224 */ /* 0x002fe200078e0035 */
        /* <DEDUP_REMOVED lines=22> */
[----:B------:R1:W-:Y:S02]  /*6b0e0*/  LDGSTS.E [R44+0x9c00], [R46.64], P1 ;  /* 0x09c000002e2c7fae */ /* 0x0003e40008921844 */
[----:B------:R-:W-:Y:S02]  /*6b0f0*/  SEL R45, RZ, 0x4, !P2 ;  /* 0x00000004ff2d7807 */ /* 0x000fe40005000000 */
        /* <DEDUP_REMOVED lines=8> */
[----:B------:R-:W-:Y:S03]  /*6b180*/  STL [R1+0x1f94], R54 ;  /* 0x001f943601007387 */ /* 0x000fe60000100800 */
[----:B------:R1:W-:Y:S04]  /*6b190*/  LDGSTS.E [R44+0x9e00], [R46.64], P1 ;  /* 0x09e000002e2c7fae */ /* 0x0003e80008921844 */
[----:B------:R1:W-:Y:S01]  /*6b1a0*/  STL [R1+0x1f88], R55 ;  /* 0x001f883701007387 */ /* 0x0003e20000100800 */
[----:B------:R-:W-:-:S03]  /*6b1b0*/  SEL R45, R45, RZ, !P0 ;  /* 0x000000ff2d2d7207 */ /* 0x000fc60004000000 */
[----:B-1----:R-:W2:Y:S01]  /*6b1c0*/  LDL.LU R57, [R1+0x1a38] ;  /* 0x001a380001397983 */ /* 0x002ea20000300800 */
[----:B------:R-:W2:Y:S02]  /*6b1d0*/  LDL.LU R56, [R1+0x1a44] ;  /* 0x001a440001387983 */ /* 0x000ea40000300800 */
[----:B------:R-:W-:Y:S01]  /*6b1e0*/  IMAD.MOV.U32 R47, RZ, RZ, R55 ;  /* 0x000000ffff2f7224 */ /* 0x000fe200078e0037 */
[----:B------:R-:W-:Y:S01]  /*6b1f0*/  MOV R46, R54 ;  /* 0x00000036002e7202 */ /* 0x000fe20000000f00 */
[----:B------:R-:W2:Y:S01]  /*6b200*/  LDL.LU R55, [R1+0x1a30] ;  /* 0x001a300001377983 */ /* 0x000ea20000300800 */
[----:B------:R-:W2:Y:S01]  /*6b210*/  LDL.LU R54, [R1+0x1a3c] ;  /* 0x001a3c0001367983 */ /* 0x000ea20000300800 */
[----:B------:R-:W-:Y:S02]  /*6b220*/  ISETP.NE.U32.AND P2, PT, R45, RZ, PT ;  /* 0x000000ff2d00720c */ /* 0x000fe40003f45070 */
[----:B------:R-:W-:-:S05]  /*6b230*/  IADD3 R58, P1, R58, R242, RZ ;  /* 0x000000f23a3a7210 */ /* 0x000fca0007f3e0ff */
[----:B------:R-:W-:Y:S01]  /*6b240*/  IMAD.X R59, R59, 0x1, R0, P1 ;  /* 0x000000013b3b7824 */ /* 0x000fe200008e0600 */
[----:B------:R-:W-:Y:S01]  /*6b250*/  STL [R1+0x1a5c], R58 ;  /* 0x001a5c3a01007387 */ /* 0x000fe20000100800 */
[----:B------:R-:W-:-:S04]  /*6b260*/  IADD3 R52, P3, R52, R242, RZ ;  /* 0x000000f234347210 */ /* 0x000fc80007f7e0ff */
[----:B------:R1:W-:Y:S01]  /*6b270*/  LDGSTS.E [R44+0xb800], [R46.64], P2 ;  /* 0x0b8000002e2c7fae */ /* 0x0003e20009121844 */
[----:B------:R-:W-:-:S03]  /*6b280*/  IADD3.X R53, R53, R0, RZ, P3, !PT ;  /* 0x0000000035357210 */ /* 0x000fc60001ffe4ff */
[----:B------:R1:W-:Y:S01]  /*6b290*/  STL [R1+0x1a50], R59 ;  /* 0x001a503b01007387 */ /* 0x0003e20000100800 */
[----:B------:R-:W-:Y:S03]  /*6b2a0*/  STL [R1+0x1a54], R52 ;  /* 0x001a543401007387 */ /* 0x000fe60000100800 */
[----:B------:R1:W-:Y:S02]  /*6b2b0*/  STL [R1+0x1a48], R53 ;  /* 0x001a483501007387 */ /* 0x0003e40000100800 */
[----:B-1----:R-:W-:Y:S02]  /*6b2c0*/  IMAD.MOV.U32 R46, RZ, RZ, R58 ;  /* 0x000000ffff2e7224 */ /* 0x002fe400078e003a */
        /* <DEDUP_REMOVED lines=33> */
[----:B------:R-:W-:Y:S02]  /*6b4e0*/  IMAD.X R57, R57, 0x1, R0, P2 ;  /* 0x0000000139397824 */ /* 0x000fe400010e0600 */
[----:B------:R-:W-:Y:S01]  /*6b4f0*/  STL [R1+0x1a44], R56 ;  /* 0x001a443801007387 */ /* 0x000fe20000100800 */
[----:B------:R-:W-:-:S03]  /*6b500*/  IADD3.X R55, R55, R0, RZ, P3, !PT ;  /* 0x0000000037377210 */ /* 0x000fc60001ffe4ff */
[----:B------:R1:W-:Y:S01]  /*6b510*/  STL [R1+0x1a38], R57 ;  /* 0x001a383901007387 */ /* 0x0003e20000100800 */
[----:B------:R-:W-:Y:S02]  /*6b520*/  STL [R1+0x1a3c], R54 ;  /* 0x001a3c3601007387 */ /* 0x000fe40000100800 */
[----:B-1----:R-:W-:Y:S02]  /*6b530*/  IMAD.MOV.U32 R46, RZ, RZ, R56 ;  /* 0x000000ffff2e7224 */ /* 0x002fe400078e0038 */
[----:B------:R-:W-:Y:S01]  /*6b540*/  IMAD.MOV.U32 R47, RZ, RZ, R57 ;  /* 0x000000ffff2f7224 */ /* 0x000fe200078e0039 */
[----:B------:R1:W-:Y:S04]  /*6b550*/  STL [R1+0x1a30], R55 ;  /* 0x001a303701007387 */ /* 0x0003e80000100800 */
[----:B------:R1:W-:Y:S04]  /*6b560*/  LDGSTS.E [R44+0xda00], [R46.64], P1 ;  /* 0x0da000002e2c7fae */ /* 0x0003e80008921844 */
[----:B------:R-:W2:Y:S01]  /*6b570*/  LDL.LU R57, [R1+0x1a10] ;  /* 0x001a100001397983 */ /* 0x000ea20000300800 */
[----:B------:R-:W2:Y:S01]  /*6b580*/  LDL.LU R56, [R1+0x1a1c] ;  /* 0x001a1c0001387983 */ /* 0x000ea20000300800 */
[----:B------:R-:W-:Y:S01]  /*6b590*/  ISETP.GT.AND P2, PT, R3, 0x1f, PT ;  /* 0x0000001f0300780c */ /* 0x000fe20003f44270 */
[----:B-1----:R-:W-:Y:S01]  /*6b5a0*/  IMAD.MOV.U32 R47, RZ, RZ, R55 ;  /* 0x000000ffff2f7224 */ /* 0x002fe200078e0037 */
[----:B------:R-:W-:Y:S01]  /*6b5b0*/  MOV R46, R54 ;  /* 0x00000036002e7202 */ /* 0x000fe20000000f00 */
[----:B------:R-:W2:Y:S01]  /*6b5c0*/  LDL.LU R55, [R1+0x1f70] ;  /* 0x001f700001377983 */ /* 0x000ea20000300800 */
[----:B------:R-:W2:Y:S01]  /*6b5d0*/  LDL.LU R54, [R1+0x1f7c] ;  /* 0x001f7c0001367983 */ /* 0x000ea20000300800 */
[----:B------:R-:W-:-:S02]  /*6b5e0*/  IADD3 R58, P3, R58, R242, RZ ;  /* 0x000000f23a3a7210 */ /* 0x000fc40007f7e0ff */
[----:B------:R-:W-:Y:S01]  /*6b5f0*/  SEL R45, RZ, 0x4, !P2 ;  /* 0x00000004ff2d7807 */ /* 0x000fe20005000000 */
[----:B------:R1:W-:Y:S02]  /*6b600*/  LDGSTS.E [R44+0xdc00], [R46.64], P1 ;  /* 0x0dc000002e2c7fae */ /* 0x0003e40008921844 */
[----:B------:R-:W-:Y:S01]  /*6b610*/  IMAD.X R59, R59, 0x1, R0, P3 ;  /* 0x000000013b3b7824 */ /* 0x000fe200018e0600 */
[----:B------:R-:W-:Y:S01]  /*6b620*/  SEL R45, R45, RZ, !P0 ;  /* 0x000000ff2d2d7207 */ /* 0x000fe20004000000 */
[----:B------:R-:W-:Y:S01]  /*6b630*/  STL [R1+0x1a34], R58 ;  /* 0x001a343a01007387 */ /* 0x000fe20000100800 */
[----:B------:R-:W-:Y:S01]  /*6b640*/  IADD3 R52, P4, R52, R242, RZ ;  /* 0x000000f234347210 */ /* 0x000fe20007f9e0ff */
[----:B-1----:R-:W-:Y:S02]  /*6b650*/  IMAD.MOV.U32 R46, RZ, RZ, R58 ;  /* 0x000000ffff2e7224 */ /* 0x002fe400078e003a */
[----:B------:R-:W-:Y:S01]  /*6b660*/  IMAD.MOV.U32 R47, RZ, RZ, R59 ;  /* 0x000000ffff2f7224 */ /* 0x000fe200078e003b */
[----:B------:R-:W-:-:S02]  /*6b670*/  IADD3.X R53, R53, R0, RZ, P4, !PT ;  /* 0x0000000035357210 */ /* 0x000fc400027fe4ff */
[----:B------:R-:W-:Y:S01]  /*6b680*/  ISETP.NE.U32.AND P2, PT, R45, RZ, PT ;  /* 0x000000ff2d00720c */ /* 0x000fe20003f45070 */
        /* <DEDUP_REMOVED lines=50> */
[----:B------:R-:W-:-:S11]  /*6b9b0*/  IADD3 R58, P2, R58, R242, RZ ;  /* 0x000000f23a3a7210 */ /* 0x000fd60007f5e0ff */
[----:B------:R1:W-:Y:S01]  /*6b9c0*/  LDGSTS.E [R44+0x11800], [R46.64], P1 ;  /* 0x118000002e2c7fae */ /* 0x0003e20008921844 */
[----:B------:R-:W-:Y:S01]  /*6b9d0*/  IMAD.X R59, R59, 0x1, R0, P2 ;  /* 0x000000013b3b7824 */ /* 0x000fe200010e0600 */
[----:B------:R-:W-:Y:S02]  /*6b9e0*/  IADD3 R52, P3, R52, R242, RZ ;  /* 0x000000f234347210 */ /* 0x000fe40007f7e0ff */
[----:B------:R-:W-:Y:S02]  /*6b9f0*/  STL [R1+0x1a14], R58 ;  /* 0x001a143a01007387 */ /* 0x000fe40000100800 */
[----:B------:R-:W-:Y:S02]  /*6ba00*/  IADD3.X R53, R53, R0, RZ, P3, !PT ;  /* 0x0000000035357210 */ /* 0x000fe40001ffe4ff */
[----:B------:R1:W-:Y:S01]  /*6ba10*/  STL [R1+0x1a08], R59 ;  /* 0x001a083b01007387 */ /* 0x0003e20000100800 */
[----:B------:R-:W-:Y:S02]  /*6ba20*/  STL [R1+0x1a0c], R52 ;  /* 0x001a0c3401007387 */ /* 0x000fe40000100800 */
[----:B-1----:R-:W-:-:S02]  /*6ba30*/  IMAD.MOV.U32 R46, RZ, RZ, R58 ;  /* 0x000000ffff2e7224 */ /* 0x002fc400078e003a */
[----:B------:R-:W-:Y:S01]  /*6ba40*/  IMAD.MOV.U32 R47, RZ, RZ, R59 ;  /* 0x000000ffff2f7224 */ /* 0x000fe200078e003b */
[----:B------:R1:W-:Y:S04]  /*6ba50*/  STL [R1+0x1a00], R53 ;  /* 0x001a003501007387 */ /* 0x0003e80000100800 */
[----:B------:R1:W-:Y:S04]  /*6ba60*/  LDGSTS.E [R44+0x11a00], [R46.64], P1 ;  /* 0x11a000002e2c7fae */ /* 0x0003e80008921844 */
[----:B------:R-:W2:Y:S01]  /*6ba70*/  LDL.LU R59, [R1+0x19e0] ;  /* 0x0019e000013b7983 */ /* 0x000ea20000300800 */
        /* <DEDUP_REMOVED lines=33> */
[----:B------:R1:W-:Y:S02]  /*6bc90*/  STL [R1+0x19f0], R57 ;  /* 0x0019f03901007387 */ /* 0x0003e40000100800 */
[----:B-1----:R-:W-:Y:S02]  /*6bca0*/  IMAD.MOV.U32 R46, RZ, RZ, R56 ;  /* 0x000000ffff2e7224 */ /* 0x002fe400078e0038 */
[----:B------:R-:W-:Y:S01]  /*6bcb0*/  IMAD.MOV.U32 R47, RZ, RZ, R57 ;  /* 0x000000ffff2f7224 */ /* 0x000fe200078e0039 */
[----:B------:R-:W-:Y:S04]  /*6bcc0*/  STL [R1+0x19f4], R54 ;  /* 0x0019f43601007387 */ /* 0x000fe80000100800 */
[----:B------:R1:W-:Y:S04]  /*6bcd0*/  STL [R1+0x19e8], R55 ;  /* 0x0019e83701007387 */ /* 0x0003e80000100800 */
[----:B------:R1:W-:Y:S04]  /*6bce0*/  LDGSTS.E [R44+0x13a00], [R46.64], P2 ;  /* 0x13a000002e2c7fae */ /* 0x0003e80009121844 */
[----:B------:R-:W2:Y:S01]  /*6bcf0*/  LDL.LU R57, [R1+0x19c8] ;  /* 0x0019c80001397983 */ /* 0x000ea20000300800 */
[----:B------:R-:W2:Y:S02]  /*6bd00*/  LDL.LU R56, [R1+0x19d4] ;  /* 0x0019d40001387983 */ /* 0x000ea40000300800 */
[----:B-1----:R-:W-:Y:S01]  /*6bd10*/  IMAD.MOV.U32 R47, RZ, RZ, R55 ;  /* 0x000000ffff2f7224 */ /* 0x002fe200078e0037 */
[----:B------:R-:W-:Y:S01]  /*6bd20*/  MOV R46, R54 ;  /* 0x00000036002e7202 */ /* 0x000fe20000000f00 */
[----:B------:R-:W2:Y:S01]  /*6bd30*/  LDL.LU R55, [R1+0x1f58] ;  /* 0x001f580001377983 */ /* 0x000ea20000300800 */
[----:B------:R-:W2:Y:S01]  /*6bd40*/  LDL.LU R54, [R1+0x1f64] ;  /* 0x001f640001367983 */ /* 0x000ea20000300800 */
[----:B------:R-:W-:-:S02]  /*6bd50*/  ISETP.GT.AND P1, PT, R3, 0x2b, PT ;  /* 0x0000002b0300780c */ /* 0x000fc40003f24270 */
[----:B------:R1:W-:Y:S02]  /*6bd60*/  LDGSTS.E [R44+0x13c00], [R46.64], P2 ;  /* 0x13c000002e2c7fae */ /* 0x0003e40009121844 */
        /* <DEDUP_REMOVED lines=8> */
[----:B------:R-:W-:Y:S02]  /*6bdf0*/  IADD3.X R53, R53, R0, RZ, P4, !PT ;  /* 0x0000000035357210 */ /* 0x000fe400027fe4ff */
        /* <DEDUP_REMOVED lines=42> */
[----:B------:R1:W-:Y:S01]  /*6c0a0*/  LDGSTS.E [R44+0x15e00], [R46.64], P1 ;  /* 0x15e000002e2c7fae */ /* 0x0003e20008921844 */
        /* <DEDUP_REMOVED lines=21> */
[----:B------:R-:W2:Y:S01]  /*6c200*/  LDL.LU R58, [R1+0x19a4] ;  /* 0x0019a400013a7983 */ /* 0x000ea20000300800 */
[----:B-1----:R-:W-:Y:S01]  /*6c210*/  MOV R46, R52 ;  /* 0x00000034002e7202 */ /* 0x002fe20000000f00 */
[----:B------:R-:W-:-:S02]  /*6c220*/  IMAD.MOV.U32 R47, RZ, RZ, R53 ;  /* 0x000000ffff2f7224 */ /* 0x000fc400078e0035 */
        /* <DEDUP_REMOVED lines=43> */
[----:B------:R-:W-:-:S05]  /*6c4e0*/  IADD3 R58, P3, R58, R242, RZ ;  /* 0x000000f23a3a7210 */ /* 0x000fca0007f7e0ff */
[----:B------:R-:W-:Y:S02]  /*6c4f0*/  IMAD.X R59, R59, 0x1, R0, P3 ;  /* 0x000000013b3b7824 */ /* 0x000fe400018e0600 */
[----:B-1----:R-:W-:Y:S02]  /*6c500*/  IMAD.MOV.U32 R46, RZ, RZ, R58 ;  /* 0x000000ffff2e7224 */ /* 0x002fe400078e003a */
[----:B------:R-:W-:Y:S01]  /*6c510*/  IMAD.MOV.U32 R47, RZ, RZ, R59 ;  /* 0x000000ffff2f7224 */ /* 0x000fe200078e003b */
[----:B------:R-:W-:Y:S01]  /*6c520*/  IADD3 R52, P4, R52, R242, RZ ;  /* 0x000000f234347210 */ /* 0x000fe20007f9e0ff */
[----:B------:R-:W-:Y:S01]  /*6c530*/  STL [R1+0x19a4], R58 ;  /* 0x0019a43a01007387 */ /* 0x000fe20000100800 */
[----:B------:R-:W-:-:S03]  /*6c540*/  ISETP.GT.AND P2, PT, R3, 0x37, PT ;  /* 0x000000370300780c */ /* 0x000fc60003f44270 */
[----:B------:R1:W-:Y:S01]  /*6c550*/  LDGSTS.E [R44+0x19e00], [R46.64], P1 ;  /* 0x19e000002e2c7fae */ /* 0x0003e20008921844 */
[----:B------:R-:W-:Y:S01]  /*6c560*/  IADD3.X R53, R53, R0, RZ, P4, !PT ;  /* 0x0000000035357210 */ /* 0x000fe200027fe4ff */
[----:B------:R1:W-:Y:S02]  /*6c570*/  STL [R1+0x1998], R59 ;  /* 0x0019983b01007387 */ /* 0x0003e40000100800 */
[----:B------:R-:W-:Y:S01]  /*6c580*/  STL [R1+0x1f54], R52 ;  /* 0x001f543401007387 */ /* 0x000fe20000100800 */
[----:B------:R-:W-:Y:S01]  /*6c590*/  SEL R45, RZ, 0x4, !P2 ;  /* 0x00000004ff2d7807 */ /* 0x000fe20005000000 */
[----:B------:R2:W-:Y:S01]  /*6c5a0*/  STL [R1+0x1f48], R53 ;  /* 0x001f483501007387 */ /* 0x0005e20000100800 */
[----:B------:R-:W2:Y:S02]  /*6c5b0*/  LDL.LU R61, [R1+0x1978] ;  /* 0x00197800013d7983 */ /* 0x000ea40000300800 */
[----:B------:R-:W2:Y:S01]  /*6c5c0*/  LDL.LU R60, [R1+0x1984] ;  /* 0x00198400013c7983 */ /* 0x000ea20000300800 */
[----:B------:R-:W-:Y:S01]  /*6c5d0*/  SEL R45, R45, RZ, !P0 ;  /* 0x000000ff2d2d7207 */ /* 0x000fe20004000000 */
[----:B-1----:R-:W2:Y:S01]  /*6c5e0*/  LDL.LU R59, [R1+0x1970] ;  /* 0x00197000013b7983 */ /* 0x002ea20000300800 */
[----:B------:R-:W2:Y:S02]  /*6c5f0*/  LDL.LU R58, [R1+0x197c] ;  /* 0x00197c00013a7983 */ /* 0x000ea40000300800 */
[----:B------:R-:W-:Y:S01]  /*6c600*/  ISETP.NE.U32.AND P2, PT, R45, RZ, PT ;  /* 0x000000ff2d00720c */ /* 0x000fe20003f45070 */
[----:B------:R-:W-:Y:S01]  /*6c610*/  IMAD.MOV.U32 R47, RZ, RZ, R53 ;  /* 0x000000ffff2f7224 */ /* 0x000fe200078e0035 */
[----:B------:R-:W-:-:S11]  /*6c620*/  MOV R46, R52 ;  /* 0x00000034002e7202 */ /* 0x000fd60000000f00 */
[----:B------:R1:W-:Y:S01]  /*6c630*/  LDGSTS.E [R44+0x1b800], [R46.64], P2 ;  /* 0x1b8000002e2c7fae */ /* 0x0003e20009121844 */
[----:B----4-:R-:W-:-:S05]  /*6c640*/  IADD3 R50, P1, R50, R242, RZ ;  /* 0x000000f232327210 */ /* 0x010fca0007f3e0ff */
[----:B------:R-:W-:Y:S01]  /*6c650*/  IMAD.X R51, R51, 0x1, R0, P1 ;  /* 0x0000000133337824 */ /* 0x000fe200008e0600 */
[----:B---3--:R-:W-:Y:S01]  /*6c660*/  IADD3 R48, P3, R48, R242, RZ ;  /* 0x000000f230307210 */ /* 0x008fe20007f7e0ff */
[----:B------:R-:W-:Y:S03]  /*6c670*/  STL [R1+0x199c], R50 ;  /* 0x00199c3201007387 */ /* 0x000fe60000100800 */
[----:B--2---:R-:W-:Y:S01]  /*6c680*/  IADD3.X R49, R49, R0, RZ, P3, !PT ;  /* 0x0000000031317210 */ /* 0x004fe20001ffe4ff */
[----:B------:R2:W-:Y:S01]  /*6c690*/  STL [R1+0x1990], R51 ;  /* 0x0019903301007387 */ /* 0x0005e20000100800 */
[----:B------:R-:W-:Y:S03]  /*6c6a0*/  STL [R1+0x1994], R48 ;  /* 0x0019943001007387 */ /* 0x000fe60000100800 */
[----:B------:R3:W-:Y:S01]  /*6c6b0*/  STL [R1+0x1988], R49 ;  /* 0x0019883101007387 */ /* 0x0007e20000100800 */
[----:B------:R-:W4:Y:S02]  /*6c6c0*/  LDL.LU R53, [R1+0x1968] ;  /* 0x0019680001357983 */ /* 0x000f240000300800 */
[----:B------:R-:W4:Y:S02]  /*6c6d0*/  LDL.LU R52, [R1+0x1974] ;  /* 0x0019740001347983 */ /* 0x000f240000300800 */
[----:B-1----:R-:W-:-:S02]  /*6c6e0*/  IMAD.MOV.U32 R46, RZ, RZ, R50 ;  /* 0x000000ffff2e7224 */ /* 0x002fc400078e0032 */
[----:B------:R-:W-:Y:S02]  /*6c6f0*/  IMAD.MOV.U32 R47, RZ, RZ, R51 ;  /* 0x000000ffff2f7224 */ /* 0x000fe400078e0033 */
[----:B--2---:R-:W2:Y:S04]  /*6c700*/  LDL.LU R51, [R1+0x1f3c] ;  /* 0x001f3c0001337983 */ /* 0x004ea80000300800 */
[----:B------:R1:W-:Y:S01]  /*6c710*/  LDGSTS.E [R44+0x1ba00], [R46.64], P2 ;  /* 0x1ba000002e2c7fae */ /* 0x0003e20009121844 */
[----:B------:R-:W2:Y:S02]  /*6c720*/  LDL.LU R50, [R1+0x1f44] ;  /* 0x001f440001327983 */ /* 0x000ea40000300800 */
[----:B-1----:R-:W-:Y:S01]  /*6c730*/  IMAD.MOV.U32 R47, RZ, RZ, R49 ;  /* 0x000000ffff2f7224 */ /* 0x002fe200078e0031 */
[----:B------:R-:W-:Y:S01]  /*6c740*/  MOV R46, R48 ;  /* 0x00000030002e7202 */ /* 0x000fe20000000f00 */
[----:B---3--:R-:W3:Y:S01]  /*6c750*/  LDL.LU R49, [R1+0x1960] ;  /* 0x0019600001317983 */ /* 0x008ee20000300800 */
[----:B------:R-:W3:Y:S01]  /*6c760*/  LDL.LU R48, [R1+0x196c] ;  /* 0x00196c0001307983 */ /* 0x000ee20000300800 */
[----:B------:R-:W-:-:S02]  /*6c770*/  ISETP.GT.AND P1, PT, R3, 0x3b, PT ;  /* 0x0000003b0300780c */ /* 0x000fc40003f24270 */
[----:B------:R1:W-:Y:S01]  /*6c780*/  LDGSTS.E [R44+0x1bc00], [R46.64], P2 ;  /* 0x1bc000002e2c7fae */ /* 0x0003e20009121844 */
[----:B------:R-:W-:-:S05]  /*6c790*/  IADD3 R56, P3, R56, R242, RZ ;  /* 0x000000f238387210 */ /* 0x000fca0007f7e0ff */
[----:B------:R-:W-:Y:S02]  /*6c7a0*/  IMAD.X R57, R57, 0x1, R0, P3 ;  /* 0x0000000139397824 */ /* 0x000fe400018e0600 */
[----:B-1----:R-:W-:Y:S02]  /*6c7b0*/  IMAD.MOV.U32 R46, RZ, RZ, R56 ;  /* 0x000000ffff2e7224 */ /* 0x002fe400078e0038 */
[----:B------:R-:W-:Y:S01]  /*6c7c0*/  IMAD.MOV.U32 R47, RZ, RZ, R57 ;  /* 0x000000ffff2f7224 */ /* 0x000fe200078e0039 */
[----:B------:R-:W-:Y:S01]  /*6c7d0*/  IADD3 R54, P4, R54, R242, RZ ;  /* 0x000000f236367210 */ /* 0x000fe20007f9e0ff */
[----:B------:R-:W-:Y:S01]  /*6c7e0*/  STL [R1+0x198c], R56 ;  /* 0x00198c3801007387 */ /* 0x000fe20000100800 */
[----:B------:R-:W-:-:S03]  /*6c7f0*/  SEL R45, RZ, 0x4, !P1 ;  /* 0x00000004ff2d7807 */ /* 0x000fc60004800000 */
[----:B------:R1:W-:Y:S01]  /*6c800*/  LDGSTS.E [R44+0x1be00], [R46.64], P2 ;  /* 0x1be000002e2c7fae */ /* 0x0003e20009121844 */
[----:B------:R-:W-:Y:S01]  /*6c810*/  IADD3.X R55, R55, R0, RZ, P4, !PT ;  /* 0x0000000037377210 */ /* 0x000fe200027fe4ff */
[----:B------:R-:W-:Y:S02]  /*6c820*/  STL [R1+0x1980], R57 ;  /* 0x0019803901007387 */ /* 0x000fe40000100800 */
[----:B------:R-:W-:Y:S02]  /*6c830*/  STL [R1+0x1f4c], R54 ;  /* 0x001f4c3601007387 */ /* 0x000fe40000100800 */
[----:B------:R1:W-:Y:S01]  /*6c840*/  STL [R1+0x1f40], R55 ;  /* 0x001f403701007387 */ /* 0x0003e20000100800 */
[----:B------:R-:W-:Y:S01]  /*6c850*/  SEL R45, R45, RZ, !P0 ;  /* 0x000000ff2d2d7207 */ /* 0x000fe20004000000 */
[----:B-1----:R-:W-:Y:S01]  /*6c860*/  IMAD.MOV.U32 R47, RZ, RZ, R55 ;  /* 0x000000ffff2f7224 */ /* 0x002fe200078e0037 */
[----:B------:R-:W-:Y:S01]  /*6c870*/  MOV R46, R54 ;  /* 0x00000036002e7202 */ /* 0x000fe20000000f00 */
[----:B------:R-:W3:Y:S01]  /*6c880*/  LDL.LU R55, [R1+0x1958] ;  /* 0x0019580001377983 */ /* 0x000ee20000300800 */
[----:B------:R-:W3:Y:S02]  /*6c890*/  LDL.LU R54, [R1+0x1964] ;  /* 0x0019640001367983 */ /* 0x000ee40000300800 */
[----:B------:R-:W3:Y:S02]  /*6c8a0*/  LDL.LU R57, [R1+0x1954] ;  /* 0x0019540001397983 */ /* 0x000ee40000300800 */
[----:B------:R-:W3:Y:S01]  /*6c8b0*/  LDL.LU R56, [R1+0x195c] ;  /* 0x00195c0001387983 */ /* 0x000ee20000300800 */
[----:B------:R-:W-:-:S02]  /*6c8c0*/  ISETP.NE.U32.AND P1, PT, R45, RZ, PT ;  /* 0x000000ff2d00720c */ /* 0x000fc40003f25070 */
[----:B------:R-:W-:-:S11]  /*6c8d0*/  IADD3 R60, P2, R60, R242, RZ ;  /* 0x000000f23c3c7210 */ /* 0x000fd60007f5e0ff */
[----:B------:R1:W-:Y:S01]  /*6c8e0*/  LDGSTS.E [R44+0x1d800], [R46.64], P1 ;  /* 0x1d8000002e2c7fae */ /* 0x0003e20008921844 */
[----:B------:R-:W-:Y:S01]  /*6c8f0*/  IMAD.X R61, R61, 0x1, R0, P2 ;  /* 0x000000013d3d7824 */ /* 0x000fe200010e0600 */
[----:B------:R-:W-:-:S04]  /*6c900*/  IADD3 R58, P3, R58, R242, RZ ;  /* 0x000000f23a3a7210 */ /* 0x000fc80007f7e0ff */
[----:B------:R-:W-:Y:S01]  /*6c910*/  IADD3.X R59, R59, R0, RZ, P3, !PT ;  /* 0x000000003b3b7210 */ /* 0x000fe20001ffe4ff */
[----:B-1----:R-:W-:Y:S02]  /*6c920*/  IMAD.MOV.U32 R46, RZ, RZ, R60 ;  /* 0x000000ffff2e7224 */ /* 0x002fe400078e003c */
[----:B------:R-:W-:-:S05]  /*6c930*/  IMAD.MOV.U32 R47, RZ, RZ, R61 ;  /* 0x000000ffff2f7224 */ /* 0x000fca00078e003d */
[----:B------:R1:W-:Y:S02]  /*6c940*/  LDGSTS.E [R44+0x1da00], [R46.64], P1 ;  /* 0x1da000002e2c7fae */ /* 0x0003e40008921844 */
[----:B-1----:R-:W-:Y:S01]  /*6c950*/  MOV R46, R58 ;  /* 0x0000003a002e7202 */ /* 0x002fe20000000f00 */
[----:B------:R-:W-:-:S05]  /*6c960*/  IMAD.MOV.U32 R47, RZ, RZ, R59 ;  /* 0x000000ffff2f7224 */ /* 0x000fca00078e003b */
[----:B------:R1:W-:Y:S04]  /*6c970*/  LDGSTS.E [R44+0x1dc00], [R46.64], P1 ;  /* 0x1dc000002e2c7fae */ /* 0x0003e80008921844 */
[----:B------:R-:W-:Y:S01]  /*6c980*/  STL [R1+0x1984], R60 ;  /* 0x0019843c01007387 */ /* 0x000fe20000100800 */
[----:B------:R-:W-:Y:S02]  /*6c990*/  STL [R1+0x1978], R61 ;  /* 0x0019783d01007387 */ /* 0x000fe40000100800 */
[----:B------:R-:W-:Y:S02]  /*6c9a0*/  STL [R1+0x197c], R58 ;  /* 0x00197c3a01007387 */ /* 0x000fe40000100800 */
[----:B------:R-:W-:Y:S01]  /*6c9b0*/  STL [R1+0x1970], R59 ;  /* 0x0019703b01007387 */ /* 0x000fe20000100800 */
[----:B----4-:R-:W-:-:S05]  /*6c9c0*/  IADD3 R52, P3, R52, R242, RZ ;  /* 0x000000f234347210 */ /* 0x010fca0007f7e0ff */
[----:B------:R-:W-:Y:S01]  /*6c9d0*/  IMAD.X R53, R53, 0x1, R0, P3 ;  /* 0x0000000135357824 */ /* 0x000fe200018e0600 */
[----:B-1----:R-:W-:-:S03]  /*6c9e0*/  MOV R46, R52 ;  /* 0x00000034002e7202 */ /* 0x002fc60000000f00 */
[----:B------:R-:W-:-:S05]  /*6c9f0*/  IMAD.MOV.U32 R47, RZ, RZ, R53 ;  /* 0x000000ffff2f7224 */ /* 0x000fca00078e0035 */
[----:B------:R1:W-:Y:S01]  /*6ca00*/  LDGSTS.E [R44+0x1de00], [R46.64], P1 ;  /* 0x1de000002e2c7fae */ /* 0x0003e20008921844 */
[----:B--2---:R-:W-:-:S03]  /*6ca10*/  IADD3 R50, P1, R50, R242, RZ ;  /* 0x000000f232327210 */ /* 0x004fc60007f3e0ff */
[----:B------:R-:W-:Y:S01]  /*6ca20*/  STL [R1+0x1974], R52 ;  /* 0x0019743401007387 */ /* 0x000fe20000100800 */
[----:B---3--:R-:W-:Y:S01]  /*6ca30*/  IADD3 R48, P3, R48, R242, RZ ;  /* 0x000000f230307210 */ /* 0x008fe20007f7e0ff */
[----:B------:R-:W-:Y:S02]  /*6ca40*/  IMAD.X R51, R51, 0x1, R0, P1 ;  /* 0x0000000133337824 */ /* 0x000fe400008e0600 */
[----:B------:R-:W-:Y:S01]  /*6ca50*/  STL [R1+0x1968], R53 ;  /* 0x0019683501007387 */ /* 0x000fe20000100800 */
[----:B------:R-:W-:Y:S01]  /*6ca60*/  IADD3.X R49, R49, R0, RZ, P3, !PT ;  /* 0x0000000031317210 */ /* 0x000fe20001ffe4ff */
[----:B------:R-:W-:Y:S02]  /*6ca70*/  STL [R1+0x1f44], R50 ;  /* 0x001f443201007387 */ /* 0x000fe40000100800 */
[----:B------:R-:W-:Y:S01]  /*6ca80*/  STL [R1+0x1f3c], R51 ;  /* 0x001f3c3301007387 */ /* 0x000fe20000100800 */
[----:B------:R-:W-:Y:S02]  /*6ca90*/  STL [R1+0x196c], R48 ;  /* 0x00196c3001007387 */ /* 0x000fe40000100800 */
[----:B------:R2:W-:Y:S02]  /*6caa0*/  STL [R1+0x1960], R49 ;  /* 0x0019603101007387 */ /* 0x0005e40000100800 */
[----:B------:R-:W3:Y:S01]  /*6cab0*/  LDL.LU.64 R70, [R1+0x1940] ;  /* 0x0019400001467983 */ /* 0x000ee20000300a00 */
[----:B------:R-:W-:-:S04]  /*6cac0*/  ISETP.GT.AND P2, PT, R3, 0x3f, PT ;  /* 0x0000003f0300780c */ /* 0x000fc80003f44270 */
[----:B------:R-:W-:-:S04]  /*6cad0*/  SEL R45, RZ, 0x4, !P2 ;  /* 0x00000004ff2d7807 */ /* 0x000fc80005000000 */
[----:B------:R-:W-:-:S04]  /*6cae0*/  SEL R45, R45, RZ, !P0 ;  /* 0x000000ff2d2d7207 */ /* 0x000fc80004000000 */
[----:B------:R-:W-:Y:S01]  /*6caf0*/  ISETP.NE.U32.AND P2, PT, R45, RZ, PT ;  /* 0x000000ff2d00720c */ /* 0x000fe20003f45070 */
[----:B-1----:R-:W-:Y:S02]  /*6cb00*/  IMAD.MOV.U32 R46, RZ, RZ, R50 ;  /* 0x000000ffff2e7224 */ /* 0x002fe400078e0032 */
[----:B------:R-:W-:-:S10]  /*6cb10*/  IMAD.MOV.U32 R47, RZ, RZ, R51 ;  /* 0x000000ffff2f7224 */ /* 0x000fd400078e0033 */
[----:B------:R1:W-:Y:S02]  /*6cb20*/  LDGSTS.E [R44+0x1f800], [R46.64], P2 ;  /* 0x1f8000002e2c7fae */ /* 0x0003e40009121844 */
[----:B-1----:R-:W-:Y:S01]  /*6cb30*/  MOV R46, R48 ;  /* 0x00000030002e7202 */ /* 0x002fe20000000f00 */
[----:B------:R-:W-:Y:S02]  /*6cb40*/  IMAD.MOV.U32 R47, RZ, RZ, R49 ;  /* 0x000000ffff2f7224 */ /* 0x000fe400078e0031 */
[----:B--2---:R-:W2:Y:S01]  /*6cb50*/  LDL.LU.64 R48, [R1+0x1920] ;  /* 0x0019200001307983 */ /* 0x004ea20000300a00 */
[----:B------:R-:W4:Y:S01]  /*6cb60*/  LDL.LU.64 R50, [R1+0x1900] ;  /* 0x0019000001327983 */ /* 0x000f220000300a00 */
[-C--:B------:R-:W-:Y:S02]  /*6cb70*/  IADD3 R54, P1, R54, R242.reuse, RZ ;  /* 0x000000f236367210 */ /* 0x080fe40007f3e0ff */
[----:B------:R-:W-:Y:S01]  /*6cb80*/  IADD3 R56, P3, R56, R242, RZ ;  /* 0x000000f238387210 */ /* 0x000fe20007f7e0ff */
[----:B------:R-:W4:Y:S04]  /*6cb90*/  LDL.LU.64 R52, [R1+0x18e0] ;  /* 0x0018e00001347983 */ /* 0x000f280000300a00 */
[----:B------:R1:W-:Y:S01]  /*6cba0*/  LDGSTS.E [R44+0x1fa00], [R46.64], P2 ;  /* 0x1fa000002e2c7fae */ /* 0x0003e20009121844 */
[----:B------:R-:W-:-:S02]  /*6cbb0*/  IMAD.X R55, R55, 0x1, R0, P1 ;  /* 0x0000000137377824 */ /* 0x000fc400008e0600 */
[----:B------:R-:W-:Y:S01]  /*6cbc0*/  STL [R1+0x1964], R54 ;  /* 0x0019643601007387 */ /* 0x000fe20000100800 */
[----:B------:R-:W-:Y:S01]  /*6cbd0*/  STL [R1+0x195c], R56 ;  /* 0x00195c3801007387 */ /* 0x000fe20000100800 */
[----:B------:R-:W-:Y:S01]  /*6cbe0*/  IADD3.X R57, R57, R0, RZ, P3, !PT ;  /* 0x0000000039397210 */ /* 0x000fe20001ffe4ff */
[----:B------:R1:W-:Y:S02]  /*6cbf0*/  STL [R1+0x1958], R55 ;  /* 0x0019583701007387 */ /* 0x0003e40000100800 */
[----:B-1----:R-:W-:Y:S02]  /*6cc00*/  IMAD.MOV.U32 R46, RZ, RZ, R54 ;  /* 0x000000ffff2e7224 */ /* 0x002fe400078e0036 */
[----:B------:R-:W-:Y:S02]  /*6cc10*/  IMAD.MOV.U32 R47, RZ, RZ, R55 ;  /* 0x000000ffff2f7224 */ /* 0x000fe400078e0037 */
[----:B------:R-:W4:Y:S04]  /*6cc20*/  LDL.LU.64 R54, [R1+0x18c0] ;  /* 0x0018c00001367983 */ /* 0x000f280000300a00 */
[----:B------:R1:W-:Y:S01]  /*6cc30*/  LDGSTS.E [R44+0x1fc00], [R46.64], P2 ;  /* 0x1fc000002e2c7fae */ /* 0x0003e20009121844 */
[----:B------:R1:W-:Y:S03]  /*6cc40*/  STL [R1+0x1954], R57 ;  /* 0x0019543901007387 */ /* 0x0003e60000100800 */
[----:B------:R-:W1:Y:S02]  /*6cc50*/  S2R R210, SR_TID.X ;  /* 0x0000000000d27919 */ /* 0x000e640000002100 */
[----:B-1----:R-:W-:Y:S01]  /*6cc60*/  MOV R46, R56 ;  /* 0x00000038002e7202 */ /* 0x002fe20000000f00 */
[----:B------:R-:W-:-:S02]  /*6cc70*/  IMAD.MOV.U32 R47, RZ, RZ, R57 ;  /* 0x000000ffff2f7224 */ /* 0x000fc400078e0039 */
[----:B------:R-:W4:Y:S01]  /*6cc80*/  LDL.LU.64 R56, [R1+0x18a0] ;  /* 0x0018a00001387983 */ /* 0x000f220000300a00 */
[----:B------:R-:W4:Y:S02]  /*6cc90*/  LDL.LU.64 R58, [R1+0x1880] ;  /* 0x00188000013a7983 */ /* 0x000f240000300a00 */
[----:B------:R-:W4:Y:S02]  /*6cca0*/  LDL.LU.64 R60, [R1+0x1860] ;  /* 0x00186000013c7983 */ /* 0x000f240000300a00 */
[----:B------:R-:W4:Y:S02]  /*6ccb0*/  LDL.LU.64 R62, [R1+0x1840] ;  /* 0x00184000013e7983 */ /* 0x000f240000300a00 */
[----:B------:R-:W-:Y:S01]  /*6ccc0*/  IMAD.MOV.U32 R243, RZ, RZ, c[0x0][0x18c] ;  /* 0x00006300fff37624 */ /* 0x000fe200078e00ff */
[----:B------:R-:W4:Y:S01]  /*6ccd0*/  LDL.LU.64 R64, [R1+0x1820] ;  /* 0x0018200001407983 */ /* 0x000f220000300a00 */
[----:B------:R-:W4:Y:S02]  /*6cce0*/  LDL.LU.64 R66, [R1+0x1800] ;  /* 0x0018000001427983 */ /* 0x000f240000300a00 */
[----:B------:R-:W4:Y:S01]  /*6ccf0*/  LDL.LU.64 R68, [R1+0x17e0] ;  /* 0x0017e00001447983 */ /* 0x000f220000300a00 */
[----:B------:R1:W-:Y:S01]  /*6cd00*/  LDGSTS.E [R44+0x1fe00], [R46.64], P2 ;  /* 0x1fe000002e2c7fae */ /* 0x0003e20009121844 */
[----:B------:R-:W-:-:S03]  /*6cd10*/  SHF.L.U32 R243, R243, 0x6, RZ ;  /* 0x00000006f3f37819 */ /* 0x000fc600000006ff */
[----:B------:R-:W1:Y:S01]  /*6cd20*/  S2R R208, SR_TID.X ;  /* 0x0000000000d07919 */ /* 0x000e620000002100 */
[----:B------:R-:W-:Y:S01]  /*6cd30*/  LOP3.LUT R211, R210, 0x3f, RZ, 0xc0, !PT ;  /* 0x0000003fd2d37812 */ /* 0x000fe200078ec0ff */
[----:B------:R-:W0:Y:S02]  /*6cd40*/  LDGDEPBAR ;  /* 0x00000000000079af */ /* 0x000e240000000000 */
[----:B------:R-:W-:Y:S01]  /*6cd50*/  IMAD.SHL.U32 R243, R243, 0x4, RZ ;  /* 0x00000004f3f37824 */ /* 0x000fe200078e00ff */
[----:B------:R-:W-:-:S04]  /*6cd60*/  ISETP.GE.AND P1, PT, R211, R3, PT ;  /* 0x00000003d300720c */ /* 0x000fc80003f26270 */
[----:B------:R-:W-:Y:S02]  /*6cd70*/  SEL R3, RZ, 0x4, P1 ;  /* 0x00000004ff037807 */ /* 0x000fe40000800000 */
[----:B---3--:R-:W-:-:S05]  /*6cd80*/  IADD3 R45, P1, R70, R243, RZ ;  /* 0x000000f3462d7210 */ /* 0x008fca0007f3e0ff */
[----:B-1----:R-:W-:Y:S02]  /*6cd90*/  IMAD.X R44, R71, 0x1, R2, P1 ;  /* 0x00000001472c7824 */ /* 0x002fe400008e0602 */
[----:B------:R-:W3:Y:S01]  /*6cda0*/  LDL.LU.64 R70, [R1+0x17c0] ;  /* 0x0017c00001467983 */ /* 0x000ee20000300a00 */
[----:B------:R-:W3:Y:S02]  /*6cdb0*/  LDL.LU.64 R72, [R1+0x17a0] ;  /* 0x0017a00001487983 */ /* 0x000ee40000300a00 */
[----:B------:R-:W3:Y:S02]  /*6cdc0*/  LDL.LU.64 R74, [R1+0x1780] ;  /* 0x00178000014a7983 */ /* 0x000ee40000300a00 */
[----:B------:R-:W3:Y:S01]  /*6cdd0*/  LDL.LU.64 R76, [R1+0x1760] ;  /* 0x00176000014c7983 */ /* 0x000ee20000300a00 */
        /* <DEDUP_REMOVED lines=13> */
[----:B------:R-:W-:Y:S01]  /*6ceb0*/  SEL R3, R3, RZ, !P0 ;  /* 0x000000ff03037207 */ /* 0x000fe20004000000 */
[----:B------:R-:W3:Y:S01]  /*6cec0*/  LDL.LU.64 R240, [R1+0x15c0] ;  /* 0x0015c00001f07983 */ /* 0x000ee20000300a00 */
[----:B--2---:R-:W-:-:S04]  /*6ced0*/  IADD3 R47, P1, R48, R243, RZ ;  /* 0x000000f3302f7210 */ /* 0x004fc80007f3e0ff */
[----:B------:R-:W-:Y:S01]  /*6cee0*/  IADD3.X R46, R49, R2, RZ, P1, !PT ;  /* 0x00000002312e7210 */ /* 0x000fe20000ffe4ff */
[----:B----4-:R-:W-:-:S05]  /*6cef0*/  IADD3 R49, P1, R50, R243, RZ ;  /* 0x000000f332317210 */ /* 0x010fca0007f3e0ff */
[----:B------:R-:W-:Y:S01]  /*6cf00*/  IMAD.X R48, R51, 0x1, R2, P1 ;  /* 0x0000000133307824 */ /* 0x000fe200008e0602 */
[----:B------:R-:W-:-:S05]  /*6cf10*/  IADD3 R51, P1, R52, R243, RZ ;  /* 0x000000f334337210 */ /* 0x000fca0007f3e0ff */
[----:B------:R-:W-:Y:S01]  /*6cf20*/  IMAD.X R50, R53, 0x1, R2, P1 ;  /* 0x0000000135327824 */ /* 0x000fe200008e0602 */
[----:B------:R-:W-:-:S04]  /*6cf30*/  IADD3 R53, P1, R54, R243, RZ ;  /* 0x000000f336357210 */ /* 0x000fc80007f3e0ff */
[----:B------:R-:W-:Y:S02]  /*6cf40*/  IADD3.X R52, R55, R2, RZ, P1, !PT ;  /* 0x0000000237347210 */ /* 0x000fe40000ffe4ff */
[----:B------:R-:W-:-:S05]  /*6cf50*/  IADD3 R55, P1, R56, R243, RZ ;  /* 0x000000f338377210 */ /* 0x000fca0007f3e0ff */
[----:B------:R-:W-:Y:S01]  /*6cf60*/  IMAD.X R54, R57, 0x1, R2, P1 ;  /* 0x0000000139367824 */ /* 0x000fe200008e0602 */
[----:B------:R-:W-:-:S05]  /*6cf70*/  IADD3 R57, P1, R58, R243, RZ ;  /* 0x000000f33a397210 */ /* 0x000fca0007f3e0ff */
[----:B------:R-:W-:Y:S01]  /*6cf80*/  IMAD.X R56, R59, 0x1, R2, P1 ;  /* 0x000000013b387824 */ /* 0x000fe200008e0602 */
[----:B------:R-:W-:-:S04]  /*6cf90*/  IADD3 R59, P1, R60, R243, RZ ;  /* 0x000000f33c3b7210 */ /* 0x000fc80007f3e0ff */
[----:B------:R-:W-:Y:S01]  /*6cfa0*/  IADD3.X R58, R61, R2, RZ, P1, !PT ;  /* 0x000000023d3a7210 */ /* 0x000fe20000ffe4ff */
        /* <DEDUP_REMOVED lines=8> */
[----:B------:R-:W-:Y:S01]  /*6d030*/  LOP3.LUT R209, R208, 0x3f, RZ, 0xc0, !PT ;  /* 0x0000003fd0d17812 */ /* 0x000fe200078ec0ff */
[----:B------:R-:W-:Y:S01]  /*6d040*/  SHF.R.S32.HI R208, RZ, 0x6, R208 ;  /* 0x00000006ffd07819 */ /* 0x000fe200000114d0 */
[----:B------:R-:W-:-:S03]  /*6d050*/  ISETP.NE.U32.AND P0, PT, R3, RZ, PT ;  /* 0x000000ff0300720c */ /* 0x000fc60003f05070 */
[----:B------:R-:W-:Y:S01]  /*6d060*/  SGXT R208, R208, 0x1 ;  /* 0x00000001d0d0781a */ /* 0x000fe20000000200 */
[----:B------:R-:W-:-:S05]  /*6d070*/  IMAD.SHL.U32 R3, R209, 0x4, RZ ;  /* 0x00000004d1037824 */ /* 0x000fca00078e00ff */
[----:B------:R-:W-:Y:S02]  /*6d080*/  LOP3.LUT R3, R3, 0x110, R208, 0x78, !PT ;  /* 0x0000011003037812 */ /* 0x000fe400078e78d0 */
[----:B---3--:R-:W-:-:S05]  /*6d090*/  IADD3 R69, P1, R70, R243, RZ ;  /* 0x000000f346457210 */ /* 0x008fca0007f3e0ff */
        /* <DEDUP_REMOVED lines=18> */
[----:B------:R-:W-:Y:S02]  /*6d1c0*/  IMAD.X R182, R175, 0x1, R2, P1 ;  /* 0x00000001afb67824 */ /* 0x000fe400008e0602 */
[----:B------:R-:W2:Y:S01]  /*6d1d0*/  LDL.LU.64 R174, [R1+0x15a0] ;  /* 0x0015a00001ae7983 */ /* 0x000ea20000300a00 */
[----:B------:R-:W3:Y:S01]  /*6d1e0*/  LDL.LU.64 R208, [R1+0x1580] ;  /* 0x0015800001d07983 */ /* 0x000ee20000300a00 */
        /* <DEDUP_REMOVED lines=14> */
[----:B------:R-:W-:Y:S01]  /*6d2d0*/  IADD3 R199, P1, R240, R243, RZ ;  /* 0x000000f3f0c77210 */ /* 0x000fe20007f3e0ff */
[----:B------:R-:W-:Y:S01]  /*6d2e0*/  LOP3.LUT R45, R45, R44, RZ, 0x3c, !PT ;  /* 0x0000002c2d2d7212 */ /* 0x000fe200078e3cff */
[----:B------:R-:W-:-:S03]  /*6d2f0*/  IMAD R3, R252, 0x10000, R3 ;  /* 0x00010000fc037824 */ /* 0x000fc600078e0203 */
[----:B------:R-:W-:Y:S01]  /*6d300*/  IMAD.X R198, R241, 0x1, R2, P1 ;  /* 0x00000001f1c67824 */ /* 0x000fe200008e0602 */
[----:B------:R-:W-:Y:S02]  /*6d310*/  LOP3.LUT R44, R45, R44, RZ, 0x3c, !PT ;  /* 0x0000002c2d2c7212 */ /* 0x000fe400078e3cff */
[----:B------:R-:W-:Y:S02]  /*6d320*/  LOP3.LUT R47, R47, R46, RZ, 0x3c, !PT ;  /* 0x0000002e2f2f7212 */ /* 0x000fe400078e3cff */
[----:B------:R-:W-:Y:S02]  /*6d330*/  LOP3.LUT R45, R45, R44, RZ, 0x3c, !PT ;  /* 0x0000002c2d2d7212 */ /* 0x000fe400078e3cff */
[----:B------:R-:W-:-:S03]  /*6d340*/  LOP3.LUT R46, R47, R46, RZ, 0x3c, !PT ;  /* 0x0000002e2f2e7212 */ /* 0x000fc600078e3cff */
[----:B------:R1:W-:Y:S01]  /*6d350*/  STL.64 [R1+0x1940], R44 ;  /* 0x0019402c01007387 */ /* 0x0003e20000100a00 */
[----:B------:R-:W-:-:S05]  /*6d360*/  LOP3.LUT R47, R47, R46, RZ, 0x3c, !PT ;  /* 0x0000002e2f2f7212 */ /* 0x000fca00078e3cff */
[----:B------:R4:W-:Y:S01]  /*6d370*/  STL.64 [R1+0x1920], R46 ;  /* 0x0019202e01007387 */ /* 0x0009e20000100a00 */
[----:B--2---:R-:W-:-:S04]  /*6d380*/  IADD3 R241, P1, R174, R243, RZ ;  /* 0x000000f3aef17210 */ /* 0x004fc80007f3e0ff */
[----:B------:R-:W-:Y:S01]  /*6d390*/  IADD3.X R240, R175, R2, RZ, P1, !PT ;  /* 0x00000002aff07210 */ /* 0x000fe20000ffe4ff */
[----:B---3--:R-:W-:Y:S01]  /*6d3a0*/  IADD3 R174, P1, R208, R243, RZ ;  /* 0x000000f3d0ae7210 */ /* 0x008fe20007f3e0ff */
[----:B------:R-:W-:-:S05]  /*6d3b0*/  IADD3 R208, R3, 0x100000, RZ ;  /* 0x0010000003d07810 */ /* 0x000fca0007ffe0ff */
[----:B------:R1:W-:Y:S02]  /*6d3c0*/  LDGSTS.E [R208+-0x80000], [R44.64], P0 ;  /* 0x800000002cd07fae */ /* 0x0003e40008121844 */
[----:B-1----:R-:W-:-:S05]  /*6d3d0*/  IADD3 R44, R3, 0x100000, RZ ;  /* 0x00100000032c7810 */ /* 0x002fca0007ffe0ff */
[----:B------:R4:W-:Y:S02]  /*6d3e0*/  LDGSTS.E [R44+-0x7f800], [R46.64], P0 ;  /* 0x808000002e2c7fae */ /* 0x0009e40008121844 */
[----:B----4-:R-:W-:Y:S01]  /*6d3f0*/  MOV R46, R49 ;  /* 0x00000031002e7202 */ /* 0x010fe20000000f00 */
[----:B------:R-:W-:-:S05]  /*6d400*/  IMAD.MOV.U32 R47, RZ, RZ, R48 ;  /* 0x000000ffff2f7224 */ /* 0x000fca00078e0030 */
[----:B------:R1:W-:Y:S04]  /*6d410*/  STL.64 [R1+0x1900], R46 ;  /* 0x0019002e01007387 */ /* 0x0003e80000100a00 */
[----:B------:R1:W-:Y:S02]  /*6d420*/  LDGSTS.E [R44+-0x7f000], [R46.64], P0 ;  /* 0x810000002e2c7fae */ /* 0x0003e40008121844 */
[----:B-1----:R-:W-:Y:S01]  /*6d430*/  IMAD.MOV.U32 R46, RZ, RZ, R51 ;  /* 0x000000ffff2e7224 */ /* 0x002fe200078e0033 */
[----:B------:R-:W-:-:S05]  /*6d440*/  MOV R47, R50 ;  /* 0x00000032002f7202 */ /* 0x000fca0000000f00 */
[----:B------:R1:W-:Y:S04]  /*6d450*/  STL.64 [R1+0x18e0], R46 ;  /* 0x0018e02e01007387 */ /* 0x0003e80000100a00 */
[----:B------:R1:W-:Y:S02]  /*6d460*/  LDGSTS.E [R44+-0x7e800], [R46.64], P0 ;  /* 0x818000002e2c7fae */ /* 0x0003e40008121844 */
[----:B-1----:R-:W-:Y:S02]  /*6d470*/  IMAD.MOV.U32 R46, RZ, RZ, R53 ;  /* 0x000000ffff2e7224 */ /* 0x002fe400078e0035 */
[----:B------:R-:W-:-:S05]  /*6d480*/  IMAD.MOV.U32 R47, RZ, RZ, R52 ;  /* 0x000000ffff2f7224 */ /* 0x000fca00078e0034 */
[----:B------:R1:W-:Y:S04]  /*6d490*/  STL.64 [R1+0x18c0], R46 ;  /* 0x0018c02e01007387 */ /* 0x0003e80000100a00 */
[----:B------:R1:W-:Y:S02]  /*6d4a0*/  LDGSTS.E [R44+-0x7e000], [R46.64], P0 ;  /* 0x820000002e2c7fae */ /* 0x0003e40008121844 */
[----:B-1----:R-:W-:Y:S01]  /*6d4b0*/  MOV R46, R55 ;  /* 0x00000037002e7202 */ /* 0x002fe20000000f00 */
        /* <DEDUP_REMOVED lines=74> */
[----:B------:R1:W-:Y:S01]  /*6d960*/  LDGSTS.E [R44+-0x74800], [R46.64], P0 ;  /* 0x8b8000002e2c7fae */ /* 0x0003e20008121844 */
[----:B------:R-:W-:Y:S01]  /*6d970*/  MOV R48, R195 ;  /* 0x000000c300307202 */ /* 0x000fe20000000f00 */
[----:B-1----:R-:W-:Y:S01]  /*6d980*/  IMAD.MOV.U32 R46, RZ, RZ, R191 ;  /* 0x000000ffff2e7224 */ /* 0x002fe200078e00bf */
[----:B------:R-:W-:-:S05]  /*6d990*/  MOV R47, R190 ;  /* 0x000000be002f7202 */ /* 0x000fca0000000f00 */
[----:B------:R1:W-:Y:S04]  /*6d9a0*/  STL.64 [R1+0x1640], R46 ;  /* 0x0016402e01007387 */ /* 0x0003e80000100a00 */
[----:B------:R1:W-:Y:S01]  /*6d9b0*/  LDGSTS.E [R44+-0x74000], [R46.64], P0 ;  /* 0x8c0000002e2c7fae */ /* 0x0003e20008121844 */
[----:B------:R-:W-:Y:S02]  /*6d9c0*/  IMAD.MOV.U32 R49, RZ, RZ, R194 ;  /* 0x000000ffff317224 */ /* 0x000fe400078e00c2 */
[----:B-1----:R-:W-:Y:S02]  /*6d9d0*/  IMAD.MOV.U32 R46, RZ, RZ, R193 ;  /* 0x000000ffff2e7224 */ /* 0x002fe400078e00c1 */
[----:B------:R-:W-:-:S05]  /*6d9e0*/  IMAD.MOV.U32 R47, RZ, RZ, R192 ;  /* 0x000000ffff2f7224 */ /* 0x000fca00078e00c0 */
[----:B------:R1:W-:Y:S04]  /*6d9f0*/  STL.64 [R1+0x1620], R46 ;  /* 0x0016202e01007387 */ /* 0x0003e80000100a00 */
[----:B------:R1:W-:Y:S01]  /*6da00*/  LDGSTS.E [R44+-0x73800], [R46.64], P0 ;  /* 0x8c8000002e2c7fae */ /* 0x0003e20008121844 */
[----:B------:R2:W-:Y:S03]  /*6da10*/  LDGSTS.E [R44+-0x73000], [R48.64], P0 ;  /* 0x8d000000302c7fae */ /* 0x0005e60008121844 */
[----:B-1----:R-:W3:Y:S01]  /*6da20*/  LDL.LU.64 R46, [R1+0x1938] ;  /* 0x00193800012e7983 */ /* 0x002ee20000300a00 */
[----:B------:R2:W-:Y:S02]  /*6da30*/  STL.64 [R1+0x1600], R48 ;  /* 0x0016003001007387 */ /* 0x0005e40000100a00 */
[----:B------:R-:W-:Y:S01]  /*6da40*/  IMAD.MOV.U32 R52, RZ, RZ, R197 ;  /* 0x000000ffff347224 */ /* 0x000fe200078e00c5 */
[----:B------:R-:W-:-:S05]  /*6da50*/  MOV R53, R196 ;  /* 0x000000c400357202 */ /* 0x000fca0000000f00 */
[----:B------:R1:W-:Y:S04]  /*6da60*/  LDGSTS.E [R44+-0x72800], [R52.64], P0 ;  /* 0x8d800000342c7fae */ /* 0x0003e80008121844 */
[----:B--2---:R-:W2:Y:S01]  /*6da70*/  LDL.LU.64 R48, [R1+0x1918] ;  /* 0x0019180001307983 */ /* 0x004ea20000300a00 */
[----:B------:R-:W4:Y:S02]  /*6da80*/  LDL.LU.64 R50, [R1+0x18f8] ;  /* 0x0018f80001327983 */ /* 0x000f240000300a00 */
[----:B------:R1:W-:Y:S02]  /*6da90*/  STL.64 [R1+0x15e0], R52 ;  /* 0x0015e03401007387 */ /* 0x0003e40000100a00 */
[----:B------:R-:W-:Y:S02]  /*6daa0*/  IMAD.MOV.U32 R56, RZ, RZ, R199 ;  /* 0x000000ffff387224 */ /* 0x000fe400078e00c7 */
[----:B------:R-:W-:Y:S01]  /*6dab0*/  IMAD.MOV.U32 R57, RZ, RZ, R198 ;  /* 0x000000ffff397224 */ /* 0x000fe200078e00c6 */
[----:B------:R-:W-:Y:S01]  /*6dac0*/  MOV R58, R241 ;  /* 0x000000f1003a7202 */ /* 0x000fe20000000f00 */
[----:B------:R-:W-:-:S03]  /*6dad0*/  IMAD.MOV.U32 R59, RZ, RZ, R240 ;  /* 0x000000ffff3b7224 */ /* 0x000fc600078e00f0 */
[----:B------:R1:W-:Y:S02]  /*6dae0*/  LDGSTS.E [R44+-0x72000], [R56.64], P0 ;  /* 0x8e000000382c7fae */ /* 0x0003e40008121844 */
[----:B------:R1:W-:Y:S02]  /*6daf0*/  LDGSTS.E [R44+-0x71800], [R58.64], P0 ;  /* 0x8e8000003a2c7fae */ /* 0x0003e40008121844 */
[----:B-1----:R-:W4:Y:S01]  /*6db00*/  LDL.LU.64 R52, [R1+0x18d8] ;  /* 0x0018d80001347983 */ /* 0x002f220000300a00 */
[----:B------:R-:W4:Y:S02]  /*6db10*/  LDL.LU.64 R54, [R1+0x18b8] ;  /* 0x0018b80001367983 */ /* 0x000f240000300a00 */
[----:B------:R1:W-:Y:S02]  /*6db20*/  STL.64 [R1+0x15c0], R56 ;  /* 0x0015c03801007387 */ /* 0x0003e40000100a00 */
[----:B-1----:R-:W4:Y:S01]  /*6db30*/  LDL.LU.64 R56, [R1+0x1898] ;  /* 0x0018980001387983 */ /* 0x002f220000300a00 */
[----:B------:R1:W-:Y:S02]  /*6db40*/  STL.64 [R1+0x15a0], R58 ;  /* 0x0015a03a01007387 */ /* 0x0003e40000100a00 */
[----:B------:R-:W-:Y:S01]  /*6db50*/  IMAD.X R175, R209, 0x1, R2, P1 ;  /* 0x00000001d1af7824 */ /* 0x000fe200008e0602 */
[----:B-1----:R-:W4:Y:S01]  /*6db60*/  LDL.LU.64 R58, [R1+0x1878] ;  /* 0x00187800013a7983 */ /* 0x002f220000300a00 */
[----:B------:R-:W4:Y:S02]  /*6db70*/  LDL.LU.64 R60, [R1+0x1858] ;  /* 0x00185800013c7983 */ /* 0x000f240000300a00 */
[----:B------:R-:W-:Y:S01]  /*6db80*/  IMAD.MOV.U32 R64, RZ, RZ, R174 ;  /* 0x000000ffff407224 */ /* 0x000fe200078e00ae */
[----:B------:R-:W-:Y:S01]  /*6db90*/  MOV R65, R175 ;  /* 0x000000af00417202 */ /* 0x000fe20000000f00 */
[----:B------:R-:W4:Y:S04]  /*6dba0*/  LDL.LU.64 R62, [R1+0x1838] ;  /* 0x00183800013e7983 */ /* 0x000f280000300a00 */
[----:B------:R1:W-:Y:S04]  /*6dbb0*/  STL.64 [R1+0x1580], R64 ;  /* 0x0015804001007387 */ /* 0x0003e80000100a00 */
[----:B------:R1:W-:Y:S01]  /*6dbc0*/  LDGSTS.E [R44+-0x71000], [R64.64], P0 ;  /* 0x8f000000402c7fae */ /* 0x0003e20008121844 */
[----:B------:R-:W-:Y:S01]  /*6dbd0*/  IADD3 R3, R3, 0x100000, RZ ;  /* 0x0010000003037810 */ /* 0x000fe20007ffe0ff */
[----:B------:R-:W-:-:S02]  /*6dbe0*/  IMAD.MOV.U32 R68, RZ, RZ, R179 ;  /* 0x000000ffff447224 */ /* 0x000fc400078e00b3 */
[----:B------:R-:W-:-:S05]  /*6dbf0*/  IMAD.MOV.U32 R69, RZ, RZ, R178 ;  /* 0x000000ffff457224 */ /* 0x000fca00078e00b2 */
[----:B------:R1:W-:Y:S04]  /*6dc00*/  LDGSTS.E [R3+-0x70800], [R68.64], P0 ;  /* 0x8f80000044037fae */ /* 0x0003e80008121844 */
[----:B-1----:R-:W4:Y:S01]  /*6dc10*/  LDL.LU.64 R64, [R1+0x1818] ;  /* 0x0018180001407983 */ /* 0x002f220000300a00 */
[----:B------:R-:W4:Y:S02]  /*6dc20*/  LDL.LU.64 R66, [R1+0x17f8] ;  /* 0x0017f80001427983 */ /* 0x000f240000300a00 */
[----:B------:R1:W-:Y:S02]  /*6dc30*/  STL.64 [R1+0x1548], R68 ;  /* 0x0015484401007387 */ /* 0x0003e40000100a00 */
[----:B-1----:R-:W4:Y:S01]  /*6dc40*/  LDL.LU.64 R68, [R1+0x17d8] ;  /* 0x0017d80001447983 */ /* 0x002f220000300a00 */
[----:B------:R-:W4:Y:S02]  /*6dc50*/  LDL.LU.64 R70, [R1+0x17b8] ;  /* 0x0017b80001467983 */ /* 0x000f240000300a00 */
[----:B------:R-:W4:Y:S02]  /*6dc60*/  LDL.LU.64 R72, [R1+0x1798] ;  /* 0x0017980001487983 */ /* 0x000f240000300a00 */
[----:B------:R-:W4:Y:S01]  /*6dc70*/  LDL.LU.64 R74, [R1+0x1778] ;  /* 0x00177800014a7983 */ /* 0x000f220000300a00 */
[----:B------:R-:W4:Y:S01]  /*6dc80*/  LDL.LU.64 R76, [R1+0x1758] ;  /* 0x00175800014c7983 */ /* 0x000f220000300a00 */
        /* <DEDUP_REMOVED lines=9> */
[----:B------:R-:W4:Y:S01]  /*6dd20*/  LDL.LU.64 R192, [R1+0x1638] ;  /* 0x0016380001c07983 */ /* 0x000f220000300a00 */
[----:B------:R-:W1:Y:S01]  /*6dd30*/  S2R R208, SR_TID.X ;  /* 0x0000000000d07919 */ /* 0x000e620000002100 */
[----:B------:R-:W4:Y:S02]  /*6dd40*/  LDL.LU.64 R194, [R1+0x1618] ;  /* 0x0016180001c27983 */ /* 0x000f240000300a00 */
[----:B------:R-:W4:Y:S02]  /*6dd50*/  LDL.LU.64 R196, [R1+0x15f8] ;  /* 0x0015f80001c47983 */ /* 0x000f240000300a00 */
[----:B------:R-:W4:Y:S01]  /*6dd60*/  LDL.LU.64 R198, [R1+0x15d8] ;  /* 0x0015d80001c67983 */ /* 0x000f220000300a00 */
[----:B------:R-:W4:Y:S01]  /*6dd70*/  LDL.LU.64 R240, [R1+0x15b8] ;  /* 0x0015b80001f07983 */ /* 0x000f220000300a00 */
[----:B-1----:R-:W-:Y:S01]  /*6dd80*/  LOP3.LUT R209, R208, 0x3f, RZ, 0xc0, !PT ;  /* 0x0000003fd0d17812 */ /* 0x002fe200078ec0ff */
[----:B------:R-:W-:-:S03]  /*6dd90*/  SHF.R.S32.HI R208, RZ, 0x6, R208 ;  /* 0x00000006ffd07819 */ /* 0x000fc600000114d0 */
[----:B------:R-:W-:Y:S02]  /*6dda0*/  SHF.L.U32 R3, R209, 0x2, RZ ;  /* 0x00000002d1037819 */ /* 0x000fe400000006ff */
[----:B------:R-:W-:-:S04]  /*6ddb0*/  SGXT R208, R208, 0x1 ;  /* 0x00000001d0d0781a */ /* 0x000fc80000000200 */
[----:B------:R-:W-:Y:S02]  /*6ddc0*/  LOP3.LUT R3, R3, 0x110, R208, 0x78, !PT ;  /* 0x0000011003037812 */ /* 0x000fe400078e78d0 */
[----:B---3--:R-:W-:-:S04]  /*6ddd0*/  IADD3 R45, P1, R46, R243, RZ ;  /* 0x000000f32e2d7210 */ /* 0x008fc80007f3e0ff */
[----:B------:R-:W-:Y:S02]  /*6dde0*/  IADD3.X R44, R47, R2, RZ, P1, !PT ;  /* 0x000000022f2c7210 */ /* 0x000fe40000ffe4ff */
[----:B--2---:R-:W-:-:S05]  /*6ddf0*/  IADD3 R47, P1, R48, R243, RZ ;  /* 0x000000f3302f7210 */ /* 0x004fca0007f3e0ff */
[----:B------:R-:W-:Y:S01]  /*6de00*/  IMAD.X R46, R49, 0x1, R2, P1 ;  /* 0x00000001312e7824 */ /* 0x000fe200008e0602 */
[----:B----4-:R-:W-:-:S05]  /*6de10*/  IADD3 R49, P1, R50, R243, RZ ;  /* 0x000000f332317210 */ /* 0x010fca0007f3e0ff */
        /* <DEDUP_REMOVED lines=38> */
[----:B------:R-:W-:Y:S02]  /*6e080*/  IADD3.X R182, R175, R2, RZ, P1, !PT ;  /* 0x00000002afb67210 */ /* 0x000fe40000ffe4ff */
[----:B------:R-:W2:Y:S01]  /*6e090*/  LDL.LU.64 R174, [R1+0x1598] ;  /* 0x0015980001ae7983 */ /* 0x000ea20000300a00 */
[----:B------:R-:W3:Y:S01]  /*6e0a0*/  LDL.LU.64 R208, [R1+0x1578] ;  /* 0x0015780001d07983 */ /* 0x000ee20000300a00 */
        /* <DEDUP_REMOVED lines=13> */
[--C-:B------:R-:W-:Y:S01]  /*6e180*/  IMAD.X R196, R199, 0x1, R2.reuse, P1 ;  /* 0x00000001c7c47824 */ /* 0x100fe200008e0602 */
[----:B------:R-:W-:Y:S02]  /*6e190*/  IADD3 R199, P1, R240, R243, RZ ;  /* 0x000000f3f0c77210 */ /* 0x000fe40007f3e0ff */
[----:B------:R-:W-:Y:S02]  /*6e1a0*/  LOP3.LUT R3, R3, 0x20, RZ, 0x3c, !PT ;  /* 0x0000002003037812 */ /* 0x000fe400078e3cff */
[-C--:B------:R-:W-:Y:S01]  /*6e1b0*/  LOP3.LUT R45, R45, R44.reuse, RZ, 0x3c, !PT ;  /* 0x0000002c2d2d7212 */ /* 0x080fe200078e3cff */
[----:B------:R-:W-:Y:S01]  /*6e1c0*/  IMAD.X R198, R241, 0x1, R2, P1 ;  /* 0x00000001f1c67824 */ /* 0x000fe200008e0602 */
[----:B------:R-:W-:Y:S02]  /*6e1d0*/  LEA R3, R252, R3, 0x10 ;  /* 0x00000003fc037211 */ /* 0x000fe400078e80ff */
[----:B------:R-:W-:Y:S02]  /*6e1e0*/  LOP3.LUT R44, R45, R44, RZ, 0x3c, !PT ;  /* 0x0000002c2d2c7212 */ /* 0x000fe400078e3cff */
[----:B------:R-:W-:-:S02]  /*6e1f0*/  LOP3.LUT R47, R47, R46, RZ, 0x3c, !PT ;  /* 0x0000002e2f2f7212 */ /* 0x000fc400078e3cff */
[----:B------:R-:W-:Y:S02]  /*6e200*/  LOP3.LUT R45, R45, R44, RZ, 0x3c, !PT ;  /* 0x0000002c2d2d7212 */ /* 0x000fe400078e3cff */
[----:B------:R-:W-:-:S03]  /*6e210*/  LOP3.LUT R46, R47, R46, RZ, 0x3c, !PT ;  /* 0x0000002e2f2e7212 */ /* 0x000fc600078e3cff */
[----:B------:R1:W-:Y:S01]  /*6e220*/  STL.64 [R1+0x1938], R44 ;  /* 0x0019382c01007387 */ /* 0x0003e20000100a00 */
[----:B------:R-:W-:-:S05]  /*6e230*/  LOP3.LUT R47, R47, R46, RZ, 0x3c, !PT ;  /* 0x0000002e2f2f7212 */ /* 0x000fca00078e3cff */
[----:B------:R4:W-:Y:S01]  /*6e240*/  STL.64 [R1+0x1918], R46 ;  /* 0x0019182e01007387 */ /* 0x0009e20000100a00 */
[----:B--2---:R-:W-:-:S05]  /*6e250*/  IADD3 R241, P1, R174, R243, RZ ;  /* 0x000000f3aef17210 */ /* 0x004fca0007f3e0ff */
[----:B------:R-:W-:Y:S01]  /*6e260*/  IMAD.X R240, R175, 0x1, R2, P1 ;  /* 0x00000001aff07824 */ /* 0x000fe200008e0602 */
[----:B---3--:R-:W-:Y:S01]  /*6e270*/  IADD3 R174, P1, R208, R243, RZ ;  /* 0x000000f3d0ae7210 */ /* 0x008fe20007f3e0ff */
[----:B------:R-:W-:-:S05]  /*6e280*/  IADD3 R208, R3, 0x100000, RZ ;  /* 0x0010000003d07810 */ /* 0x000fca0007ffe0ff */
[----:B------:R1:W-:Y:S02]  /*6e290*/  LDGSTS.E [R208+-0x7fe00], [R44.64], P0 ;  /* 0x802000002cd07fae */ /* 0x0003e40008121844 */
[----:B-1----:R-:W-:-:S05]  /*6e2a0*/  IADD3 R44, R3, 0x100000, RZ ;  /* 0x00100000032c7810 */ /* 0x002fca0007ffe0ff */
[----:B------:R4:W-:Y:S02]  /*6e2b0*/  LDGSTS.E [R44+-0x7f600], [R46.64], P0 ;  /* 0x80a000002e2c7fae */ /* 0x0009e40008121844 */
[----:B----4-:R-:W-:Y:S02]  /*6e2c0*/  IMAD.MOV.U32 R46, RZ, RZ, R49 ;  /* 0x000000ffff2e7224 */ /* 0x010fe400078e0031 */
        /* <DEDUP_REMOVED lines=91> */
[----:B------:R-:W-:Y:S02]  /*6e880*/  IMAD.MOV.U32 R48, RZ, RZ, R195 ;  /* 0x000000ffff307224 */ /* 0x000fe400078e00c3 */
[----:B------:R-:W-:Y:S02]  /*6e890*/  IMAD.MOV.U32 R49, RZ, RZ, R194 ;  /* 0x000000ffff317224 */ /* 0x000fe400078e00c2 */
[----:B-1----:R-:W-:Y:S01]  /*6e8a0*/  IMAD.MOV.U32 R46, RZ, RZ, R193 ;  /* 0x000000ffff2e7224 */ /* 0x002fe200078e00c1 */
[----:B------:R-:W-:-:S05]  /*6e8b0*/  MOV R47, R192 ;  /* 0x000000c0002f7202 */ /* 0x000fca0000000f00 */
[----:B------:R1:W-:Y:S04]  /*6e8c0*/  STL.64 [R1+0x1618], R46 ;  /* 0x0016182e01007387 */ /* 0x0003e80000100a00 */
[----:B------:R1:W-:Y:S01]  /*6e8d0*/  LDGSTS.E [R44+-0x73600], [R46.64], P0 ;  /* 0x8ca000002e2c7fae */ /* 0x0003e20008121844 */
[----:B------:R2:W-:Y:S03]  /*6e8e0*/  LDGSTS.E [R44+-0x72e00], [R48.64], P0 ;  /* 0x8d200000302c7fae */ /* 0x0005e60008121844 */
[----:B-1----:R-:W3:Y:S01]  /*6e8f0*/  LDL.LU.64 R46, [R1+0x1930] ;  /* 0x00193000012e7983 */ /* 0x002ee20000300a00 */
[----:B------:R2:W-:Y:S01]  /*6e900*/  STL.64 [R1+0x15f8], R48 ;  /* 0x0015f83001007387 */ /* 0x0005e20000100a00 */
[----:B------:R-:W-:Y:S01]  /*6e910*/  MOV R52, R197 ;  /* 0x000000c500347202 */ /* 0x000fe20000000f00 */
[----:B------:R-:W-:-:S05]  /*6e920*/  IMAD.MOV.U32 R53, RZ, RZ, R196 ;  /* 0x000000ffff357224 */ /* 0x000fca00078e00c4 */
[----:B------:R1:W-:Y:S04]  /*6e930*/  LDGSTS.E [R44+-0x72600], [R52.64], P0 ;  /* 0x8da00000342c7fae */ /* 0x0003e80008121844 */
[----:B--2---:R-:W2:Y:S01]  /*6e940*/  LDL.LU.64 R48, [R1+0x1910] ;  /* 0x0019100001307983 */ /* 0x004ea20000300a00 */
[----:B------:R-:W4:Y:S02]  /*6e950*/  LDL.LU.64 R50, [R1+0x18f0] ;  /* 0x0018f00001327983 */ /* 0x000f240000300a00 */
[----:B------:R1:W-:Y:S02]  /*6e960*/  STL.64 [R1+0x15d8], R52 ;  /* 0x0015d83401007387 */ /* 0x0003e40000100a00 */
[----:B------:R-:W-:Y:S01]  /*6e970*/  IMAD.MOV.U32 R56, RZ, RZ, R199 ;  /* 0x000000ffff387224 */ /* 0x000fe200078e00c7 */
[----:B------:R-:W-:Y:S01]  /*6e980*/  MOV R57, R198 ;  /* 0x000000c600397202 */ /* 0x000fe20000000f00 */
[----:B------:R-:W-:-:S02]  /*6e990*/  IMAD.MOV.U32 R58, RZ, RZ, R241 ;  /* 0x000000ffff3a7224 */ /* 0x000fc400078e00f1 */
[----:B------:R-:W-:Y:S02]  /*6e9a0*/  IMAD.MOV.U32 R59, RZ, RZ, R240 ;  /* 0x000000ffff3b7224 */ /* 0x000fe400078e00f0 */
[----:B------:R1:W-:Y:S03]  /*6e9b0*/  LDGSTS.E [R44+-0x71e00], [R56.64], P0 ;  /* 0x8e200000382c7fae */ /* 0x0003e60008121844 */
        /* <DEDUP_REMOVED lines=8> */
[----:B------:R-:W4:Y:S01]  /*6ea40*/  LDL.LU.64 R60, [R1+0x1850] ;  /* 0x00185000013c7983 */ /* 0x000f220000300a00 */
[----:B------:R-:W-:Y:S01]  /*6ea50*/  MOV R64, R174 ;  /* 0x000000ae00407202 */ /* 0x000fe20000000f00 */
[----:B------:R-:W-:Y:S01]  /*6ea60*/  IMAD.MOV.U32 R65, RZ, RZ, R175 ;  /* 0x000000ffff417224 */ /* 0x000fe200078e00af */
[----:B------:R-:W4:Y:S04]  /*6ea70*/  LDL.LU.64 R62, [R1+0x1830] ;  /* 0x00183000013e7983 */ /* 0x000f280000300a00 */
[----:B------:R1:W-:Y:S04]  /*6ea80*/  STL.64 [R1+0x1578], R64 ;  /* 0x0015784001007387 */ /* 0x0003e80000100a00 */
[----:B------:R1:W-:Y:S01]  /*6ea90*/  LDGSTS.E [R44+-0x70e00], [R64.64], P0 ;  /* 0x8f200000402c7fae */ /* 0x0003e20008121844 */
[----:B------:R-:W-:Y:S01]  /*6eaa0*/  IADD3 R3, R3, 0x100000, RZ ;  /* 0x0010000003037810 */ /* 0x000fe20007ffe0ff */
[----:B------:R-:W-:Y:S01]  /*6eab0*/  IMAD.MOV.U32 R68, RZ, RZ, R185 ;  /* 0x000000ffff447224 */ /* 0x000fe200078e00b9 */
[----:B------:R-:W-:-:S05]  /*6eac0*/  MOV R69, R184 ;  /* 0x000000b800457202 */ /* 0x000fca0000000f00 */
        /* <DEDUP_REMOVED lines=17> */
[----:B------:R-:W4:Y:S01]  /*6ebe0*/  LDL.LU.64 R190, [R1+0x1630] ;  /* 0x0016300001be7983 */ /* 0x000f220000300a00 */
[----:B---3--:R-:W-:-:S05]  /*6ebf0*/  IADD3 R45, P1, R46, R243, RZ ;  /* 0x000000f32e2d7210 */ /* 0x008fca0007f3e0ff */
[----:B------:R-:W-:Y:S01]  /*6ec00*/  IMAD.X R44, R47, 0x1, R2, P1 ;  /* 0x000000012f2c7824 */ /* 0x000fe200008e0602 */
[----:B--2---:R-:W-:-:S05]  /*6ec10*/  IADD3 R47, P1, R48, R243, RZ ;  /* 0x000000f3302f7210 */ /* 0x004fca0007f3e0ff */
[----:B------:R-:W-:Y:S01]  /*6ec20*/  IMAD.X R46, R49, 0x1, R2, P1 ;  /* 0x00000001312e7824 */ /* 0x000fe200008e0602 */
[----:B----4-:R-:W-:-:S04]  /*6ec30*/  IADD3 R49, P1, R50, R243, RZ ;  /* 0x000000f332317210 */ /* 0x010fc80007f3e0ff */
[----:B------:R-:W-:Y:S02]  /*6ec40*/  IADD3.X R48, R51, R2, RZ, P1, !PT ;  /* 0x0000000233307210 */ /* 0x000fe40000ffe4ff */
[----:B------:R-:W-:-:S05]  /*6ec50*/  IADD3 R51, P1, R52, R243, RZ ;  /* 0x000000f334337210 */ /* 0x000fca0007f3e0ff */
        /* <DEDUP_REMOVED lines=34> */
[----:B------:R-:W3:Y:S02]  /*6ee80*/  LDL.LU.64 R194, [R1+0x15f0] ;  /* 0x0015f00001c27983 */ /* 0x000ee40000300a00 */
[----:B------:R-:W4:Y:S01]  /*6ee90*/  LDL.LU.64 R196, [R1+0x15d0] ;  /* 0x0015d00001c47983 */ /* 0x000f220000300a00 */
[-C--:B------:R-:W-:Y:S01]  /*6eea0*/  IADD3 R181, P1, R182, R243.reuse, RZ ;  /* 0x000000f3b6b57210 */ /* 0x080fe20007f3e0ff */
[----:B------:R-:W3:Y:S01]  /*6eeb0*/  LDL.LU.64 R198, [R1+0x15b0] ;  /* 0x0015b00001c67983 */ /* 0x000ee20000300a00 */
[----:B------:R-:W3:Y:S02]  /*6eec0*/  LDL.LU.64 R240, [R1+0x1590] ;  /* 0x0015900001f07983 */ /* 0x000ee40000300a00 */
[----:B------:R-:W3:Y:S01]  /*6eed0*/  LDL.LU.64 R208, [R1+0x1570] ;  /* 0x0015700001d07983 */ /* 0x000ee20000300a00 */
        /* <DEDUP_REMOVED lines=9> */
[----:B------:R-:W1:Y:S01]  /*6ef70*/  S2R R242, SR_TID.X ;  /* 0x0000000000f27919 */ /* 0x000e620000002100 */
[----:B--2---:R-:W-:-:S05]  /*6ef80*/  IADD3 R191, P1, R174, R243, RZ ;  /* 0x000000f3aebf7210 */ /* 0x004fca0007f3e0ff */
[----:B------:R-:W-:Y:S02]  /*6ef90*/  IMAD.X R190, R175, 0x1, R2, P1 ;  /* 0x00000001afbe7824 */ /* 0x000fe400008e0602 */
[----:B------:R-:W2:Y:S01]  /*6efa0*/  LDL.LU.64 R174, [R1+0x1560] ;  /* 0x0015600001ae7983 */ /* 0x000ea20000300a00 */
[----:B---3--:R-:W-:-:S04]  /*6efb0*/  IADD3 R193, P1, R194, R243, RZ ;  /* 0x000000f3c2c17210 */ /* 0x008fc80007f3e0ff */
[----:B------:R-:W-:Y:S01]  /*6efc0*/  IADD3.X R192, R195, R2, RZ, P1, !PT ;  /* 0x00000002c3c07210 */ /* 0x000fe20000ffe4ff */
[----:B----4-:R-:W-:-:S05]  /*6efd0*/  IADD3 R195, P1, R196, R243, RZ ;  /* 0x000000f3c4c37210 */ /* 0x010fca0007f3e0ff */
[----:B------:R-:W-:Y:S01]  /*6efe0*/  IMAD.X R194, R197, 0x1, R2, P1 ;  /* 0x00000001c5c27824 */ /* 0x000fe200008e0602 */
[----:B------:R-:W-:-:S05]  /*6eff0*/  IADD3 R197, P1, R198, R243, RZ ;  /* 0x000000f3c6c57210 */ /* 0x000fca0007f3e0ff */
[----:B------:R-:W-:Y:S01]  /*6f000*/  IMAD.X R196, R199, 0x1, R2, P1 ;  /* 0x00000001c7c47824 */ /* 0x000fe200008e0602 */
[----:B------:R-:W-:Y:S01]  /*6f010*/  IADD3 R199, P1, R240, R243, RZ ;  /* 0x000000f3f0c77210 */ /* 0x000fe20007f3e0ff */
[----:B-1----:R-:W-:Y:S01]  /*6f020*/  LOP3.LUT R240, R242, 0x3f, RZ, 0xc0, !PT ;  /* 0x0000003ff2f07812 */ /* 0x002fe200078ec0ff */
[----:B------:R-:W-:-:S04]  /*6f030*/  SHF.R.S32.HI R242, RZ, 0x6, R242 ;  /* 0x00000006fff27819 */ /* 0x000fc800000114f2 */
[----:B------:R-:W-:Y:S01]  /*6f040*/  IMAD.SHL.U32 R3, R240, 0x4, RZ ;  /* 0x00000004f0037824 */ /* 0x000fe200078e00ff */
[----:B------:R-:W-:-:S04]  /*6f050*/  SGXT R242, R242, 0x1 ;  /* 0x00000001f2f2781a */ /* 0x000fc80000000200 */
[----:B------:R-:W-:Y:S02]  /*6f060*/  LOP3.LUT R3, R3, 0x110, R242, 0x78, !PT ;  /* 0x0000011003037812 */ /* 0x000fe400078e78f2 */
[----:B------:R-:W-:Y:S02]  /*6f070*/  IADD3.X R198, R241, R2, RZ, P1, !PT ;  /* 0x00000002f1c67210 */ /* 0x000fe40000ffe4ff */
[-C--:B------:R-:W-:Y:S02]  /*6f080*/  LOP3.LUT R45, R45, R44.reuse, RZ, 0x3c, !PT ;  /* 0x0000002c2d2d7212 */ /* 0x080fe400078e3cff */
[----:B------:R-:W-:Y:S01]  /*6f090*/  LOP3.LUT R3, R3, 0x40, RZ, 0x3c, !PT ;  /* 0x0000004003037812 */ /* 0x000fe200078e3cff */
[----:B------:R-:W-:Y:S01]  /*6f0a0*/  IADD3 R241, P1, R208, R243, RZ ;  /* 0x000000f3d0f17210 */ /* 0x000fe20007f3e0ff */
[----:B------:R-:W-:-:S03]  /*6f0b0*/  LOP3.LUT R44, R45, R44, RZ, 0x3c, !PT ;  /* 0x0000002c2d2c7212 */ /* 0x000fc600078e3cff */
[----:B------:R-:W-:Y:S02]  /*6f0c0*/  IMAD R3, R252, 0x10000, R3 ;  /* 0x00010000fc037824 */ /* 0x000fe400078e0203 */
[----:B------:R-:W-:Y:S01]  /*6f0d0*/  IMAD.X R240, R209, 0x1, R2, P1 ;  /* 0x00000001d1f07824 */ /* 0x000fe200008e0602 */
[----:B------:R-:W-:Y:S02]  /*6f0e0*/  LOP3.LUT R47, R47, R46, RZ, 0x3c, !PT ;  /* 0x0000002e2f2f7212 */ /* 0x000fe400078e3cff */
[----:B------:R-:W-:Y:S02]  /*6f0f0*/  LOP3.LUT R45, R45, R44, RZ, 0x3c, !PT ;  /* 0x0000002c2d2d7212 */ /* 0x000fe400078e3cff */
[----:B------:R-:W-:Y:S02]  /*6f100*/  IADD3 R242, R3, 0x100000, RZ ;  /* 0x0010000003f27810 */ /* 0x000fe40007ffe0ff */
[----:B------:R-:W-:-:S03]  /*6f110*/  LOP3.LUT R46, R47, R46, RZ, 0x3c, !PT ;  /* 0x0000002e2f2e7212 */ /* 0x000fc600078e3cff */
[----:B------:R1:W-:Y:S01]  /*6f120*/  LDGSTS.E [R242+-0x7fc00], [R44.64], P0 ;  /* 0x804000002cf27fae */ /* 0x0003e20008121844 */
[----:B------:R-:W-:Y:S02]  /*6f130*/  LOP3.LUT R47, R47, R46, RZ, 0x3c, !PT ;  /* 0x0000002e2f2f7212 */ /* 0x000fe400078e3cff */
[----:B--2---:R-:W-:-:S04]  /*6f140*/  IADD3 R208, P1, R174, R243, RZ ;  /* 0x000000f3aed07210 */ /* 0x004fc80007f3e0ff */
[----:B------:R-:W-:Y:S02]  /*6f150*/  IADD3.X R209, R175, R2, RZ, P1, !PT ;  /* 0x00000002afd17210 */ /* 0x000fe40000ffe4ff */
[----:B------:R2:W5:Y:S01]  /*6f160*/  LDL.LU.64 R174, [R1+0x2190] ;  /* 0x0021900001ae7983 */ /* 0x0005620000300a00 */
[----:B------:R1:W-:Y:S02]  /*6f170*/  STL.64 [R1+0x1930], R44 ;  /* 0x0019302c01007387 */ /* 0x0003e40000100a00 */
[----:B------:R3:W-:Y:S01]  /*6f180*/  STL.64 [R1+0x1910], R46 ;  /* 0x0019102e01007387 */ /* 0x0007e20000100a00 */
[----:B-1----:R-:W-:-:S05]  /*6f190*/  IADD3 R44, R3, 0x100000, RZ ;  /* 0x00100000032c7810 */ /* 0x002fca0007ffe0ff */
[----:B------:R3:W-:Y:S02]  /*6f1a0*/  LDGSTS.E [R44+-0x7f400], [R46.64], P0 ;  /* 0x80c000002e2c7fae */ /* 0x0007e40008121844 */
[----:B---3--:R-:W-:Y:S01]  /*6f1b0*/  IMAD.MOV.U32 R46, RZ, RZ, R49 ;  /* 0x000000ffff2e7224 */ /* 0x008fe200078e0031 */
        /* <DEDUP_REMOVED lines=90> */
[----:B------:R1:W-:Y:S01]  /*6f760*/  LDGSTS.E [R44+-0x73c00], [R46.64], P0 ;  /* 0x8c4000002e2c7fae */ /* 0x0003e20008121844 */
[----:B------:R-:W-:Y:S01]  /*6f770*/  IMAD.MOV.U32 R50, RZ, RZ, R193 ;  /* 0x000000ffff327224 */ /* 0x000fe200078e00c1 */
[----:B-1----:R-:W-:Y:S01]  /*6f780*/  MOV R46, R191 ;  /* 0x000000bf002e7202 */ /* 0x002fe20000000f00 */
[----:B------:R-:W-:-:S05]  /*6f790*/  IMAD.MOV.U32 R47, RZ, RZ, R190 ;  /* 0x000000ffff2f7224 */ /* 0x000fca00078e00be */
[----:B------:R1:W-:Y:S04]  /*6f7a0*/  STL.64 [R1+0x1610], R46 ;  /* 0x0016102e01007387 */ /* 0x0003e80000100a00 */
[----:B------:R1:W-:Y:S01]  /*6f7b0*/  LDGSTS.E [R44+-0x73400], [R46.64], P0 ;  /* 0x8cc000002e2c7fae */ /* 0x0003e20008121844 */
[----:B------:R-:W-:Y:S01]  /*6f7c0*/  MOV R51, R192 ;  /* 0x000000c000337202 */ /* 0x000fe20000000f00 */
[----:B------:R-:W-:Y:S02]  /*6f7d0*/  IMAD.MOV.U32 R52, RZ, RZ, R195 ;  /* 0x000000ffff347224 */ /* 0x000fe400078e00c3 */
[----:B------:R-:W-:Y:S02]  /*6f7e0*/  IMAD.MOV.U32 R53, RZ, RZ, R194 ;  /* 0x000000ffff357224 */ /* 0x000fe400078e00c2 */
[----:B------:R3:W-:Y:S03]  /*6f7f0*/  LDGSTS.E [R44+-0x72c00], [R50.64], P0 ;  /* 0x8d400000322c7fae */ /* 0x0007e60008121844 */
[----:B------:R4:W-:Y:S01]  /*6f800*/  LDGSTS.E [R44+-0x72400], [R52.64], P0 ;  /* 0x8dc00000342c7fae */ /* 0x0009e20008121844 */
[----:B-1----:R-:W2:Y:S01]  /*6f810*/  LDL.LU.64 R46, [R1+0x1928] ;  /* 0x00192800012e7983 */ /* 0x002ea20000300a00 */
[----:B------:R-:W2:Y:S02]  /*6f820*/  LDL.LU.64 R48, [R1+0x1908] ;  /* 0x0019080001307983 */ /* 0x000ea40000300a00 */
[----:B------:R3:W-:Y:S01]  /*6f830*/  STL.64 [R1+0x15f0], R50 ;  /* 0x0015f03201007387 */ /* 0x0007e20000100a00 */
[----:B------:R-:W-:Y:S01]  /*6f840*/  MOV R56, R197 ;  /* 0x000000c500387202 */ /* 0x000fe20000000f00 */
[----:B---3--:R-:W3:Y:S01]  /*6f850*/  LDL.LU.64 R50, [R1+0x18e8] ;  /* 0x0018e80001327983 */ /* 0x008ee20000300a00 */
[----:B------:R4:W-:Y:S02]  /*6f860*/  STL.64 [R1+0x15d0], R52 ;  /* 0x0015d03401007387 */ /* 0x0009e40000100a00 */
[----:B------:R-:W-:-:S02]  /*6f870*/  IMAD.MOV.U32 R57, RZ, RZ, R196 ;  /* 0x000000ffff397224 */ /* 0x000fc400078e00c4 */
[----:B------:R-:W-:Y:S01]  /*6f880*/  IMAD.MOV.U32 R60, RZ, RZ, R199 ;  /* 0x000000ffff3c7224 */ /* 0x000fe200078e00c7 */
[----:B------:R-:W-:Y:S02]  /*6f890*/  MOV R61, R198 ;  /* 0x000000c6003d7202 */ /* 0x000fe40000000f00 */
[----:B------:R1:W-:Y:S03]  /*6f8a0*/  LDGSTS.E [R44+-0x71c00], [R56.64], P0 ;  /* 0x8e400000382c7fae */ /* 0x0003e60008121844 */
[----:B------:R1:W-:Y:S01]  /*6f8b0*/  LDGSTS.E [R44+-0x71400], [R60.64], P0 ;  /* 0x8ec000003c2c7fae */ /* 0x0003e20008121844 */
[----:B----4-:R-:W4:Y:S01]  /*6f8c0*/  LDL.LU.64 R52, [R1+0x18c8] ;  /* 0x0018c80001347983 */ /* 0x010f220000300a00 */
[----:B------:R-:W4:Y:S02]  /*6f8d0*/  LDL.LU.64 R54, [R1+0x18a8] ;  /* 0x0018a80001367983 */ /* 0x000f240000300a00 */
[----:B------:R1:W-:Y:S02]  /*6f8e0*/  STL.64 [R1+0x15b0], R56 ;  /* 0x0015b03801007387 */ /* 0x0003e40000100a00 */
[----:B-1----:R-:W4:Y:S01]  /*6f8f0*/  LDL.LU.64 R56, [R1+0x1888] ;  /* 0x0018880001387983 */ /* 0x002f220000300a00 */
[----:B------:R-:W4:Y:S02]  /*6f900*/  LDL.LU.64 R58, [R1+0x1868] ;  /* 0x00186800013a7983 */ /* 0x000f240000300a00 */
[----:B------:R1:W-:Y:S02]  /*6f910*/  STL.64 [R1+0x1590], R60 ;  /* 0x0015903c01007387 */ /* 0x0003e40000100a00 */
[----:B-1----:R-:W-:-:S02]  /*6f920*/  IMAD.MOV.U32 R60, RZ, RZ, R241 ;  /* 0x000000ffff3c7224 */ /* 0x002fc400078e00f1 */
[----:B------:R-:W-:-:S05]  /*6f930*/  IMAD.MOV.U32 R61, RZ, RZ, R240 ;  /* 0x000000ffff3d7224 */ /* 0x000fca00078e00f0 */
[----:B------:R1:W-:Y:S04]  /*6f940*/  STL.64 [R1+0x1570], R60 ;  /* 0x0015703c01007387 */ /* 0x0003e80000100a00 */
[----:B------:R1:W-:Y:S01]  /*6f950*/  LDGSTS.E [R44+-0x70c00], [R60.64], P0 ;  /* 0x8f4000003c2c7fae */ /* 0x0003e20008121844 */
[----:B------:R-:W-:-:S03]  /*6f960*/  MOV R68, R208 ;  /* 0x000000d000447202 */ /* 0x000fc60000000f00 */
[----:B-1----:R-:W4:Y:S01]  /*6f970*/  LDL.LU.64 R60, [R1+0x1848] ;  /* 0x00184800013c7983 */ /* 0x002f220000300a00 */
[----:B------:R-:W4:Y:S02]  /*6f980*/  LDL.LU.64 R62, [R1+0x1828] ;  /* 0x00182800013e7983 */ /* 0x000f240000300a00 */
[----:B------:R-:W-:Y:S02]  /*6f990*/  IMAD.MOV.U32 R69, RZ, RZ, R209 ;  /* 0x000000ffff457224 */ /* 0x000fe400078e00d1 */
[----:B------:R-:W4:Y:S01]  /*6f9a0*/  LDL.LU.64 R64, [R1+0x1808] ;  /* 0x0018080001407983 */ /* 0x000f220000300a00 */
[----:B------:R-:W-:Y:S02]  /*6f9b0*/  IADD3 R3, R3, 0x100000, RZ ;  /* 0x0010000003037810 */ /* 0x000fe40007ffe0ff */
[----:B------:R1:W-:Y:S01]  /*6f9c0*/  STL.64 [R1+0x1560], R68 ;  /* 0x0015604401007387 */ /* 0x0003e20000100a00 */
[----:B------:R-:W4:Y:S03]  /*6f9d0*/  LDL.LU.64 R66, [R1+0x17e8] ;  /* 0x0017e80001427983 */ /* 0x000f260000300a00 */
[----:B------:R1:W-:Y:S04]  /*6f9e0*/  LDGSTS.E [R3+-0x70400], [R68.64], P0 ;  /* 0x8fc0000044037fae */ /* 0x0003e80008121844 */
        /* <DEDUP_REMOVED lines=19> */
[----:B------:R-:W-:Y:S01]  /*6fb20*/  SHF.R.S32.HI R210, RZ, 0x6, R210 ;  /* 0x00000006ffd27819 */ /* 0x000fe200000114d2 */
[----:B------:R-:W-:Y:S01]  /*6fb30*/  IMAD.SHL.U32 R3, R211, 0x4, RZ ;  /* 0x00000004d3037824 */ /* 0x000fe200078e00ff */
[----:B------:R-:W4:Y:S02]  /*6fb40*/  LDL.LU.64 R208, [R1+0x1568] ;  /* 0x0015680001d07983 */ /* 0x000f240000300a00 */
[----:B------:R-:W-:-:S04]  /*6fb50*/  SGXT R210, R210, 0x1 ;  /* 0x00000001d2d2781a */ /* 0x000fc80000000200 */
[----:B------:R-:W-:Y:S02]  /*6fb60*/  LOP3.LUT R3, R3, 0x110, R210, 0x78, !PT ;  /* 0x0000011003037812 */ /* 0x000fe400078e78d2 */
[----:B------:R-:W4:Y:S02]  /*6fb70*/  LDL.LU.64 R210, [R1+0x1558] ;  /* 0x0015580001d27983 */ /* 0x000f240000300a00 */
[----:B------:R-:W-:Y:S02]  /*6fb80*/  LOP3.LUT R3, R3, 0x60, RZ, 0x3c, !PT ;  /* 0x0000006003037812 */ /* 0x000fe400078e3cff */
[----:B--2---:R-:W-:-:S05]  /*6fb90*/  IADD3 R45, P1, R46, R243, RZ ;  /* 0x000000f32e2d7210 */ /* 0x004fca0007f3e0ff */
[----:B------:R-:W-:Y:S01]  /*6fba0*/  IMAD.X R44, R47, 0x1, R2, P1 ;  /* 0x000000012f2c7824 */ /* 0x000fe200008e0602 */
[----:B------:R-:W-:-:S04]  /*6fbb0*/  IADD3 R47, P1, R48, R243, RZ ;  /* 0x000000f3302f7210 */ /* 0x000fc80007f3e0ff */
[----:B------:R-:W-:Y:S02]  /*6fbc0*/  IADD3.X R46, R49, R2, RZ, P1, !PT ;  /* 0x00000002312e7210 */ /* 0x000fe40000ffe4ff */
[----:B---3--:R-:W-:-:S05]  /*6fbd0*/  IADD3 R49, P1, R50, R243, RZ ;  /* 0x000000f332317210 */ /* 0x008fca0007f3e0ff */
[----:B------:R-:W-:Y:S01]  /*6fbe0*/  IMAD.X R48, R51, 0x1, R2, P1 ;  /* 0x0000000133307824 */ /* 0x000fe200008e0602 */
[----:B----4-:R-:W-:-:S05]  /*6fbf0*/  IADD3 R51, P1, R52, R243, RZ ;  /* 0x000000f334337210 */ /* 0x010fca0007f3e0ff */
        /* <DEDUP_REMOVED lines=53> */
[-C--:B------:R-:W-:Y:S02]  /*6ff50*/  IADD3 R241, P1, R208, R243.reuse, RZ ;  /* 0x000000f3d0f17210 */ /* 0x080fe40007f3e0ff */
[----:B------:R-:W-:Y:S02]  /*6ff60*/  LOP3.LUT R47, R47, R46, RZ, 0x3c, !PT ;  /* 0x0000002e2f2f7212 */ /* 0x000fe400078e3cff */
[----:B------:R-:W-:Y:S01]  /*6ff70*/  IADD3.X R240, R209, R2, RZ, P1, !PT ;  /* 0x00000002d1f07210 */ /* 0x000fe20000ffe4ff */
[----:B------:R-:W-:Y:S02]  /*6ff80*/  IADD3 R242, P1, R210, R243, RZ ;  /* 0x000000f3d2f27210 */ /* 0x000fe40007f3e0ff */
[----:B------:R-:W-:Y:S01]  /*6ff90*/  IMAD R3, R252, 0x10000, R3 ;  /* 0x00010000fc037824 */ /* 0x000fe200078e0203 */
[----:B------:R-:W-:Y:S02]  /*6ffa0*/  LOP3.LUT R46, R47, R46, RZ, 0x3c, !PT ;  /* 0x0000002e2f2e7212 */ /* 0x000fe400078e3cff */
[----:B------:R-:W-:Y:S01]  /*6ffb0*/  MOV R210, R45 ;  /* 0x0000002d00d27202 */ /* 0x000fe20000000f00 */
[----:B------:R1:W5:Y:S01]  /*6ffc0*/  LDL.LU.64 R208, [R1+0x2188] ;  /* 0x0021880001d07983 */ /* 0x0003620000300a00 */
[----:B------:R-:W-:-:S02]  /*6ffd0*/  IMAD.X R243, R211, 0x1, R2, P1 ;  /* 0x00000001d3f37824 */ /* 0x000fc400008e0602 */
[----:B------:R-:W-:Y:S01]  /*6ffe0*/  IMAD.MOV.U32 R211, RZ, RZ, R44 ;  /* 0x000000ffffd37224 */ /* 0x000fe200078e002c */
[----:B------:R-:W-:Y:S02]  /*6fff0*/  IADD3 R44, R3, 0x100000, RZ ;  /* 0x00100000032c7810 */ /* 0x000fe40007ffe0ff */
[----:B------:R-:W-:Y:S02]  /*70000*/  LOP3.LUT R47, R47, R46, RZ, 0x3c, !PT ;  /* 0x0000002e2f2f7212 */ /* 0x000fe400078e3cff */
[----:B------:R2:W-:Y:S04]  /*70010*/  STL.64 [R1+0x1928], R210 ;  /* 0x001928d201007387 */ /* 0x0005e80000100a00 */
[----:B------:R2:W-:Y:S01]  /*70020*/  LDGSTS.E [R44+-0x7fa00], [R210.64], P0 ;  /* 0x80600000d22c7fae */ /* 0x0005e20008121844 */
[----:B------:R3:W-:Y:S03]  /*70030*/  LDGSTS.E [R44+-0x7f200], [R46.64], P0 ;  /* 0x80e000002e2c7fae */ /* 0x0007e60008121844 */
[----:B--2---:R1:W5:Y:S01]  /*70040*/  LDL.LU.64 R210, [R1+0x2180] ;  /* 0x0021800001d27983 */ /* 0x0043620000300a00 */
[----:B------:R3:W-:Y:S02]  /*70050*/  STL.64 [R1+0x1908], R46 ;  /* 0x0019082e01007387 */ /* 0x0007e40000100a00 */
[----:B---3--:R-:W-:Y:S01]  /*70060*/  IMAD.MOV.U32 R46, RZ, RZ, R49 ;  /* 0x000000ffff2e7224 */ /* 0x008fe200078e0031 */
[----:B------:R-:W-:-:S05]  /*70070*/  MOV R47, R48 ;  /* 0x00000030002f7202 */ /* 0x000fca0000000f00 */
[----:B------:R2:W-:Y:S04]  /*70080*/  STL.64 [R1+0x18e8], R46 ;  /* 0x0018e82e01007387 */ /* 0x0005e80000100a00 */
[----:B------:R2:W-:Y:S02]  /*70090*/  LDGSTS.E [R44+-0x7ea00], [R46.64], P0 ;  /* 0x816000002e2c7fae */ /* 0x0005e40008121844 */
[----:B--2---:R-:W-:Y:S02]  /*700a0*/  IMAD.MOV.U32 R46, RZ, RZ, R51 ;  /* 0x000000ffff2e7224 */ /* 0x004fe400078e0033 */
[----:B------:R-:W-:-:S05]  /*700b0*/  IMAD.MOV.U32 R47, RZ, RZ, R50 ;  /* 0x000000ffff2f7224 */ /* 0x000fca00078e0032 */
[----:B------:R2:W-:Y:S04]  /*700c0*/  STL.64 [R1+0x18c8], R46 ;  /* 0x0018c82e01007387 */ /* 0x0005e80000100a00 */
[----:B------:R2:W-:Y:S02]  /*700d0*/  LDGSTS.E [R44+-0x7e200], [R46.64], P0 ;  /* 0x81e000002e2c7fae */ /* 0x0005e40008121844 */
[----:B--2---:R-:W-:Y:S01]  /*700e0*/  MOV R46, R53 ;  /* 0x00000035002e7202 */ /* 0x004fe20000000f00 */
[----:B------:R-:W-:-:S05]  /*700f0*/  IMAD.MOV.U32 R47, RZ, RZ, R52 ;  /* 0x000000ffff2f7224 */ /* 0x000fca00078e0034 */
[----:B------:R2:W-:Y:S04]  /*70100*/  STL.64 [R1+0x18a8], R46 ;  /* 0x0018a82e01007387 */ /* 0x0005e80000100a00 */
[----:B------:R2:W-:Y:S02]  /*70110*/  LDGSTS.E [R44+-0x7da00], [R46.64], P0 ;  /* 0x826000002e2c7fae */ /* 0x0005e40008121844 */
[----:B--2---:R-:W-:Y:S01]  /*70120*/  IMAD.MOV.U32 R46, RZ, RZ, R55 ;  /* 0x000000ffff2e7224 */ /* 0x004fe200078e0037 */
        /* <DEDUP_REMOVED lines=98> */
[----:B------:R2:W-:Y:S01]  /*70750*/  LDGSTS.E [R44+-0x71200], [R46.64], P0 ;  /* 0x8ee000002e2c7fae */ /* 0x0005e20008121844 */
[----:B------:R-:W-:Y:S01]  /*70760*/  IADD3 R3, R3, 0x100000, RZ ;  /* 0x0010000003037810 */ /* 0x000fe20007ffe0ff */
[----:B------:R-:W-:Y:S02]  /*70770*/  IMAD.MOV.U32 R45, RZ, RZ, 0x3f ;  /* 0x0000003fff2d7424 */ /* 0x000fe400078e00ff */
[----:B--2---:R-:W-:Y:S02]  /*70780*/  IMAD.MOV.U32 R46, RZ, RZ, R241 ;  /* 0x000000ffff2e7224 */ /* 0x004fe400078e00f1 */
[----:B------:R-:W-:-:S05]  /*70790*/  IMAD.MOV.U32 R47, RZ, RZ, R240 ;  /* 0x000000ffff2f7224 */ /* 0x000fca00078e00f0 */
[----:B------:R2:W-:Y:S04]  /*707a0*/  STL.64 [R1+0x1568], R46 ;  /* 0x0015682e01007387 */ /* 0x0005e80000100a00 */
[----:B------:R2:W-:Y:S02]  /*707b0*/  LDGSTS.E [R44+-0x70a00], [R46.64], P0 ;  /* 0x8f6000002e2c7fae */ /* 0x0005e40008121844 */
[----:B--2---:R-:W-:Y:S01]  /*707c0*/  MOV R46, R242 ;  /* 0x000000f2002e7202 */ /* 0x004fe20000000f00 */
[----:B------:R-:W-:Y:S02]  /*707d0*/  IMAD.MOV.U32 R47, RZ, RZ, R243 ;  /* 0x000000ffff2f7224 */ /* 0x000fe400078e00f3 */
[----:B------:R1:W5:Y:S03]  /*707e0*/  LDL.LU R243, [R1+0x217c] ;  /* 0x00217c0001f37983 */ /* 0x0003660000300800 */
[----:B------:R2:W-:Y:S01]  /*707f0*/  STL.64 [R1+0x1558], R46 ;  /* 0x0015582e01007387 */ /* 0x0005e20000100a00 */
[----:B------:R2:W-:Y:S01]  /*70800*/  LDGSTS.E [R3+-0x70200], [R46.64], P0 ;  /* 0x8fe000002e037fae */ /* 0x0005e20008121844 */
[----:B------:R-:W-:-:S02]  /*70810*/  IMAD.MOV.U32 R242, RZ, RZ, c[0x0][0x188] ;  /* 0x00006200fff27624 */ /* 0x000fc400078e00ff */
[----:B------:R-:W0:Y:S01]  /*70820*/  LDGDEPBAR ;  /* 0x00000000000079af */ /* 0x000e220000000000 */
[----:B--2---:R-:W-:Y:S02]  /*70830*/  IADD3 R47, R45, c[0x0][0x180], RZ ;  /* 0x000060002d2f7a10 */ /* 0x004fe40007ffe0ff */
[----:B------:R-:W2:Y:S02]  /*70840*/  LDL.LU R45, [R1+0x1540] ;  /* 0x00154000012d7983 */ /* 0x000ea40000300800 */
[----:B------:R-:W-:-:S04]  /*70850*/  SHF.R.S32.HI R46, RZ, 0x1f, R47 ;  /* 0x0000001fff2e7819 */ /* 0x000fc8000001142f */
[----:B------:R-:W-:-:S04]  /*70860*/  LEA.HI R46, R46, R47, RZ, 0x6 ;  /* 0x0000002f2e2e7211 */ /* 0x000fc800078f30ff */
[----:B------:R-:W-:Y:S02]  /*70870*/  SHF.R.S32.HI R46, RZ, 0x6, R46 ;  /* 0x00000006ff2e7819 */ /* 0x000fe4000001142e */
[----:B------:R-:W-:-:S05]  /*70880*/  SHF.L.U32 R242, R242, 0x6, RZ ;  /* 0x00000006f2f27819 */ /* 0x000fca00000006ff */
[----:B------:R-:W-:Y:S01]  /*70890*/  IMAD.SHL.U32 R242, R242, 0x4, RZ ;  /* 0x00000004f2f27824 */ /* 0x000fe200078e00ff */
[----:B--2---:R-:W-:-:S05]  /*708a0*/  IADD3 R45, R45, 0x1, RZ ;  /* 0x000000012d2d7810 */ /* 0x004fca0007ffe0ff */
[----:B------:R1:W-:Y:S01]  /*708b0*/  STL [R1+0x1540], R45 ;  /* 0x0015402d01007387 */ /* 0x0003e20000100800 */
[----:B------:R-:W-:Y:S11]  /*708c0*/  ISETP.NE.U32.AND P0, PT, R45, R46, PT ;  /* 0x0000002e2d00720c */ /* 0x000ff60003f05070 */
[----:B------:R-:W-:Y:S02]  /*708d0*/  @!UPT UIADD3 URZ, URZ, URZ, URZ ;  /* 0x0000003f3f3ff290 */ /* 0x000fe4000fffe03f */
[----:B-1----:R-:W-:Y:S01]  /*708e0*/  @!P0 CALL.REL.NOINC `(.L_x_1) ;  /* 0x0000001000008944 */ /* 0x002fe20003c00000 */
[----:B------:R-:W-:Y:S05]  /*708f0*/  BRA `(.L_x_2) ;  /* 0xfffb863000007947 */ /* 0x000fea000383ffff */
.L_x_1:
[----:B------:R-:W3:Y:S01]  /*70900*/  LDL R3, [R1+0x1524] ;  /* 0x0015240001037983 */ /* 0x000ee20000100800 */
[----:B------:R-:W-:-:S04]  /*70910*/  DEPBAR.LE SB0, 0x0 ;  /* 0x000080000000791a */ /* 0x000fc80000000000 */
[----:B------:R-:W4:Y:S04]  /*70920*/  LDL.LU R46, [R1+0x2170] ;  /* 0x00217000012e7983 */ /* 0x000f280000300800 */
[----:B--2---:R-:W2:Y:S04]  /*70930*/  LDL.LU R52, [R1+0x440] ;  /* 0x0004400001347983 */ /* 0x004ea80000300800 */
[----:B------:R-:W2:Y:S04]  /*70940*/  LDL.LU R53, [R1+0x444] ;  /* 0x0004440001357983 */ /* 0x000ea80000300800 */
[----:B------:R-:W2:Y:S04]  /*70950*/  LDL.LU R54, [R1+0x570] ;  /* 0x0005700001367983 */ /* 0x000ea80000300800 */
[----:B------:R-:W2:Y:S04]  /*70960*/  LDL.LU R55, [R1+0x574] ;  /* 0x0005740001377983 */ /* 0x000ea80000300800 */
[----:B------:R-:W2:Y:S04]  /*70970*/  LDL.LU R48, [R1+0x448] ;  /* 0x0004480001307983 */ /* 0x000ea80000300800 */
[----:B------:R-:W2:Y:S04]  /*70980*/  LDL.LU R49, [R1+0x44c] ;  /* 0x00044c0001317983 */ /* 0x000ea80000300800 */
[----:B------:R-:W2:Y:S04]  /*70990*/  LDL.LU R50, [R1+0x578] ;  /* 0x0005780001327983 */ /* 0x000ea80000300800 */
[----:B------:R-:W2:Y:S04]  /*709a0*/  LDL.LU R51, [R1+0x57c] ;  /* 0x00057c0001337983 */ /* 0x000ea80000300800 */
[----:B------:R-:W1:Y:S02]  /*709b0*/  S2R R47, SR_TID.X ;  /* 0x00000000002f7919 */ /* 0x000e640000002100 */
[C---:B-1----:R-:W-:Y:S01]  /*709c0*/  SHF.L.U32 R0, R47.reuse, 0x9, RZ ;  /* 0x000000092f007819 */ /* 0x042fe200000006ff */
[C---:B------:R-:W-:Y:S01]  /*709d0*/  IMAD.SHL.U32 R2, R47.reuse, 0x20, RZ ;  /* 0x000000202f027824 */ /* 0x040fe200078e00ff */
[----:B------:R-:W-:-:S02]  /*709e0*/  SHF.L.U32 R44, R47, 0xb, RZ ;  /* 0x0000000b2f2c7819 */ /* 0x000fc400000006ff */
[----:B------:R-:W-:Y:S01]  /*709f0*/  LOP3.LUT R0, R0, 0x3000, RZ, 0xc0, !PT ;  /* 0x0000300000007812 */ /* 0x000fe200078ec0ff */
[C---:B------:R-:W-:Y:S01]  /*70a00*/  IMAD.SHL.U32 R45, R47.reuse, 0x4, RZ ;  /* 0x000000042f2d7824 */ /* 0x040fe200078e00ff */
[----:B------:R-:W-:Y:S02]  /*70a10*/  LOP3.LUT R44, R44, 0x3000, RZ, 0xc0, !PT ;  /* 0x000030002c2c7812 */ /* 0x000fe400078ec0ff */
[----:B------:R-:W-:Y:S02]  /*70a20*/  LOP3.LUT R0, R0, 0x60, R2, 0xf8, !PT ;  /* 0x0000006000007812 */ /* 0x000fe400078ef802 */
[----:B------:R-:W-:Y:S02]  /*70a30*/  LOP3.LUT R47, R47, 0x7f, RZ, 0xc0, !PT ;  /* 0x0000007f2f2f7812 */ /* 0x000fe400078ec0ff */
[----:B------:R-:W-:Y:S01]  /*70a40*/  LOP3.LUT R0, R0, 0x170, R45, 0x78, !PT ;  /* 0x0000017000007812 */ /* 0x000fe200078e782d */
[----:B------:R-:W-:Y:S01]  /*70a50*/  BAR.SYNC.DEFER_BLOCKING 0x0 ;  /* 0x0000000000007b1d */ /* 0x000fe20000010000 */
[----:B---3--:R-:W-:-:S04]  /*70a60*/  IADD3 R2, R3, 0x1, RZ ;  /* 0x0000000103027810 */ /* 0x008fc80007ffe0ff */
[----:B------:R-:W-:Y:S01]  /*70a70*/  ISETP.GE.AND P1, PT, R2, c[0x0][0x17c], PT ;  /* 0x00005f0002007a0c */ /* 0x000fe20003f26270 */
[----:B------:R-:W-:Y:S02]  /*70a80*/  IMAD R2, R47, 0x10, R44 ;  /* 0x000000102f027824 */ /* 0x000fe400078e022c */
[----:B------:R-:W3:Y:S01]  /*70a90*/  LDL.LU R44, [R1+0x2c0] ;  /* 0x0002c000012c7983 */ /* 0x000ee20000300800 */
[----:B----4-:R-:W-:-:S03]  /*70aa0*/  IMAD.IADD R0, R0, 0x1, R46 ;  /* 0x0000000100007824 */ /* 0x010fc600078e022e */
[----:B------:R-:W3:Y:S04]  /*70ab0*/  LDL.LU R45, [R1+0x2c4] ;  /* 0x0002c400012d7983 */ /* 0x000ee80000300800 */
[----:B------:R-:W3:Y:S04]  /*70ac0*/  LDL.LU R46, [R1+0x420] ;  /* 0x00042000012e7983 */ /* 0x000ee80000300800 */
[----:B------:R-:W3:Y:S04]  /*70ad0*/  LDL.LU R47, [R1+0x424] ;  /* 0x00042400012f7983 */ /* 0x000ee80000300800 */
[----:B------:R-:W4:Y:S04]  /*70ae0*/  LDL.LU R56, [R1+0x2c8] ;  /* 0x0002c80001387983 */ /* 0x000f280000300800 */
[----:B------:R-:W4:Y:S04]  /*70af0*/  LDL.LU R57, [R1+0x2cc] ;  /* 0x0002cc0001397983 */ /* 0x000f280000300800 */
[----:B------:R-:W4:Y:S04]  /*70b00*/  LDL.LU R58, [R1+0x428] ;  /* 0x00042800013a7983 */ /* 0x000f280000300800 */
[----:B--2---:R1:W-:Y:S04]  /*70b10*/  STS.128 [R0], R52 ;  /* 0x0000003400007388 */ /* 0x0043e80000000c00 */
[----:B------:R-:W4:Y:S04]  /*70b20*/  LDL.LU R59, [R1+0x42c] ;  /* 0x00042c00013b7983 */ /* 0x000f280000300800 */
[----:B------:R2:W-:Y:S04]  /*70b30*/  STS.128 [R0+0x80], R48 ;  /* 0x0000803000007388 */ /* 0x0005e80000000c00 */
[----:B-1----:R-:W4:Y:S04]  /*70b40*/  LDL.LU R54, [R1+0x190] ;  /* 0x0001900001367983 */ /* 0x002f280000300800 */
[----:B------:R-:W4:Y:S04]  /*70b50*/  LDL.LU R55, [R1+0x194] ;  /* 0x0001940001377983 */ /* 0x000f280000300800 */
[----:B--2---:R-:W2:Y:S04]  /*70b60*/  LDL.LU R50, [R1+0x198] ;  /* 0x0001980001327983 */ /* 0x004ea80000300800 */
[----:B------:R-:W2:Y:S01]  /*70b70*/  LDL.LU R51, [R1+0x19c] ;  /* 0x00019c0001337983 */ /* 0x000ea20000300800 */
[----:B-----5:R-:W-:Y:S01]  /*70b80*/  MOV R52, R208 ;  /* 0x000000d000347202 */ /* 0x020fe20000000f00 */
[----:B------:R-:W-:Y:S01]  /*70b90*/  IMAD.MOV.U32 R53, RZ, RZ, R209 ;  /* 0x000000ffff357224 */ /* 0x000fe200078e00d1 */
[----:B------:R-:W-:Y:S01]  /*70ba0*/  MOV R49, R211 ;  /* 0x000000d300317202 */ /* 0x000fe20000000f00 */
[----:B------:R-:W-:Y:S01]  /*70bb0*/  IMAD.MOV.U32 R48, RZ, RZ, R210 ;  /* 0x000000ffff307224 */ /* 0x000fe200078e00d2 */
[----:B------:R-:W-:-:S02]  /*70bc0*/  IADD3 R3, R3, 0x2, RZ ;  /* 0x0000000203037810 */ /* 0x000fc40007ffe0ff */
[C---:B------:R-:W-:Y:S02]  /*70bd0*/  LOP3.LUT R208, R2.reuse, 0x20, RZ, 0x3c, !PT ;  /* 0x0000002002d07812 */ /* 0x040fe400078e3cff */
[----:B------:R-:W-:Y:S02]  /*70be0*/  ISETP.GE.AND P4, PT, R3, c[0x0][0x17c], PT ;  /* 0x00005f0003007a0c */ /* 0x000fe40003f86270 */
[C---:B------:R-:W-:Y:S02]  /*70bf0*/  LOP3.LUT R3, R2.reuse, 0x40, RZ, 0x3c, !PT ;  /* 0x0000004002037812 */ /* 0x040fe400078e3cff */
[----:B------:R-:W-:Y:S01]  /*70c00*/  LOP3.LUT R252, R2, 0x60, RZ, 0x3c, !PT ;  /* 0x0000006002fc7812 */ /* 0x000fe200078e3cff */
[----:B---3--:R1:W-:Y:S02]  /*70c10*/  STS.128 [R0+0x200], R44 ;  /* 0x0002002c00007388 */ /* 0x0083e40000000c00 */
[----:B-1----:R-:W-:Y:S01]  /*70c20*/  MOV R46, R4 ;  /* 0x00000004002e7202 */ /* 0x002fe20000000f00 */
[----:B------:R-:W-:Y:S01]  /*70c30*/  IMAD.MOV.U32 R47, RZ, RZ, R5 ;  /* 0x000000ffff2f7224 */ /* 0x000fe200078e0005 */
[----:B------:R-:W-:Y:S01]  /*70c40*/  MOV R5, R175 ;  /* 0x000000af00057202 */ /* 0x000fe20000000f00 */
[----:B------:R-:W-:-:S02]  /*70c50*/  IMAD.MOV.U32 R44, RZ, RZ, R172 ;  /* 0x000000ffff2c7224 */ /* 0x000fc400078e00ac */
[----:B------:R-:W-:Y:S02]  /*70c60*/  IMAD.MOV.U32 R45, RZ, RZ, R173 ;  /* 0x000000ffff2d7224 */ /* 0x000fe400078e00ad */
[----:B------:R-:W-:Y:S01]  /*70c70*/  IMAD.MOV.U32 R4, RZ, RZ, R174 ;  /* 0x000000ffff047224 */ /* 0x000fe200078e00ae */
[----:B----4-:R-:W-:Y:S04]  /*70c80*/  STS.128 [R0+0x280], R56 ;  /* 0x0002803800007388 */ /* 0x010fe80000000c00 */
[----:B------:R-:W-:Y:S04]  /*70c90*/  STS.128 [R0+0x600], R44 ;  /* 0x0006002c00007388 */ /* 0x000fe80000000c00 */
[----:B------:R-:W-:Y:S04]  /*70ca0*/  STS.128 [R0+0x680], R4 ;  /* 0x0006800400007388 */ /* 0x000fe80000000c00 */
[----:B------:R-:W-:Y:S04]  /*70cb0*/  STS.128 [R0+0x400], R52 ;  /* 0x0004003400007388 */ /* 0x000fe80000000c00 */
[----:B--2---:R-:W-:Y:S04]  /*70cc0*/  STS.128 [R0+0x480], R48 ;  /* 0x0004803000007388 */ /* 0x004fe80000000c00 */
[----:B------:R-:W-:Y:S06]  /*70cd0*/  BAR.SYNC.DEFER_BLOCKING 0x0 ;  /* 0x0000000000007b1d */ /* 0x000fec0000010000 */
[----:B------:R-:W1:Y:S04]  /*70ce0*/  LDS.128 R52, [R2] ;  /* 0x0000000002347984 */ /* 0x000e680000000c00 */
[----:B------:R-:W2:Y:S04]  /*70cf0*/  LDS.128 R48, [R2+0x800] ;  /* 0x0008000002307984 */ /* 0x000ea80000000c00 */
[----:B------:R-:W3:Y:S04]  /*70d00*/  LDS.128 R56, [R208] ;  /* 0x00000000d0387984 */ /* 0x000ee80000000c00 */
[----:B-1----:R-:W-:Y:S04]  /*70d10*/  STL.64 [R1+0x4e0], R52 ;  /* 0x0004e03401007387 */ /* 0x002fe80000100a00 */
[----:B------:R-:W-:Y:S04]  /*70d20*/  STL.64 [R1+0x4e8], R54 ;  /* 0x0004e83601007387 */ /* 0x000fe80000100a00 */
[----:B------:R-:W1:Y:S04]  /*70d30*/  LDS.128 R52, [R208+0x800] ;  /* 0x00080000d0347984 */ /* 0x000e680000000c00 */
[----:B--2---:R-:W-:Y:S04]  /*70d40*/  STL.64 [R1+0x610], R48 ;  /* 0x0006103001007387 */ /* 0x004fe80000100a00 */
[----:B------:R-:W-:Y:S04]  /*70d50*/  STL.64 [R1+0x618], R50 ;  /* 0x0006183201007387 */ /* 0x000fe80000100a00 */
[----:B------:R-:W2:Y:S04]  /*70d60*/  LDS.128 R48, [R3] ;  /* 0x0000000003307984 */ /* 0x000ea80000000c00 */
[----:B---3--:R-:W-:Y:S04]  /*70d70*/  STL.64 [R1+0x520], R56 ;  /* 0x0005203801007387 */ /* 0x008fe80000100a00 */
[----:B------:R-:W-:Y:S04]  /*70d80*/  STL.64 [R1+0x528], R58 ;  /* 0x0005283a01007387 */ /* 0x000fe80000100a00 */
[----:B------:R-:W3:Y:S04]  /*70d90*/  LDS.128 R56, [R3+0x800] ;  /* 0x0008000003387984 */ /* 0x000ee80000000c00 */
[----:B-1----:R-:W-:Y:S04]  /*70da0*/  STL.64 [R1+0x640], R52 ;  /* 0x0006403401007387 */ /* 0x002fe80000100a00 */
[----:B------:R-:W-:Y:S04]  /*70db0*/  STL.64 [R1+0x648], R54 ;  /* 0x0006483601007387 */ /* 0x000fe80000100a00 */
[----:B------:R-:W1:Y:S04]  /*70dc0*/  LDS.128 R52, [R252] ;  /* 0x00000000fc347984 */ /* 0x000e680000000c00 */
[----:B--2---:R-:W-:Y:S04]  /*70dd0*/  STL.64 [R1+0x570], R48 ;  /* 0x0005703001007387 */ /* 0x004fe80000100a00 */
[----:B------:R-:W-:Y:S04]  /*70de0*/  STL.64 [R1+0x578], R50 ;  /* 0x0005783201007387 */ /* 0x000fe80000100a00 */
[----:B------:R-:W2:Y:S01]  /*70df0*/  LDS.128 R48, [R252+0x800] ;  /* 0x00080000fc307984 */ /* 0x000ea20000000c00 */
[----:B------:R-:W-:Y:S01]  /*70e00*/  MOV R46, R12 ;  /* 0x0000000c002e7202 */ /* 0x000fe20000000f00 */
[----:B------:R-:W-:Y:S01]  /*70e10*/  IMAD.MOV.U32 R47, RZ, RZ, R13 ;  /* 0x000000ffff2f7224 */ /* 0x000fe200078e000d */
[----:B------:R-:W-:Y:S01]  /*70e20*/  MOV R13, R171 ;  /* 0x000000ab000d7202 */ /* 0x000fe20000000f00 */
[----:B------:R-:W-:Y:S01]  /*70e30*/  IMAD.MOV.U32 R12, RZ, RZ, R170 ;  /* 0x000000ffff0c7224 */ /* 0x000fe200078e00aa */
[----:B------:R-:W-:Y:S01]  /*70e40*/  BAR.SYNC.DEFER_BLOCKING 0x0 ;  /* 0x0000000000007b1d */ /* 0x000fe20000010000 */
[----:B------:R-:W-:Y:S01]  /*70e50*/  IMAD.MOV.U32 R4, RZ, RZ, R164 ;  /* 0x000000ffff047224 */ /* 0x000fe200078e00a4 */
[----:B------:R-:W-:Y:S01]  /*70e60*/  MOV R6, R84 ;  /* 0x0000005400067202 */ /* 0x000fe20000000f00 */
[----:B------:R-:W-:-:S02]  /*70e70*/  IMAD.MOV.U32 R5, RZ, RZ, R165 ;  /* 0x000000ffff057224 */ /* 0x000fc400078e00a5 */
[----:B------:R-:W-:Y:S01]  /*70e80*/  IMAD.MOV.U32 R7, RZ, RZ, R85 ;  /* 0x000000ffff077224 */ /* 0x000fe200078e0055 */
[----:B------:R-:W-:Y:S01]  /*70e90*/  MOV R85, R167 ;  /* 0x000000a700557202 */ /* 0x000fe20000000f00 */
[----:B------:R-:W-:Y:S02]  /*70ea0*/  IMAD.MOV.U32 R44, RZ, RZ, R168 ;  /* 0x000000ffff2c7224 */ /* 0x000fe400078e00a8 */
[----:B------:R-:W-:Y:S02]  /*70eb0*/  IMAD.MOV.U32 R45, RZ, RZ, R169 ;  /* 0x000000ffff2d7224 */ /* 0x000fe400078e00a9 */
[----:B------:R-:W-:Y:S01]  /*70ec0*/  IMAD.MOV.U32 R84, RZ, RZ, R166 ;  /* 0x000000ffff547224 */ /* 0x000fe200078e00a6 */
[----:B------:R4:W-:Y:S04]  /*70ed0*/  STS.128 [R0+0x80], R12 ;  /* 0x0000800c00007388 */ /* 0x0009e80000000c00 */
[----:B------:R1:W-:Y:S04]  /*70ee0*/  STS.128 [R0+0x200], R4 ;  /* 0x0002000400007388 */ /* 0x0003e80000000c00 */
[----:B------:R-:W-:Y:S01]  /*70ef0*/  STS.128 [R0], R44 ;  /* 0x0000002c00007388 */ /* 0x000fe20000000c00 */
[----:B----4-:R-:W-:Y:S01]  /*70f00*/  MOV R14, R92 ;  /* 0x0000005c000e7202 */ /* 0x010fe20000000f00 */
[----:B------:R-:W-:Y:S01]  /*70f10*/  IMAD.MOV.U32 R15, RZ, RZ, R93 ;  /* 0x000000ffff0f7224 */ /* 0x000fe200078e005d */
[----:B------:R-:W-:Y:S01]  /*70f20*/  MOV R93, R163 ;  /* 0x000000a3005d7202 */ /* 0x000fe20000000f00 */
[----:B------:R-:W-:Y:S01]  /*70f30*/  IMAD.MOV.U32 R12, RZ, RZ, R160 ;  /* 0x000000ffff0c7224 */ /* 0x000fe200078e00a0 */
[----:B-1----:R-:W-:Y:S01]  /*70f40*/  MOV R6, R96 ;  /* 0x0000006000067202 */ /* 0x002fe20000000f00 */
[----:B------:R-:W-:Y:S01]  /*70f50*/  IMAD.MOV.U32 R7, RZ, RZ, R97 ;  /* 0x000000ffff077224 */ /* 0x000fe200078e0061 */
[----:B------:R-:W-:Y:S01]  /*70f60*/  MOV R97, R159 ;  /* 0x0000009f00617202 */ /* 0x000fe20000000f00 */
[----:B------:R-:W-:-:S02]  /*70f70*/  IMAD.MOV.U32 R13, RZ, RZ, R161 ;  /* 0x000000ffff0d7224 */ /* 0x000fc400078e00a1 */
[----:B------:R-:W-:Y:S02]  /*70f80*/  IMAD.MOV.U32 R92, RZ, RZ, R162 ;  /* 0x000000ffff5c7224 */ /* 0x000fe400078e00a2 */
[----:B------:R-:W-:Y:S02]  /*70f90*/  IMAD.MOV.U32 R4, RZ, RZ, R156 ;  /* 0x000000ffff047224 */ /* 0x000fe400078e009c */
[----:B------:R-:W-:Y:S02]  /*70fa0*/  IMAD.MOV.U32 R5, RZ, RZ, R157 ;  /* 0x000000ffff057224 */ /* 0x000fe400078e009d */
[----:B------:R-:W-:Y:S01]  /*70fb0*/  IMAD.MOV.U32 R96, RZ, RZ, R158 ;  /* 0x000000ffff607224 */ /* 0x000fe200078e009e */
[----:B------:R-:W-:Y:S04]  /*70fc0*/  STS.128 [R0+0x280], R84 ;  /* 0x0002805400007388 */ /* 0x000fe80000000c00 */
[----:B------:R-:W-:Y:S04]  /*70fd0*/  STS.128 [R0+0x400], R12 ;  /* 0x0004000c00007388 */ /* 0x000fe80000000c00 */
[----:B------:R-:W-:Y:S04]  /*70fe0*/  STS.128 [R0+0x480], R92 ;  /* 0x0004805c00007388 */ /* 0x000fe80000000c00 */
[----:B------:R-:W-:Y:S04]  /*70ff0*/  STS.128 [R0+0x600], R4 ;  /* 0x0006000400007388 */ /* 0x000fe80000000c00 */
[----:B------:R-:W-:Y:S04]  /*71000*/  STS.128 [R0+0x680], R96 ;  /* 0x0006806000007388 */ /* 0x000fe80000000c00 */
[----:B------:R-:W-:Y:S06]  /*71010*/  BAR.SYNC.DEFER_BLOCKING 0x0 ;  /* 0x0000000000007b1d */ /* 0x000fec0000010000 */
[----:B---3--:R-:W-:Y:S04]  /*71020*/  STL.64 [R1+0x6b0], R56 ;  /* 0x0006b03801007387 */ /* 0x008fe80000100a00 */
[----:B------:R-:W-:Y:S04]  /*71030*/  STL.64 [R1+0x6b8], R58 ;  /* 0x0006b83a01007387 */ /* 0x000fe80000100a00 */
[----:B------:R-:W-:Y:S04]  /*71040*/  STL.64 [R1+0x5c0], R52 ;  /* 0x0005c03401007387 */ /* 0x000fe80000100a00 */
[----:B------:R-:W-:Y:S04]  /*71050*/  STL.64 [R1+0x5c8], R54 ;  /* 0x0005c83601007387 */ /* 0x000fe80000100a00 */
[----:B--2---:R-:W-:Y:S04]  /*71060*/  STL.64 [R1+0x6c0], R48 ;  /* 0x0006c03001007387 */ /* 0x004fe80000100a00 */
[----:B------:R-:W-:Y:S04]  /*71070*/  STL.64 [R1+0x6c8], R50 ;  /* 0x0006c83201007387 */ /* 0x000fe80000100a00 */
        /* <DEDUP_REMOVED lines=18> */
[----:B------:R-:W-:Y:S01]  /*711a0*/  IMAD.MOV.U32 R12, RZ, RZ, R104 ;  /* 0x000000ffff0c7224 */ /* 0x000fe200078e0068 */
[----:B------:R-:W-:Y:S01]  /*711b0*/  MOV R14, R100 ;  /* 0x00000064000e7202 */ /* 0x000fe20000000f00 */
[----:B------:R-:W-:Y:S01]  /*711c0*/  IMAD.MOV.U32 R13, RZ, RZ, R105 ;  /* 0x000000ffff0d7224 */ /* 0x000fe200078e0069 */
[----:B------:R-:W-:Y:S01]  /*711d0*/  MOV R6, R108 ;  /* 0x0000006c00067202 */ /* 0x000fe20000000f00 */
[----:B------:R-:W-:Y:S01]  /*711e0*/  IMAD.MOV.U32 R15, RZ, RZ, R101 ;  /* 0x000000ffff0f7224 */ /* 0x000fe200078e0065 */
[----:B------:R-:W-:Y:S01]  /*711f0*/  BAR.SYNC.DEFER_BLOCKING 0x0 ;  /* 0x0000000000007b1d */ /* 0x000fe20000010000 */
[----:B------:R-:W-:-:S02]  /*71200*/  IMAD.MOV.U32 R4, RZ, RZ, R112 ;  /* 0x000000ffff047224 */ /* 0x000fc400078e0070 */
[----:B------:R-:W-:Y:S02]  /*71210*/  IMAD.MOV.U32 R5, RZ, RZ, R113 ;  /* 0x000000ffff057224 */ /* 0x000fe400078e0071 */
[----:B------:R-:W-:Y:S01]  /*71220*/  IMAD.MOV.U32 R7, RZ, RZ, R109 ;  /* 0x000000ffff077224 */ /* 0x000fe200078e006d */
[----:B------:R-:W-:Y:S01]  /*71230*/  MOV R101, R107 ;  /* 0x0000006b00657202 */ /* 0x000fe20000000f00 */
[----:B------:R-:W-:Y:S01]  /*71240*/  IMAD.MOV.U32 R100, RZ, RZ, R106 ;  /* 0x000000ffff647224 */ /* 0x000fe200078e006a */
[----:B------:R-:W-:Y:S01]  /*71250*/  MOV R109, R115 ;  /* 0x00000073006d7202 */ /* 0x000fe20000000f00 */
[----:B------:R-:W-:Y:S01]  /*71260*/  IMAD.MOV.U32 R108, RZ, RZ, R114 ;  /* 0x000000ffff6c7224 */ /* 0x000fe200078e0072 */
[----:B------:R4:W-:Y:S04]  /*71270*/  STS.128 [R0], R12 ;  /* 0x0000000c00007388 */ /* 0x0009e80000000c00 */
[----:B------:R1:W-:Y:S04]  /*71280*/  STS.128 [R0+0x200], R4 ;  /* 0x0002000400007388 */ /* 0x0003e80000000c00 */
[----:B------:R-:W-:Y:S01]  /*71290*/  STS.128 [R0+0x80], R100 ;  /* 0x0000806400007388 */ /* 0x000fe20000000c00 */
        /* <DEDUP_REMOVED lines=17> */
[----:B---3--:R-:W-:Y:S04]  /*713b0*/  STL.64 [R1+0x630], R52 ;  /* 0x0006303401007387 */ /* 0x008fe80000100a00 */
[----:B------:R-:W-:Y:S04]  /*713c0*/  STL.64 [R1+0x638], R54 ;  /* 0x0006383601007387 */ /* 0x000fe80000100a00 */
[----:B------:R-:W-:Y:S06]  /*713d0*/  BAR.SYNC.DEFER_BLOCKING 0x0 ;  /* 0x0000000000007b1d */ /* 0x000fec0000010000 */
        /* <DEDUP_REMOVED lines=31> */
[----:B---3--:R-:W-:Y:S04]  /*715d0*/  STL.64 [R1+0x5f0], R52 ;  /* 0x0005f03401007387 */ /* 0x008fe80000100a00 */
[----:B------:R-:W-:Y:S04]  /*715e0*/  STL.64 [R1+0x5f8], R54 ;  /* 0x0005f83601007387 */ /* 0x000fe80000100a00 */
[----:B-1----:R-:W-:Y:S04]  /*715f0*/  STL.64 [R1+0x4d0], R48 ;  /* 0x0004d03001007387 */ /* 0x002fe80000100a00 */
[----:B------:R-:W-:Y:S04]  /*71600*/  STL.64 [R1+0x4d8], R50 ;  /* 0x0004d83201007387 */ /* 0x000fe80000100a00 */
[----:B------:R1:W-:Y:S04]  /*71610*/  STS.128 [R0], R12 ;  /* 0x0000000c00007388 */ /* 0x0003e80000000c00 */
[----:B--2---:R-:W-:Y:S04]  /*71620*/  STL.64 [R1+0x620], R44 ;  /* 0x0006202c01007387 */ /* 0x004fe80000100a00 */
[----:B------:R2:W-:Y:S04]  /*71630*/  STS.128 [R0+0x200], R4 ;  /* 0x0002000400007388 */ /* 0x0005e80000000c00 */
[----:B------:R-:W-:Y:S01]  /*71640*/  STL.64 [R1+0x628], R46 ;  /* 0x0006282e01007387 */ /* 0x000fe20000100a00 */
[----:B-1----:R-:W-:Y:S01]  /*71650*/  IMAD.MOV.U32 R12, RZ, RZ, R144 ;  /* 0x000000ffff0c7224 */ /* 0x002fe200078e0090 */
[----:B------:R-:W-:Y:S01]  /*71660*/  MOV R14, R152 ;  /* 0x00000098000e7202 */ /* 0x000fe20000000f00 */
[----:B------:R-:W-:-:S02]  /*71670*/  IMAD.MOV.U32 R13, RZ, RZ, R145 ;  /* 0x000000ffff0d7224 */ /* 0x000fc400078e0091 */
[----:B------:R-:W-:Y:S02]  /*71680*/  IMAD.MOV.U32 R15, RZ, RZ, R153 ;  /* 0x000000ffff0f7224 */ /* 0x000fe400078e0099 */
[----:B--2---:R-:W-:Y:S01]  /*71690*/  IMAD.MOV.U32 R4, RZ, RZ, R16 ;  /* 0x000000ffff047224 */ /* 0x004fe200078e0010 */
[----:B------:R-:W-:Y:S01]  /*716a0*/  MOV R6, R20 ;  /* 0x0000001400067202 */ /* 0x000fe20000000f00 */
[----:B------:R-:W-:Y:S01]  /*716b0*/  IMAD.MOV.U32 R5, RZ, RZ, R17 ;  /* 0x000000ffff057224 */ /* 0x000fe200078e0011 */
[----:B------:R-:W2:Y:S01]  /*716c0*/  LDL.LU R16, [R1+0x540] ;  /* 0x0005400001107983 */ /* 0x000ea20000300800 */
[----:B------:R-:W-:Y:S01]  /*716d0*/  IMAD.MOV.U32 R7, RZ, RZ, R21 ;  /* 0x000000ffff077224 */ /* 0x000fe200078e0015 */
[----:B------:R-:W-:Y:S01]  /*716e0*/  MOV R21, R19 ;  /* 0x0000001300157202 */ /* 0x000fe20000000f00 */
[----:B------:R-:W-:Y:S01]  /*716f0*/  IMAD.MOV.U32 R20, RZ, RZ, R18 ;  /* 0x000000ffff147224 */ /* 0x000fe200078e0012 */
[----:B------:R-:W2:Y:S04]  /*71700*/  LDL.LU R17, [R1+0x544] ;  /* 0x0005440001117983 */ /* 0x000ea80000300800 */
[----:B------:R-:W2:Y:S04]  /*71710*/  LDL.LU R18, [R1+0x560] ;  /* 0x0005600001127983 */ /* 0x000ea80000300800 */
[----:B------:R1:W-:Y:S04]  /*71720*/  STS.128 [R0+0x400], R12 ;  /* 0x0004000c00007388 */ /* 0x0003e80000000c00 */
[----:B------:R-:W2:Y:S04]  /*71730*/  LDL.LU R19, [R1+0x564] ;  /* 0x0005640001137983 */ /* 0x000ea80000300800 */
[----:B-1----:R-:W3:Y:S04]  /*71740*/  LDL.LU R12, [R1+0x548] ;  /* 0x00054800010c7983 */ /* 0x002ee80000300800 */
[----:B------:R-:W3:Y:S04]  /*71750*/  LDL.LU R13, [R1+0x54c] ;  /* 0x00054c00010d7983 */ /* 0x000ee80000300800 */
[----:B------:R-:W3:Y:S04]  /*71760*/  LDL.LU R14, [R1+0x568] ;  /* 0x00056800010e7983 */ /* 0x000ee80000300800 */
[----:B------:R-:W3:Y:S01]  /*71770*/  LDL.LU R15, [R1+0x56c] ;  /* 0x00056c00010f7983 */ /* 0x000ee20000300800 */
[----:B------:R-:W-:Y:S01]  /*71780*/  IMAD.MOV.U32 R132, RZ, RZ, R138 ;  /* 0x000000ffff847224 */ /* 0x000fe200078e008a */
[----:B------:R-:W-:Y:S01]  /*71790*/  MOV R133, R139 ;  /* 0x0000008b00857202 */ /* 0x000fe20000000f00 */
[----:B------:R-:W-:Y:S01]  /*717a0*/  IMAD.MOV.U32 R140, RZ, RZ, R150 ;  /* 0x000000ffff8c7224 */ /* 0x000fe200078e0096 */
[----:B------:R-:W-:Y:S01]  /*717b0*/  MOV R141, R151 ;  /* 0x00000097008d7202 */ /* 0x000fe20000000f00 */
[----:B------:R-:W-:Y:S01]  /*717c0*/  IMAD.MOV.U32 R152, RZ, RZ, R146 ;  /* 0x000000ffff987224 */ /* 0x000fe200078e0092 */
[----:B------:R-:W-:Y:S01]  /*717d0*/  MOV R153, R147 ;  /* 0x0000009300997202 */ /* 0x000fe20000000f00 */
[----:B------:R-:W-:Y:S04]  /*717e0*/  STS.128 [R0+0x80], R132 ;  /* 0x0000808400007388 */ /* 0x000fe80000000c00 */
[----:B------:R-:W-:Y:S04]  /*717f0*/  STS.128 [R0+0x280], R140 ;  /* 0x0002808c00007388 */ /* 0x000fe80000000c00 */
[----:B------:R-:W-:Y:S04]  /*71800*/  STS.128 [R0+0x480], R152 ;  /* 0x0004809800007388 */ /* 0x000fe80000000c00 */
[----:B------:R1:W-:Y:S04]  /*71810*/  STS.128 [R0+0x600], R4 ;  /* 0x0006000400007388 */ /* 0x0003e80000000c00 */
[----:B------:R-:W-:Y:S04]  /*71820*/  STS.128 [R0+0x680], R20 ;  /* 0x0006801400007388 */ /* 0x000fe80000000c00 */
[----:B------:R-:W-:Y:S06]  /*71830*/  BAR.SYNC.DEFER_BLOCKING 0x0 ;  /* 0x0000000000007b1d */ /* 0x000fec0000010000 */
[----:B-1----:R-:W3:Y:S04]  /*71840*/  LDL.LU R4, [R1+0x3b0] ;  /* 0x0003b00001047983 */ /* 0x002ee80000300800 */
[----:B------:R-:W3:Y:S04]  /*71850*/  LDL.LU R5, [R1+0x3b4] ;  /* 0x0003b40001057983 */ /* 0x000ee80000300800 */
[----:B------:R-:W3:Y:S04]  /*71860*/  LDL.LU R6, [R1+0x3f0] ;  /* 0x0003f00001067983 */ /* 0x000ee80000300800 */
[----:B------:R-:W3:Y:S04]  /*71870*/  LDL.LU R7, [R1+0x3f4] ;  /* 0x0003f40001077983 */ /* 0x000ee80000300800 */
[----:B------:R-:W1:Y:S04]  /*71880*/  LDS.128 R44, [R2] ;  /* 0x00000000022c7984 */ /* 0x000e680000000c00 */
[----:B------:R-:W1:Y:S04]  /*71890*/  LDS.128 R20, [R2+0x800] ;  /* 0x0008000002147984 */ /* 0x000e680000000c00 */
[----:B------:R-:W1:Y:S04]  /*718a0*/  LDS.128 R48, [R208] ;  /* 0x00000000d0307984 */ /* 0x000e680000000c00 */
[----:B-1----:R-:W-:Y:S04]  /*718b0*/  STL.64 [R1+0x190], R44 ;  /* 0x0001902c01007387 */ /* 0x002fe80000100a00 */
[----:B------:R-:W-:Y:S04]  /*718c0*/  STL.64 [R1+0x198], R46 ;  /* 0x0001982e01007387 */ /* 0x000fe80000100a00 */
[----:B------:R-:W1:Y:S04]  /*718d0*/  LDS.128 R44, [R208+0x800] ;  /* 0x00080000d02c7984 */ /* 0x000e680000000c00 */
[----:B------:R-:W-:Y:S04]  /*718e0*/  STL.64 [R1+0x490], R20 ;  /* 0x0004901401007387 */ /* 0x000fe80000100a00 */
[----:B------:R-:W-:Y:S04]  /*718f0*/  STL.64 [R1+0x498], R22 ;  /* 0x0004981601007387 */ /* 0x000fe80000100a00 */
[----:B------:R-:W1:Y:S04]  /*71900*/  LDS.128 R20, [R3] ;  /* 0x0000000003147984 */ /* 0x000e680000000c00 */
[----:B------:R-:W-:Y:S04]  /*71910*/  STL.64 [R1+0x2c0], R48 ;  /* 0x0002c03001007387 */ /* 0x000fe80000100a00 */
[----:B------:R-:W-:Y:S04]  /*71920*/  STL.64 [R1+0x2c8], R50 ;  /* 0x0002c83201007387 */ /* 0x000fe80000100a00 */
[----:B------:R-:W1:Y:S04]  /*71930*/  LDS.128 R48, [R3+0x800] ;  /* 0x0008000003307984 */ /* 0x000e680000000c00 */
[----:B-1----:R-:W-:Y:S04]  /*71940*/  STL.64 [R1+0x4f0], R44 ;  /* 0x0004f02c01007387 */ /* 0x002fe80000100a00 */
[----:B------:R-:W-:Y:S04]  /*71950*/  STL.64 [R1+0x4f8], R46 ;  /* 0x0004f82e01007387 */ /* 0x000fe80000100a00 */
[----:B------:R-:W1:Y:S04]  /*71960*/  LDS.128 R44, [R252] ;  /* 0x00000000fc2c7984 */ /* 0x000e680000000c00 */
[----:B------:R-:W-:Y:S04]  /*71970*/  STL.64 [R1+0x440], R20 ;  /* 0x0004401401007387 */ /* 0x000fe80000100a00 */
[----:B------:R-:W-:Y:S04]  /*71980*/  STL.64 [R1+0x448], R22 ;  /* 0x0004481601007387 */ /* 0x000fe80000100a00 */
[----:B------:R-:W1:Y:S04]  /*71990*/  LDS.128 R20, [R252+0x800] ;  /* 0x00080000fc147984 */ /* 0x000e680000000c00 */
[----:B------:R-:W-:Y:S06]  /*719a0*/  BAR.SYNC.DEFER_BLOCKING 0x0 ;  /* 0x0000000000007b1d */ /* 0x000fec0000010000 */
[----:B------:R-:W-:Y:S04]  /*719b0*/  STL.64 [R1+0x540], R48 ;  /* 0x0005403001007387 */ /* 0x000fe80000100a00 */
[----:B------:R-:W-:Y:S04]  /*719c0*/  STL.64 [R1+0x548], R50 ;  /* 0x0005483201007387 */ /* 0x000fe80000100a00 */
[----:B-1----:R1:W-:Y:S04]  /*719d0*/  STL.64 [R1+0x460], R44 ;  /* 0x0004602c01007387 */ /* 0x0023e80000100a00 */
[----:B------:R1:W-:Y:S04]  /*719e0*/  STL.64 [R1+0x468], R46 ;  /* 0x0004682e01007387 */ /* 0x0003e80000100a00 */
[----:B------:R1:W-:Y:S04]  /*719f0*/  STL.64 [R1+0x560], R20 ;  /* 0x0005601401007387 */ /* 0x0003e80000100a00 */
[----:B------:R1:W-:Y:S04]  /*71a00*/  STL.64 [R1+0x568], R22 ;  /* 0x0005681601007387 */ /* 0x0003e80000100a00 */
        /* <DEDUP_REMOVED lines=8> */
[----:B--2---:R1:W-:Y:S04]  /*71a90*/  STS.128 [R0], R16 ;  /* 0x0000001000007388 */ /* 0x0043e80000000c00 */
[----:B-1----:R-:W2:Y:S04]  /*71aa0*/  LDL.LU R16, [R1+0x128] ;  /* 0x0001280001107983 */ /* 0x002ea80000300800 */
[----:B------:R-:W2:Y:S04]  /*71ab0*/  LDL.LU R17, [R1+0x12c] ;  /* 0x00012c0001117983 */ /* 0x000ea80000300800 */
[----:B------:R-:W2:Y:S04]  /*71ac0*/  LDL.LU R18, [R1+0x188] ;  /* 0x0001880001127983 */ /* 0x000ea80000300800 */
[----:B---3--:R1:W-:Y:S04]  /*71ad0*/  STS.128 [R0+0x80], R12 ;  /* 0x0000800c00007388 */ /* 0x0083e80000000c00 */
[----:B------:R-:W2:Y:S04]  /*71ae0*/  LDL.LU R19, [R1+0x18c] ;  /* 0x00018c0001137983 */ /* 0x000ea80000300800 */
[----:B-1----:R-:W3:Y:S04]  /*71af0*/  LDL.LU R14, [R1+0xe0] ;  /* 0x0000e000010e7983 */ /* 0x002ee80000300800 */
[----:B------:R-:W3:Y:S04]  /*71b00*/  LDL.LU R15, [R1+0xe4] ;  /* 0x0000e400010f7983 */ /* 0x000ee80000300800 */
[----:B------:R1:W-:Y:S04]  /*71b10*/  STS.128 [R0+0x200], R4 ;  /* 0x0002000400007388 */ /* 0x0003e80000000c00 */
[----:B-1----:R-:W2:Y:S04]  /*71b20*/  LDL.LU R6, [R1+0xe8] ;  /* 0x0000e80001067983 */ /* 0x002ea80000300800 */
[----:B------:R-:W2:Y:S01]  /*71b30*/  LDL.LU R7, [R1+0xec] ;  /* 0x0000ec0001077983 */ /* 0x000ea20000300800 */
[----:B------:R-:W-:-:S02]  /*71b40*/  IMAD.MOV.U32 R12, RZ, RZ, R8 ;  /* 0x000000ffff0c7224 */ /* 0x000fc400078e0008 */
[----:B------:R-:W-:Y:S01]  /*71b50*/  IMAD.MOV.U32 R13, RZ, RZ, R9 ;  /* 0x000000ffff0d7224 */ /* 0x000fe200078e0009 */
[----:B------:R-:W-:Y:S01]  /*71b60*/  MOV R4, R10 ;  /* 0x0000000a00047202 */ /* 0x000fe20000000f00 */
[----:B------:R-:W-:-:S03]  /*71b70*/  IMAD.MOV.U32 R5, RZ, RZ, R11 ;  /* 0x000000ffff057224 */ /* 0x000fc600078e000b */
[----:B---3--:R1:W-:Y:S04]  /*71b80*/  STS.128 [R0+0x600], R12 ;  /* 0x0006000c00007388 */ /* 0x0083e80000000c00 */
[----:B-1----:R-:W3:Y:S04]  /*71b90*/  LDL.LU R14, [R1+0xc0] ;  /* 0x0000c000010e7983 */ /* 0x002ee80000300800 */
[----:B------:R-:W3:Y:S04]  /*71ba0*/  LDL.LU R15, [R1+0xc4] ;  /* 0x0000c400010f7983 */ /* 0x000ee80000300800 */
[----:B----4-:R-:W-:Y:S04]  /*71bb0*/  STS.128 [R0+0x280], R44 ;  /* 0x0002802c00007388 */ /* 0x010fe80000000c00 */
[----:B------:R-:W-:Y:S04]  /*71bc0*/  STS.128 [R0+0x400], R20 ;  /* 0x0004001400007388 */ /* 0x000fe80000000c00 */
[----:B--2---:R-:W-:Y:S04]  /*71bd0*/  STS.128 [R0+0x480], R16 ;  /* 0x0004801000007388 */ /* 0x004fe80000000c00 */
[----:B------:R-:W2:Y:S04]  /*71be0*/  LDL.LU R10, [R1+0xc8] ;  /* 0x0000c800010a7983 */ /* 0x000ea80000300800 */
[----:B------:R-:W2:Y:S04]  /*71bf0*/  LDL.LU R11, [R1+0xcc] ;  /* 0x0000cc00010b7983 */ /* 0x000ea80000300800 */
[----:B------:R1:W-:Y:S04]  /*71c00*/  STS.128 [R0+0x680], R4 ;  /* 0x0006800400007388 */ /* 0x0003e80000000c00 */
[----:B------:R-:W-:Y:S06]  /*71c10*/  BAR.SYNC.DEFER_BLOCKING 0x0 ;  /* 0x0000000000007b1d */ /* 0x000fec0000010000 */
[----:B-1----:R-:W2:Y:S04]  /*71c20*/  LDL.LU R6, [R1+0xa0] ;  /* 0x0000a00001067983 */ /* 0x002ea80000300800 */
[----:B------:R-:W2:Y:S04]  /*71c30*/  LDL.LU R7, [R1+0xa4] ;  /* 0x0000a40001077983 */ /* 0x000ea80000300800 */
        /* <DEDUP_REMOVED lines=18> */
[----:B------:R-:W-:Y:S01]  /*71d60*/  STL.64 [R1+0x7c0], R44 ;  /* 0x0007c02c01007387 */ /* 0x000fe20000100a00 */
[----:B------:R-:W-:-:S03]  /*71d70*/  IMAD.MOV.U32 R12, RZ, RZ, R80 ;  /* 0x000000ffff0c7224 */ /* 0x000fc600078e0050 */
[----:B------:R-:W-:Y:S04]  /*71d80*/  STL.64 [R1+0x7c8], R46 ;  /* 0x0007c82e01007387 */ /* 0x000fe80000100a00 */
[----:B------:R-:W-:Y:S01]  /*71d90*/  BAR.SYNC.DEFER_BLOCKING 0x0 ;  /* 0x0000000000007b1d */ /* 0x000fe20000010000 */
[----:B------:R-:W-:-:S05]  /*71da0*/  MOV R13, R81 ;  /* 0x00000051000d7202 */ /* 0x000fca0000000f00 */
[----:B-1----:R-:W-:Y:S04]  /*71db0*/  STL.64 [R1+0x740], R20 ;  /* 0x0007401401007387 */ /* 0x002fe80000100a00 */
[----:B------:R1:W-:Y:S04]  /*71dc0*/  STL.64 [R1+0x748], R22 ;  /* 0x0007481601007387 */ /* 0x0003e80000100a00 */
[----:B------:R-:W-:Y:S04]  /*71dd0*/  STL.64 [R1+0x7d0], R16 ;  /* 0x0007d01001007387 */ /* 0x000fe80000100a00 */
[----:B------:R1:W-:Y:S04]  /*71de0*/  STL.64 [R1+0x7d8], R18 ;  /* 0x0007d81201007387 */ /* 0x0003e80000100a00 */
[----:B-1----:R-:W4:Y:S04]  /*71df0*/  LDL.LU R22, [R1+0xa8] ;  /* 0x0000a80001167983 */ /* 0x002f280000300800 */
[----:B------:R-:W4:Y:S04]  /*71e00*/  LDL.LU R23, [R1+0xac] ;  /* 0x0000ac0001177983 */ /* 0x000f280000300800 */
[----:B------:R-:W4:Y:S04]  /*71e10*/  LDL.LU R18, [R1+0x60] ;  /* 0x0000600001127983 */ /* 0x000f280000300800 */
[----:B------:R-:W4:Y:S04]  /*71e20*/  LDL.LU R19, [R1+0x64] ;  /* 0x0000640001137983 */ /* 0x000f280000300800 */
[----:B---3--:R1:W-:Y:S04]  /*71e30*/  STS.128 [R0], R12 ;  /* 0x0000000c00007388 */ /* 0x0083e80000000c00 */
[----:B-1----:R-:W3:Y:S04]  /*71e40*/  LDL.LU R14, [R1+0x68] ;  /* 0x00006800010e7983 */ /* 0x002ee80000300800 */
[----:B------:R-:W3:Y:S01]  /*71e50*/  LDL.LU R15, [R1+0x6c] ;  /* 0x00006c00010f7983 */ /* 0x000ee20000300800 */
[----:B------:R-:W-:-:S02]  /*71e60*/  IMAD.MOV.U32 R8, RZ, RZ, R82 ;  /* 0x000000ffff087224 */ /* 0x000fc400078e0052 */
[----:B------:R-:W-:Y:S01]  /*71e70*/  IMAD.MOV.U32 R9, RZ, RZ, R83 ;  /* 0x000000ffff097224 */ /* 0x000fe200078e0053 */
[----:B------:R-:W-:Y:S01]  /*71e80*/  MOV R4, R88 ;  /* 0x0000005800047202 */ /* 0x000fe20000000f00 */
[----:B------:R-:W-:-:S03]  /*71e90*/  IMAD.MOV.U32 R5, RZ, RZ, R89 ;  /* 0x000000ffff057224 */ /* 0x000fc600078e0059 */
[----:B--2---:R1:W-:Y:S04]  /*71ea0*/  STS.128 [R0+0x80], R8 ;  /* 0x0000800800007388 */ /* 0x0043e80000000c00 */
[----:B-1----:R-:W2:Y:S04]  /*71eb0*/  LDL.LU R8, [R1+0x50] ;  /* 0x0000500001087983 */ /* 0x002ea80000300800 */
[----:B------:R-:W2:Y:S04]  /*71ec0*/  LDL.LU R9, [R1+0x54] ;  /* 0x0000540001097983 */ /* 0x000ea80000300800 */
[----:B------:R-:W2:Y:S04]  /*71ed0*/  LDL.LU R10, [R1+0x40] ;  /* 0x00004000010a7983 */ /* 0x000ea80000300800 */
[----:B------:R1:W-:Y:S04]  /*71ee0*/  STS.128 [R0+0x200], R4 ;  /* 0x0002000400007388 */ /* 0x0003e80000000c00 */
[----:B------:R-:W2:Y:S04]  /*71ef0*/  LDL.LU R11, [R1+0x44] ;  /* 0x00004400010b7983 */ /* 0x000ea80000300800 */
[----:B-1----:R-:W2:Y:S04]  /*71f00*/  LDL.LU R4, [R1+0x58] ;  /* 0x0000580001047983 */ /* 0x002ea80000300800 */
[----:B------:R-:W2:Y:S04]  /*71f10*/  LDL.LU R5, [R1+0x5c] ;  /* 0x00005c0001057983 */ /* 0x000ea80000300800 */
[----:B------:R-:W2:Y:S04]  /*71f20*/  LDL.LU R6, [R1+0x48] ;  /* 0x0000480001067983 */ /* 0x000ea80000300800 */
[----:B------:R-:W2:Y:S01]  /*71f30*/  LDL.LU R7, [R1+0x4c] ;  /* 0x00004c0001077983 */ /* 0x000ea20000300800 */
[----:B------:R-:W-:Y:S01]  /*71f40*/  MOV R12, R202 ;  /* 0x000000ca000c7202 */ /* 0x000fe20000000f00 */
[----:B------:R-:W-:Y:S01]  /*71f50*/  IMAD.MOV.U32 R13, RZ, RZ, R203 ;  /* 0x000000ffff0d7224 */ /* 0x000fe200078e00cb */
[----:B------:R-:W-:Y:S01]  /*71f60*/  MOV R21, R91 ;  /* 0x0000005b00157202 */ /* 0x000fe20000000f00 */
[----:B------:R-:W-:-:S02]  /*71f70*/  IMAD.MOV.U32 R20, RZ, RZ, R90 ;  /* 0x000000ffff147224 */ /* 0x000fc400078e005a */
[----:B------:R-:W-:Y:S02]  /*71f80*/  IMAD.MOV.U32 R16, RZ, RZ, R200 ;  /* 0x000000ffff107224 */ /* 0x000fe400078e00c8 */
[----:B------:R-:W-:Y:S01]  /*71f90*/  IMAD.MOV.U32 R17, RZ, RZ, R201 ;  /* 0x000000ffff117224 */ /* 0x000fe200078e00c9 */
[----:B---3--:R1:W-:Y:S04]  /*71fa0*/  STS.128 [R0+0x480], R12 ;  /* 0x0004800c00007388 */ /* 0x0083e80000000c00 */
[----:B-1----:R-:W3:Y:S04]  /*71fb0*/  LDL.LU R12, [R1+0x30] ;  /* 0x00003000010c7983 */ /* 0x002ee80000300800 */
[----:B------:R-:W3:Y:S04]  /*71fc0*/  LDL.LU R13, [R1+0x34] ;  /* 0x00003400010d7983 */ /* 0x000ee80000300800 */
[----:B------:R-:W3:Y:S04]  /*71fd0*/  LDL.LU R14, [R1+0x20] ;  /* 0x00002000010e7983 */ /* 0x000ee80000300800 */
[----:B------:R-:W3:Y:S04]  /*71fe0*/  LDL.LU R15, [R1+0x24] ;  /* 0x00002400010f7983 */ /* 0x000ee80000300800 */
[----:B----4-:R-:W-:Y:S04]  /*71ff0*/  STS.128 [R0+0x280], R20 ;  /* 0x0002801400007388 */ /* 0x010fe80000000c00 */
[----:B------:R-:W-:Y:S04]  /*72000*/  STS.128 [R0+0x400], R16 ;  /* 0x0004001000007388 */ /* 0x000fe80000000c00 */
[----:B--2---:R1:W-:Y:S04]  /*72010*/  STS.128 [R0+0x600], R8 ;  /* 0x0006000800007388 */ /* 0x0043e80000000c00 */
[----:B-1----:R-:W2:Y:S04]  /*72020*/  LDL.LU R8, [R1+0x38] ;  /* 0x0000380001087983 */ /* 0x002ea80000300800 */
[----:B------:R-:W2:Y:S04]  /*72030*/  LDL.LU R9, [R1+0x3c] ;  /* 0x00003c0001097983 */ /* 0x000ea80000300800 */
[----:B------:R1:W-:Y:S04]  /*72040*/  STS.128 [R0+0x680], R4 ;  /* 0x0006800400007388 */ /* 0x0003e80000000c00 */
[----:B------:R-:W-:Y:S06]  /*72050*/  BAR.SYNC.DEFER_BLOCKING 0x0 ;  /* 0x0000000000007b1d */ /* 0x000fec0000010000 */
[----:B------:R-:W2:Y:S04]  /*72060*/  LDL.LU R10, [R1+0x28] ;  /* 0x00002800010a7983 */ /* 0x000ea80000300800 */
[----:B------:R-:W2:Y:S04]  /*72070*/  LDL.LU R11, [R1+0x2c] ;  /* 0x00002c00010b7983 */ /* 0x000ea80000300800 */
[----:B-1----:R-:W4:Y:S04]  /*72080*/  LDL.LU R4, [R1+0x10] ;  /* 0x0000100001047983 */ /* 0x002f280000300800 */
[----:B------:R-:W4:Y:S04]  /*72090*/  LDL.LU R5, [R1+0x14] ;  /* 0x0000140001057983 */ /* 0x000f280000300800 */
[----:B------:R-:W4:Y:S04]  /*720a0*/  LDL.LU R6, [R1] ;  /* 0x0000000001067983 */ /* 0x000f280000300800 */
[----:B------:R-:W1:Y:S04]  /*720b0*/  LDS.128 R20, [R2] ;  /* 0x0000000002147984 */ /* 0x000e680000000c00 */
[----:B------:R-:W1:Y:S04]  /*720c0*/  LDS.128 R16, [R2+0x800] ;  /* 0x0008000002107984 */ /* 0x000e680000000c00 */
[----:B------:R-:W4:Y:S04]  /*720d0*/  LDL.LU R7, [R1+0x4] ;  /* 0x0000040001077983 */ /* 0x000f280000300800 */
        /* <DEDUP_REMOVED lines=19> */
[----:B-1----:R-:W-:Y:S04]  /*72210*/  STL.64 [R1+0x6e0], R20 ;  /* 0x0006e01401007387 */ /* 0x002fe80000100a00 */
[----:B------:R-:W-:Y:S04]  /*72220*/  STL.64 [R1+0x6e8], R22 ;  /* 0x0006e81601007387 */ /* 0x000fe80000100a00 */
[----:B------:R-:W-:Y:S04]  /*72230*/  STL.64 [R1+0x7a0], R16 ;  /* 0x0007a01001007387 */ /* 0x000fe80000100a00 */
[----:B------:R-:W-:Y:S04]  /*72240*/  STL.64 [R1+0x7a8], R18 ;  /* 0x0007a81201007387 */ /* 0x000fe80000100a00 */
[----:B---3--:R1:W-:Y:S04]  /*72250*/  STS.128 [R0], R12 ;  /* 0x0000000c00007388 */ /* 0x0083e80000000c00 */
[----:B-1----:R-:W3:Y:S04]  /*72260*/  LDL.LU R12, [R1+0x18] ;  /* 0x00001800010c7983 */ /* 0x002ee80000300800 */
[----:B------:R-:W3:Y:S04]  /*72270*/  LDL.LU R13, [R1+0x1c] ;  /* 0x00001c00010d7983 */ /* 0x000ee80000300800 */
[----:B------:R-:W3:Y:S04]  /*72280*/  LDL.LU R14, [R1+0x8] ;  /* 0x00000800010e7983 */ /* 0x000ee80000300800 */
[----:B------:R-:W3:Y:S04]  /*72290*/  LDL.LU R15, [R1+0xc] ;  /* 0x00000c00010f7983 */ /* 0x000ee80000300800 */
[----:B--2---:R1:W-:Y:S02]  /*722a0*/  STS.128 [R0+0x80], R8 ;  /* 0x0000800800007388 */ /* 0x0043e40000000c00 */
[----:B-1----:R-:W-:Y:S01]  /*722b0*/  IMAD.MOV.U32 R10, RZ, RZ, R244 ;  /* 0x000000ffff0a7224 */ /* 0x002fe200078e00f4 */
[----:B------:R-:W-:Y:S01]  /*722c0*/  MOV R9, R249 ;  /* 0x000000f900097202 */ /* 0x000fe20000000f00 */
[----:B------:R-:W-:Y:S01]  /*722d0*/  IMAD.MOV.U32 R11, RZ, RZ, R245 ;  /* 0x000000ffff0b7224 */ /* 0x000fe200078e00f5 */
[----:B------:R-:W-:Y:S01]  /*722e0*/  MOV R244, R250 ;  /* 0x000000fa00f47202 */ /* 0x000fe20000000f00 */
[----:B------:R-:W-:-:S02]  /*722f0*/  IMAD.MOV.U32 R8, RZ, RZ, R248 ;  /* 0x000000ffff087224 */ /* 0x000fc400078e00f8 */
[----:B------:R-:W-:Y:S01]  /*72300*/  IMAD.MOV.U32 R245, RZ, RZ, R251 ;  /* 0x000000fffff57224 */ /* 0x000fe200078e00fb */
[----:B----4-:R1:W-:Y:S04]  /*72310*/  STS.128 [R0+0x200], R4 ;  /* 0x0002000400007388 */ /* 0x0103e80000000c00 */
[----:B------:R2:W-:Y:S04]  /*72320*/  STS.128 [R0+0x400], R8 ;  /* 0x0004000800007388 */ /* 0x0005e80000000c00 */
[----:B------:R-:W-:Y:S01]  /*72330*/  STS.128 [R0+0x480], R244 ;  /* 0x000480f400007388 */ /* 0x000fe20000000c00 */
[----:B-1----:R-:W-:Y:S01]  /*72340*/  IMAD.MOV.U32 R6, RZ, RZ, R232 ;  /* 0x000000ffff067224 */ /* 0x002fe200078e00e8 */
[----:B------:R-:W-:Y:S01]  /*72350*/  MOV R5, R237 ;  /* 0x000000ed00057202 */ /* 0x000fe20000000f00 */
[----:B------:R-:W-:Y:S01]  /*72360*/  IMAD.MOV.U32 R7, RZ, RZ, R233 ;  /* 0x000000ffff077224 */ /* 0x000fe200078e00e9 */
[----:B------:R-:W-:Y:S01]  /*72370*/  MOV R232, R238 ;  /* 0x000000ee00e87202 */ /* 0x000fe20000000f00 */
[----:B------:R-:W-:-:S02]  /*72380*/  IMAD.MOV.U32 R4, RZ, RZ, R236 ;  /* 0x000000ffff047224 */ /* 0x000fc400078e00ec */
[----:B------:R-:W-:-:S03]  /*72390*/  IMAD.MOV.U32 R233, RZ, RZ, R239 ;  /* 0x000000ffffe97224 */ /* 0x000fc600078e00ef */
[----:B------:R-:W-:Y:S04]  /*723a0*/  STS.128 [R0+0x600], R4 ;  /* 0x0006000400007388 */ /* 0x000fe80000000c00 */
[----:B------:R-:W-:Y:S01]  /*723b0*/  STS.128 [R0+0x680], R232 ;  /* 0x000680e800007388 */ /* 0x000fe20000000c00 */
[----:B--2---:R-:W-:Y:S01]  /*723c0*/  IMAD.MOV.U32 R8, RZ, RZ, R228 ;  /* 0x000000ffff087224 */ /* 0x004fe200078e00e4 */
[----:B------:R-:W-:Y:S01]  /*723d0*/  MOV R9, R229 ;  /* 0x000000e500097202 */ /* 0x000fe20000000f00 */
[----:B------:R-:W-:Y:S02]  /*723e0*/  IMAD.MOV.U32 R10, RZ, RZ, R224 ;  /* 0x000000ffff0a7224 */ /* 0x000fe400078e00e0 */
[----:B------:R-:W-:Y:S01]  /*723f0*/  IMAD.MOV.U32 R11, RZ, RZ, R225 ;  /* 0x000000ffff0b7224 */ /* 0x000fe200078e00e1 */
[----:B---3--:R-:W-:Y:S04]  /*72400*/  STS.128 [R0+0x280], R12 ;  /* 0x0002800c00007388 */ /* 0x008fe80000000c00 */
        /* <DEDUP_REMOVED lines=18> */
[----:B------:R-:W2:Y:S04]  /*72530*/  LDS.128 R12, [R252+0x800] ;  /* 0x00080000fc0c7984 */ /* 0x000ea80000000c00 */
[----:B------:R-:W-:Y:S06]  /*72540*/  BAR.SYNC.DEFER_BLOCKING 0x0 ;  /* 0x0000000000007b1d */ /* 0x000fec0000010000 */
[----:B---3--:R-:W-:Y:S04]  /*72550*/  STL.64 [R1+0x730], R20 ;  /* 0x0007301401007387 */ /* 0x008fe80000100a00 */
[----:B------:R-:W-:Y:S04]  /*72560*/  STL.64 [R1+0x738], R22 ;  /* 0x0007381601007387 */ /* 0x000fe80000100a00 */
[----:B-1----:R-:W-:Y:S04]  /*72570*/  STL.64 [R1+0xe0], R16 ;  /* 0x0000e01001007387 */ /* 0x002fe80000100a00 */
[----:B------:R-:W-:Y:S04]  /*72580*/  STL.64 [R1+0xe8], R18 ;  /* 0x0000e81201007387 */ /* 0x000fe80000100a00 */
[----:B------:R1:W-:Y:S04]  /*72590*/  STS.128 [R0], R8 ;  /* 0x0000000800007388 */ /* 0x0003e80000000c00 */
[----:B--2---:R2:W-:Y:S04]  /*725a0*/  STL.64 [R1+0x770], R12 ;  /* 0x0007700c01007387 */ /* 0x0045e80000100a00 */
[----:B------:R3:W-:Y:S01]  /*725b0*/  STL.64 [R1+0x778], R14 ;  /* 0x0007780e01007387 */ /* 0x0007e20000100a00 */
[----:B-1----:R-:W-:Y:S01]  /*725c0*/  IMAD.MOV.U32 R8, RZ, RZ, R212 ;  /* 0x000000ffff087224 */ /* 0x002fe200078e00d4 */
[----:B------:R-:W-:Y:S01]  /*725d0*/  MOV R9, R213 ;  /* 0x000000d500097202 */ /* 0x000fe20000000f00 */
[----:B------:R-:W-:Y:S01]  /*725e0*/  IMAD.MOV.U32 R10, RZ, RZ, R204 ;  /* 0x000000ffff0a7224 */ /* 0x000fe200078e00cc */
[----:B--2---:R-:W2:Y:S01]  /*725f0*/  LDL.LU R12, [R1+0x530] ;  /* 0x00053000010c7983 */ /* 0x004ea20000300800 */
[----:B------:R-:W-:-:S03]  /*72600*/  IMAD.MOV.U32 R11, RZ, RZ, R205 ;  /* 0x000000ffff0b7224 */ /* 0x000fc600078e00cd */
[----:B------:R-:W2:Y:S04]  /*72610*/  LDL.LU R13, [R1+0x534] ;  /* 0x00053400010d7983 */ /* 0x000ea80000300800 */
[----:B---3--:R-:W2:Y:S04]  /*72620*/  LDL.LU R14, [R1+0x11c0] ;  /* 0x0011c000010e7983 */ /* 0x008ea80000300800 */
[----:B------:R-:W2:Y:S04]  /*72630*/  LDL.LU R15, [R1+0x11c4] ;  /* 0x0011c400010f7983 */ /* 0x000ea80000300800 */
[----:B------:R1:W-:Y:S04]  /*72640*/  STS.128 [R0+0x400], R8 ;  /* 0x0004000800007388 */ /* 0x0003e80000000c00 */
[----:B-1----:R-:W3:Y:S04]  /*72650*/  LDL.LU R8, [R1+0x538] ;  /* 0x0005380001087983 */ /* 0x002ee80000300800 */
[----:B------:R-:W3:Y:S04]  /*72660*/  LDL.LU R9, [R1+0x53c] ;  /* 0x00053c0001097983 */ /* 0x000ee80000300800 */
[----:B------:R-:W3:Y:S04]  /*72670*/  LDL.LU R10, [R1+0x11c8] ;  /* 0x0011c800010a7983 */ /* 0x000ee80000300800 */
[----:B------:R-:W3:Y:S01]  /*72680*/  LDL.LU R11, [R1+0x11cc] ;  /* 0x0011cc00010b7983 */ /* 0x000ee20000300800 */
[----:B------:R-:W-:Y:S01]  /*72690*/  IMAD.MOV.U32 R4, RZ, RZ, R220 ;  /* 0x000000ffff047224 */ /* 0x000fe200078e00dc */
[----:B------:R-:W-:Y:S01]  /*726a0*/  MOV R5, R221 ;  /* 0x000000dd00057202 */ /* 0x000fe20000000f00 */
[----:B------:R-:W-:-:S02]  /*726b0*/  IMAD.MOV.U32 R6, RZ, RZ, R216 ;  /* 0x000000ffff067224 */ /* 0x000fc400078e00d8 */
[----:B------:R-:W-:Y:S01]  /*726c0*/  IMAD.MOV.U32 R7, RZ, RZ, R217 ;  /* 0x000000ffff077224 */ /* 0x000fe200078e00d9 */
[----:B------:R-:W-:Y:S01]  /*726d0*/  MOV R224, R230 ;  /* 0x000000e600e07202 */ /* 0x000fe20000000f00 */
[----:B------:R-:W-:Y:S01]  /*726e0*/  IMAD.MOV.U32 R225, RZ, RZ, R231 ;  /* 0x000000ffffe17224 */ /* 0x000fe200078e00e7 */
[----:B------:R-:W-:Y:S02]  /*726f0*/  MOV R216, R222 ;  /* 0x000000de00d87202 */ /* 0x000fe40000000f00 */
[----:B------:R1:W-:Y:S01]  /*72700*/  STS.128 [R0+0x200], R4 ;  /* 0x0002000400007388 */ /* 0x0003e20000000c00 */
[----:B------:R-:W-:Y:S01]  /*72710*/  IMAD.MOV.U32 R217, RZ, RZ, R223 ;  /* 0x000000ffffd97224 */ /* 0x000fe200078e00df */
[----:B------:R-:W-:Y:S01]  /*72720*/  MOV R204, R214 ;  /* 0x000000d600cc7202 */ /* 0x000fe20000000f00 */
[----:B------:R-:W-:Y:S01]  /*72730*/  IMAD.MOV.U32 R205, RZ, RZ, R215 ;  /* 0x000000ffffcd7224 */ /* 0x000fe200078e00d7 */
[----:B------:R-:W-:Y:S04]  /*72740*/  STS.128 [R0+0x80], R224 ;  /* 0x000080e000007388 */ /* 0x000fe80000000c00 */
[----:B------:R-:W-:Y:S01]  /*72750*/  STS.128 [R0+0x280], R216 ;  /* 0x000280d800007388 */ /* 0x000fe20000000c00 */
[----:B-1----:R-:W-:Y:S01]  /*72760*/  IMAD.MOV.U32 R6, RZ, RZ, R28 ;  /* 0x000000ffff067224 */ /* 0x002fe200078e001c */
[----:B------:R-:W-:Y:S01]  /*72770*/  MOV R5, R25 ;  /* 0x0000001900057202 */ /* 0x000fe20000000f00 */
[----:B------:R-:W-:Y:S01]  /*72780*/  IMAD.MOV.U32 R7, RZ, RZ, R29 ;  /* 0x000000ffff077224 */ /* 0x000fe200078e001d */
[----:B------:R-:W-:Y:S01]  /*72790*/  MOV R28, R26 ;  /* 0x0000001a001c7202 */ /* 0x000fe20000000f00 */
[----:B------:R-:W-:-:S02]  /*727a0*/  IMAD.MOV.U32 R4, RZ, RZ, R24 ;  /* 0x000000ffff047224 */ /* 0x000fc400078e0018 */
[----:B------:R-:W-:Y:S01]  /*727b0*/  IMAD.MOV.U32 R29, RZ, RZ, R27 ;  /* 0x000000ffff1d7224 */ /* 0x000fe200078e001b */
        /* <DEDUP_REMOVED lines=11> */
[----:B------:R-:W1:Y:S04]  /*72870*/  LDS.128 R20, [R208+0x800] ;  /* 0x00080000d0147984 */ /* 0x000e680000000c00 */
[----:B-1----:R-:W-:Y:S04]  /*72880*/  STL [R1+0x21b0], R249 ;  /* 0x0021b0f901007387 */ /* 0x002fe80000100800 */
[----:B------:R-:W-:Y:S04]  /*72890*/  STL [R1+0x21a8], R250 ;  /* 0x0021a8fa01007387 */ /* 0x000fe80000100800 */
[----:B------:R-:W-:Y:S04]  /*728a0*/  STL [R1+0x21a4], R251 ;  /* 0x0021a4fb01007387 */ /* 0x000fe80000100800 */
[----:B------:R-:W-:Y:S04]  /*728b0*/  STL.64 [R1+0xc0], R16 ;  /* 0x0000c01001007387 */ /* 0x000fe80000100a00 */
[----:B------:R-:W-:Y:S04]  /*728c0*/  STL.64 [R1+0xc8], R18 ;  /* 0x0000c81201007387 */ /* 0x000fe80000100a00 */
[----:B------:R-:W1:Y:S04]  /*728d0*/  LDS.128 R16, [R3] ;  /* 0x0000000003107984 */ /* 0x000e680000000c00 */
[----:B------:R-:W-:Y:S04]  /*728e0*/  STL.64 [R1], R24 ;  /* 0x0000001801007387 */ /* 0x000fe80000100a00 */
[----:B------:R-:W-:Y:S04]  /*728f0*/  STL.64 [R1+0x8], R26 ;  /* 0x0000081a01007387 */ /* 0x000fe80000100a00 */
[----:B------:R-:W-:Y:S04]  /*72900*/  STL.64 [R1+0x180], R20 ;  /* 0x0001801401007387 */ /* 0x000fe80000100a00 */
[----:B------:R-:W-:Y:S04]  /*72910*/  STL.64 [R1+0x188], R22 ;  /* 0x0001881601007387 */ /* 0x000fe80000100a00 */
[----:B------:R-:W1:Y:S04]  /*72920*/  LDS.128 R24, [R3+0x800] ;  /* 0x0008000003187984 */ /* 0x000e680000000c00 */
[----:B------:R-:W1:Y:S04]  /*72930*/  LDS.128 R20, [R252] ;  /* 0x00000000fc147984 */ /* 0x000e680000000c00 */
[----:B-1----:R-:W-:Y:S04]  /*72940*/  STL.64 [R1+0x20], R16 ;  /* 0x0000201001007387 */ /* 0x002fe80000100a00 */
[----:B------:R-:W-:Y:S04]  /*72950*/  STL.64 [R1+0x28], R18 ;  /* 0x0000281201007387 */ /* 0x000fe80000100a00 */
[----:B------:R-:W1:Y:S04]  /*72960*/  LDS.128 R16, [R252+0x800] ;  /* 0x00080000fc107984 */ /* 0x000e680000000c00 */
[----:B------:R-:W-:Y:S06]  /*72970*/  BAR.SYNC.DEFER_BLOCKING 0x0 ;  /* 0x0000000000007b1d */ /* 0x000fec0000010000 */
[----:B------:R-:W-:Y:S04]  /*72980*/  STL.64 [R1+0x530], R24 ;  /* 0x0005301801007387 */ /* 0x000fe80000100a00 */
[----:B------:R-:W-:Y:S04]  /*72990*/  STL.64 [R1+0x538], R26 ;  /* 0x0005381a01007387 */ /* 0x000fe80000100a00 */
[----:B------:R1:W-:Y:S04]  /*729a0*/  STL.64 [R1+0x40], R20 ;  /* 0x0000401401007387 */ /* 0x0003e80000100a00 */
[----:B------:R1:W-:Y:S02]  /*729b0*/  STL.64 [R1+0x48], R22 ;  /* 0x0000481601007387 */ /* 0x0003e40000100a00 */
[----:B-1----:R-:W-:-:S02]  /*729c0*/  IMAD.MOV.U32 R250, RZ, RZ, R16 ;  /* 0x000000fffffa7224 */ /* 0x002fc400078e0010 */
[----:B------:R1:W-:Y:S04]  /*729d0*/  STL.64 [R1+0x718], R18 ;  /* 0x0007181201007387 */ /* 0x0003e80000100a00 */
[----:B------:R-:W-:Y:S04]  /*729e0*/  STL [R1+0x21ac], R250 ;  /* 0x0021acfa01007387 */ /* 0x000fe80000100800 */
[----:B------:R-:W4:Y:S01]  /*729f0*/  LDL.LU R20, [R1+0x378] ;  /* 0x0003780001147983 */ /* 0x000f220000300800 */
[----:B------:R-:W-:-:S03]  /*72a00*/  MOV R251, R17 ;  /* 0x0000001100fb7202 */ /* 0x000fc60000000f00 */
[----:B------:R-:W4:Y:S04]  /*72a10*/  LDL.LU R21, [R1+0x37c] ;  /* 0x00037c0001157983 */ /* 0x000f280000300800 */
[----:B------:R-:W4:Y:S04]  /*72a20*/  LDL.LU R22, [R1+0x3e8] ;  /* 0x0003e80001167983 */ /* 0x000f280000300800 */
[----:B------:R-:W4:Y:S04]  /*72a30*/  LDL.LU R23, [R1+0x3ec] ;  /* 0x0003ec0001177983 */ /* 0x000f280000300800 */
[----:B------:R-:W4:Y:S04]  /*72a40*/  LDL.LU R16, [R1+0x110] ;  /* 0x0001100001107983 */ /* 0x000f280000300800 */
[----:B------:R-:W4:Y:S04]  /*72a50*/  LDL.LU R17, [R1+0x114] ;  /* 0x0001140001117983 */ /* 0x000f280000300800 */
[----:B-1----:R-:W4:Y:S04]  /*72a60*/  LDL.LU R18, [R1+0x260] ;  /* 0x0002600001127983 */ /* 0x002f280000300800 */
[----:B------:R-:W4:Y:S04]  /*72a70*/  LDL.LU R19, [R1+0x264] ;  /* 0x0002640001137983 */ /* 0x000f280000300800 */
[----:B--2---:R1:W-:Y:S04]  /*72a80*/  STS.128 [R0], R12 ;  /* 0x0000000c00007388 */ /* 0x0043e80000000c00 */
[----:B-1----:R-:W2:Y:S04]  /*72a90*/  LDL.LU R12, [R1+0x118] ;  /* 0x00011800010c7983 */ /* 0x002ea80000300800 */
[----:B------:R-:W2:Y:S04]  /*72aa0*/  LDL.LU R13, [R1+0x11c] ;  /* 0x00011c00010d7983 */ /* 0x000ea80000300800 */
[----:B------:R-:W2:Y:S04]  /*72ab0*/  LDL.LU R14, [R1+0x268] ;  /* 0x00026800010e7983 */ /* 0x000ea80000300800 */
[----:B------:R-:W2:Y:S04]  /*72ac0*/  LDL.LU R15, [R1+0x26c] ;  /* 0x00026c00010f7983 */ /* 0x000ea80000300800 */
[----:B---3--:R1:W-:Y:S04]  /*72ad0*/  STS.128 [R0+0x80], R8 ;  /* 0x0000800800007388 */ /* 0x0083e80000000c00 */
[----:B-1----:R-:W3:Y:S04]  /*72ae0*/  LDL.LU R8, [R1+0xd0] ;  /* 0x0000d00001087983 */ /* 0x002ee80000300800 */
[----:B------:R-:W3:Y:S04]  /*72af0*/  LDL.LU R9, [R1+0xd4] ;  /* 0x0000d40001097983 */ /* 0x000ee80000300800 */
[----:B------:R-:W3:Y:S04]  /*72b00*/  LDL.LU R10, [R1+0x250] ;  /* 0x00025000010a7983 */ /* 0x000ee80000300800 */
[----:B------:R-:W3:Y:S04]  /*72b10*/  LDL.LU R11, [R1+0x254] ;  /* 0x00025400010b7983 */ /* 0x000ee80000300800 */
[----:B------:R1:W-:Y:S04]  /*72b20*/  STS.128 [R0+0x200], R4 ;  /* 0x0002000400007388 */ /* 0x0003e80000000c00 */
[----:B-1----:R-:W4:Y:S04]  /*72b30*/  LDL.LU R4, [R1+0xd8] ;  /* 0x0000d80001047983 */ /* 0x002f280000300800 */
[----:B------:R-:W4:Y:S04]  /*72b40*/  LDL.LU R5, [R1+0xdc] ;  /* 0x0000dc0001057983 */ /* 0x000f280000300800 */
[----:B------:R-:W4:Y:S04]  /*72b50*/  LDL.LU R6, [R1+0x258] ;  /* 0x0002580001067983 */ /* 0x000f280000300800 */
[----:B------:R-:W4:Y:S04]  /*72b60*/  LDL.LU R7, [R1+0x25c] ;  /* 0x00025c0001077983 */ /* 0x000f280000300800 */
[----:B--2---:R1:W-:Y:S04]  /*72b70*/  STS.128 [R0+0x480], R12 ;  /* 0x0004800c00007388 */ /* 0x0043e80000000c00 */
        /* <DEDUP_REMOVED lines=9> */
[----:B----4-:R-:W-:Y:S04]  /*72c10*/  STS.128 [R0+0x280], R20 ;  /* 0x0002801400007388 */ /* 0x010fe80000000c00 */
[----:B------:R-:W-:Y:S04]  /*72c20*/  STS.128 [R0+0x400], R16 ;  /* 0x0004001000007388 */ /* 0x000fe80000000c00 */
[----:B------:R1:W-:Y:S04]  /*72c30*/  STS.128 [R0+0x680], R4 ;  /* 0x0006800400007388 */ /* 0x0003e80000000c00 */
        /* <DEDUP_REMOVED lines=136> */
[----:B------:R-:W1:Y:S04]  /*734c0*/  LDS.128 R20, [R2] ;  /* 0x0000000002147984 */ /* 0x000e680000000c00 */
[----:B------:R-:W1:Y:S04]  /*734d0*/  LDS.128 R16, [R2+0x800] ;  /* 0x0008000002107984 */ /* 0x000e680000000c00 */
[----:B------:R-:W3:Y:S04]  /*734e0*/  LDL.LU R7, [R1+0xf4] ;  /* 0x0000f40001077983 */ /* 0x000ee80000300800 */
        /* <DEDUP_REMOVED lines=21> */
[----:B------:R1:W-:Y:S04]  /*73640*/  STL.64 [R1+0x230], R16 ;  /* 0x0002301001007387 */ /* 0x0003e80000100a00 */
[----:B------:R1:W-:Y:S04]  /*73650*/  STL.64 [R1+0x238], R18 ;  /* 0x0002381201007387 */ /* 0x0003e80000100a00 */
[----:B-1----:R-:W4:Y:S04]  /*73660*/  LDL.LU R16, [R1+0x108] ;  /* 0x0001080001107983 */ /* 0x002f280000300800 */
        /* <DEDUP_REMOVED lines=13> */
[----:B------:R1:W-:Y:S02]  /*73740*/  STS.128 [R0+0x200], R4 ;  /* 0x0002000400007388 */ /* 0x0003e40000000c00 */
[----:B-1----:R-:W-:Y:S01]  /*73750*/  IMAD.MOV.U32 R4, RZ, RZ, R32 ;  /* 0x000000ffff047224 */ /* 0x002fe200078e0020 */
[----:B------:R-:W-:Y:S01]  /*73760*/  MOV R6, R36 ;  /* 0x0000002400067202 */ /* 0x000fe20000000f00 */
[----:B------:R-:W-:-:S02]  /*73770*/  IMAD.MOV.U32 R5, RZ, RZ, R33 ;  /* 0x000000ffff057224 */ /* 0x000fc400078e0021 */
[----:B------:R-:W-:-:S05]  /*73780*/  IMAD.MOV.U32 R7, RZ, RZ, R37 ;  /* 0x000000ffff077224 */ /* 0x000fca00078e0025 */
[----:B------:R-:W-:Y:S01]  /*73790*/  STS.128 [R0+0x600], R4 ;  /* 0x0006000400007388 */ /* 0x000fe20000000c00 */
[----:B------:R-:W-:Y:S01]  /*737a0*/  IMAD.MOV.U32 R36, RZ, RZ, R34 ;  /* 0x000000ffff247224 */ /* 0x000fe200078e0022 */
[----:B------:R-:W-:-:S05]  /*737b0*/  MOV R37, R35 ;  /* 0x0000002300257202 */ /* 0x000fca0000000f00 */
[----:B------:R-:W-:Y:S04]  /*737c0*/  STS.128 [R0+0x680], R36 ;  /* 0x0006802400007388 */ /* 0x000fe80000000c00 */
[----:B--2---:R1:W-:Y:S04]  /*737d0*/  STS.128 [R0+0x400], R12 ;  /* 0x0004000c00007388 */ /* 0x0043e80000000c00 */
[----:B-1----:R-:W2:Y:S04]  /*737e0*/  LDL.LU R12, [R1+0x11e0] ;  /* 0x0011e000010c7983 */ /* 0x002ea80000300800 */
[----:B------:R-:W2:Y:S04]  /*737f0*/  LDL.LU R13, [R1+0x11e4] ;  /* 0x0011e400010d7983 */ /* 0x000ea80000300800 */
[----:B------:R-:W2:Y:S04]  /*73800*/  LDL.LU R14, [R1+0x1200] ;  /* 0x00120000010e7983 */ /* 0x000ea80000300800 */
[----:B------:R-:W2:Y:S04]  /*73810*/  LDL.LU R15, [R1+0x1204] ;  /* 0x00120400010f7983 */ /* 0x000ea80000300800 */
[----:B---3--:R1:W-:Y:S04]  /*73820*/  STS.128 [R0+0x480], R8 ;  /* 0x0004800800007388 */ /* 0x0083e80000000c00 */
        /* <DEDUP_REMOVED lines=8> */
[----:B----4-:R-:W-:Y:S04]  /*738b0*/  STS.128 [R0+0x280], R16 ;  /* 0x0002801000007388 */ /* 0x010fe80000000c00 */
[----:B------:R-:W-:Y:S06]  /*738c0*/  BAR.SYNC.DEFER_BLOCKING 0x0 ;  /* 0x0000000000007b1d */ /* 0x000fec0000010000 */
[----:B------:R-:W1:Y:S04]  /*738d0*/  LDS.128 R20, [R2] ;  /* 0x0000000002147984 */ /* 0x000e680000000c00 */
[----:B------:R-:W4:Y:S04]  /*738e0*/  LDS.128 R16, [R2+0x800] ;  /* 0x0008000002107984 */ /* 0x000f280000000c00 */
[----:B------:R-:W4:Y:S04]  /*738f0*/  LDS.128 R24, [R208] ;  /* 0x00000000d0187984 */ /* 0x000f280000000c00 */
[----:B-1----:R-:W-:Y:S04]  /*73900*/  STL.64 [R1+0x70], R20 ;  /* 0x0000701401007387 */ /* 0x002fe80000100a00 */
[----:B------:R-:W-:Y:S04]  /*73910*/  STL.64 [R1+0x78], R22 ;  /* 0x0000781601007387 */ /* 0x000fe80000100a00 */
[----:B------:R-:W1:Y:S04]  /*73920*/  LDS.128 R20, [R208+0x800] ;  /* 0x00080000d0147984 */ /* 0x000e680000000c00 */
[----:B----4-:R-:W-:Y:S04]  /*73930*/  STL.64 [R1+0x100], R16 ;  /* 0x0001001001007387 */ /* 0x010fe80000100a00 */
[----:B------:R-:W-:Y:S04]  /*73940*/  STL.64 [R1+0x108], R18 ;  /* 0x0001081201007387 */ /* 0x000fe80000100a00 */
[----:B------:R-:W4:Y:S04]  /*73950*/  LDS.128 R16, [R3] ;  /* 0x0000000003107984 */ /* 0x000f280000000c00 */
[----:B------:R-:W-:Y:S04]  /*73960*/  STL.64 [R1+0x80], R24 ;  /* 0x0000801801007387 */ /* 0x000fe80000100a00 */
[----:B------:R-:W-:Y:S04]  /*73970*/  STL.64 [R1+0x88], R26 ;  /* 0x0000881a01007387 */ /* 0x000fe80000100a00 */
[----:B------:R-:W4:Y:S04]  /*73980*/  LDS.128 R24, [R3+0x800] ;  /* 0x0008000003187984 */ /* 0x000f280000000c00 */
[----:B-1----:R-:W-:Y:S04]  /*73990*/  STL.64 [R1+0x160], R20 ;  /* 0x0001601401007387 */ /* 0x002fe80000100a00 */
[----:B------:R-:W-:Y:S04]  /*739a0*/  STL.64 [R1+0x168], R22 ;  /* 0x0001681601007387 */ /* 0x000fe80000100a00 */
[----:B------:R-:W1:Y:S04]  /*739b0*/  LDS.128 R20, [R252] ;  /* 0x00000000fc147984 */ /* 0x000e680000000c00 */
[----:B----4-:R-:W-:Y:S04]  /*739c0*/  STL.64 [R1+0x90], R16 ;  /* 0x0000901001007387 */ /* 0x010fe80000100a00 */
[----:B------:R-:W-:Y:S04]  /*739d0*/  STL.64 [R1+0x98], R18 ;  /* 0x0000981201007387 */ /* 0x000fe80000100a00 */
[----:B------:R-:W4:Y:S04]  /*739e0*/  LDS.128 R16, [R252+0x800] ;  /* 0x00080000fc107984 */ /* 0x000f280000000c00 */
[----:B------:R-:W-:Y:S06]  /*739f0*/  BAR.SYNC.DEFER_BLOCKING 0x0 ;  /* 0x0000000000007b1d */ /* 0x000fec0000010000 */
[----:B------:R-:W-:Y:S04]  /*73a00*/  STL.64 [R1+0x1a0], R24 ;  /* 0x0001a01801007387 */ /* 0x000fe80000100a00 */
[----:B------:R-:W-:Y:S04]  /*73a10*/  STL.64 [R1+0x1a8], R26 ;  /* 0x0001a81a01007387 */ /* 0x000fe80000100a00 */
[----:B-1----:R1:W-:Y:S04]  /*73a20*/  STL.64 [R1+0xf0], R20 ;  /* 0x0000f01401007387 */ /* 0x0023e80000100a00 */
[----:B------:R1:W-:Y:S04]  /*73a30*/  STL.64 [R1+0xf8], R22 ;  /* 0x0000f81601007387 */ /* 0x0003e80000100a00 */
[----:B----4-:R4:W-:Y:S04]  /*73a40*/  STL.64 [R1+0x1c0], R16 ;  /* 0x0001c01001007387 */ /* 0x0109e80000100a00 */
[----:B------:R4:W-:Y:S04]  /*73a50*/  STL.64 [R1+0x1c8], R18 ;  /* 0x0001c81201007387 */ /* 0x0009e80000100a00 */
[----:B-1----:R-:W3:Y:S04]  /*73a60*/  LDL.LU R20, [R1+0x1178] ;  /* 0x0011780001147983 */ /* 0x002ee80000300800 */
[----:B------:R-:W3:Y:S04]  /*73a70*/  LDL.LU R21, [R1+0x117c] ;  /* 0x00117c0001157983 */ /* 0x000ee80000300800 */
[----:B------:R-:W3:Y:S04]  /*73a80*/  LDL.LU R22, [R1+0x11d8] ;  /* 0x0011d80001167983 */ /* 0x000ee80000300800 */
[----:B------:R-:W3:Y:S04]  /*73a90*/  LDL.LU R23, [R1+0x11dc] ;  /* 0x0011dc0001177983 */ /* 0x000ee80000300800 */
[----:B----4-:R-:W4:Y:S04]  /*73aa0*/  LDL.LU R16, [R1+0x270] ;  /* 0x0002700001107983 */ /* 0x010f280000300800 */
        /* <DEDUP_REMOVED lines=8> */
[----:B------:R1:W-:Y:S04]  /*73b30*/  STS.128 [R0+0x80], R8 ;  /* 0x0000800800007388 */ /* 0x0003e80000000c00 */
[----:B-1----:R-:W3:Y:S04]  /*73b40*/  LDL.LU R8, [R1+0x290] ;  /* 0x0002900001087983 */ /* 0x002ee80000300800 */
[----:B------:R-:W3:Y:S04]  /*73b50*/  LDL.LU R9, [R1+0x294] ;  /* 0x0002940001097983 */ /* 0x000ee80000300800 */
[----:B------:R-:W3:Y:S04]  /*73b60*/  LDL.LU R10, [R1+0x1080] ;  /* 0x00108000010a7983 */ /* 0x000ee80000300800 */
[----:B------:R1:W-:Y:S04]  /*73b70*/  STS.128 [R0+0x200], R4 ;  /* 0x0002000400007388 */ /* 0x0003e80000000c00 */
[----:B------:R-:W3:Y:S04]  /*73b80*/  LDL.LU R11, [R1+0x1084] ;  /* 0x00108400010b7983 */ /* 0x000ee80000300800 */
        /* <DEDUP_REMOVED lines=13> */
[----:B----4-:R1:W-:Y:S04]  /*73c60*/  STS.128 [R0+0x680], R4 ;  /* 0x0006800400007388 */ /* 0x0103e80000000c00 */
[----:B------:R-:W3:Y:S04]  /*73c70*/  LDL.LU R11, [R1+0xf1c] ;  /* 0x000f1c00010b7983 */ /* 0x000ee80000300800 */
[----:B-1----:R-:W3:Y:S04]  /*73c80*/  LDL.LU R4, [R1+0x2e0] ;  /* 0x0002e00001047983 */ /* 0x002ee80000300800 */
[----:B------:R-:W3:Y:S04]  /*73c90*/  LDL.LU R5, [R1+0x2e4] ;  /* 0x0002e40001057983 */ /* 0x000ee80000300800 */
[----:B------:R-:W3:Y:S04]  /*73ca0*/  LDL.LU R6, [R1+0xe10] ;  /* 0x000e100001067983 */ /* 0x000ee80000300800 */
[----:B------:R-:W3:Y:S04]  /*73cb0*/  LDL.LU R7, [R1+0xe14] ;  /* 0x000e140001077983 */ /* 0x000ee80000300800 */
[----:B------:R-:W-:Y:S04]  /*73cc0*/  STS.128 [R0+0x280], R20 ;  /* 0x0002801400007388 */ /* 0x000fe80000000c00 */
[----:B------:R-:W-:Y:S04]  /*73cd0*/  STS.128 [R0+0x400], R16 ;  /* 0x0004001000007388 */ /* 0x000fe80000000c00 */
[----:B------:R-:W-:Y:S06]  /*73ce0*/  BAR.SYNC.DEFER_BLOCKING 0x0 ;  /* 0x0000000000007b1d */ /* 0x000fec0000010000 */
        /* <DEDUP_REMOVED lines=164> */
[----:B--2---:R1:W-:Y:S04]  /*74730*/  STS.128 [R0], R12 ;  /* 0x0000000c00007388 */ /* 0x0043e80000000c00 */
[----:B------:R-:W2:Y:S04]  /*74740*/  LDL.LU R19, [R1+0x364] ;  /* 0x0003640001137983 */ /* 0x000ea80000300800 */
[----:B-1----:R-:W2:Y:S04]  /*74750*/  LDL.LU R12, [R1+0x2a8] ;  /* 0x0002a800010c7983 */ /* 0x002ea80000300800 */
[----:B------:R-:W2:Y:S04]  /*74760*/  LDL.LU R13, [R1+0x2ac] ;  /* 0x0002ac00010d7983 */ /* 0x000ea80000300800 */
[----:B------:R-:W2:Y:S04]  /*74770*/  LDL.LU R14, [R1+0x368] ;  /* 0x00036800010e7983 */ /* 0x000ea80000300800 */
[----:B------:R-:W2:Y:S04]  /*74780*/  LDL.LU R15, [R1+0x36c] ;  /* 0x00036c00010f7983 */ /* 0x000ea80000300800 */
[----:B---3--:R1:W-:Y:S04]  /*74790*/  STS.128 [R0+0x80], R8 ;  /* 0x0000800800007388 */ /* 0x0083e80000000c00 */
[----:B-1----:R-:W3:Y:S04]  /*747a0*/  LDL.LU R10, [R1+0x280] ;  /* 0x00028000010a7983 */ /* 0x002ee80000300800 */
[----:B------:R-:W3:Y:S04]  /*747b0*/  LDL.LU R11, [R1+0x284] ;  /* 0x00028400010b7983 */ /* 0x000ee80000300800 */
[----:B------:R1:W-:Y:S04]  /*747c0*/  STS.128 [R0+0x200], R4 ;  /* 0x0002000400007388 */ /* 0x0003e80000000c00 */
[----:B-1----:R-:W4:Y:S04]  /*747d0*/  LDL.LU R6, [R1+0x288] ;  /* 0x0002880001067983 */ /* 0x002f280000300800 */
[----:B------:R-:W4:Y:S01]  /*747e0*/  LDL.LU R7, [R1+0x28c] ;  /* 0x00028c0001077983 */ /* 0x000f220000300800 */
[----:B------:R-:W-:-:S02]  /*747f0*/  IMAD.MOV.U32 R8, RZ, RZ, R40 ;  /* 0x000000ffff087224 */ /* 0x000fc400078e0028 */
[----:B------:R-:W-:Y:S01]  /*74800*/  IMAD.MOV.U32 R9, RZ, RZ, R41 ;  /* 0x000000ffff097224 */ /* 0x000fe200078e0029 */
[----:B------:R-:W-:Y:S01]  /*74810*/  MOV R4, R42 ;  /* 0x0000002a00047202 */ /* 0x000fe20000000f00 */
[----:B------:R-:W-:Y:S01]  /*74820*/  IMAD.MOV.U32 R5, RZ, RZ, R43 ;  /* 0x000000ffff057224 */ /* 0x000fe200078e002b */
        /* <DEDUP_REMOVED lines=115> */
[----:B--2---:R-:W2:Y:S04]  /*74f60*/  LDL.LU R18, [R1+0xd70] ;  /* 0x000d700001127983 */ /* 0x004ea80000300800 */
[----:B------:R1:W-:Y:S04]  /*74f70*/  STS.128 [R0], R12 ;  /* 0x0000000c00007388 */ /* 0x0003e80000000c00 */
        /* <DEDUP_REMOVED lines=417> */
[----:B-1----:R-:W4:Y:S04]  /*76990*/  LDL.LU R8, [R1+0x1318] ;  /* 0x0013180001087983 */ /* 0x002f280000300800 */
[----:B------:R-:W4:Y:S04]  /*769a0*/  LDL.LU R9, [R1+0x131c] ;  /* 0x00131c0001097983 */ /* 0x000f280000300800 */
[----:B------:R-:W4:Y:S04]  /*769b0*/  LDL.LU R10, [R1+0x1308] ;  /* 0x00130800010a7983 */ /* 0x000f280000300800 */
[----:B----4-:R1:W-:Y:S04]  /*769c0*/  STS.128 [R0+0x680], R4 ;  /* 0x0006800400007388 */ /* 0x0103e80000000c00 */
[----:B------:R-:W4:Y:S04]  /*769d0*/  LDL.LU R11, [R1+0x130c] ;  /* 0x00130c00010b7983 */ /* 0x000f280000300800 */
[----:B-1----:R-:W4:Y:S04]  /*769e0*/  LDL.LU R4, [R1+0x12c0] ;  /* 0x0012c00001047983 */ /* 0x002f280000300800 */
[----:B------:R-:W4:Y:S04]  /*769f0*/  LDL.LU R5, [R1+0x12c4] ;  /* 0x0012c40001057983 */ /* 0x000f280000300800 */
[----:B------:R-:W4:Y:S04]  /*76a00*/  LDL.LU R6, [R1+0x12b0] ;  /* 0x0012b00001067983 */ /* 0x000f280000300800 */
[----:B------:R-:W4:Y:S04]  /*76a10*/  LDL.LU R7, [R1+0x12b4] ;  /* 0x0012b40001077983 */ /* 0x000f280000300800 */
[----:B------:R-:W-:Y:S04]  /*76a20*/  STS.128 [R0+0x280], R20 ;  /* 0x0002801400007388 */ /* 0x000fe80000000c00 */
[----:B------:R-:W-:Y:S04]  /*76a30*/  STS.128 [R0+0x400], R16 ;  /* 0x0004001000007388 */ /* 0x000fe80000000c00 */
[----:B------:R-:W-:Y:S06]  /*76a40*/  BAR.SYNC.DEFER_BLOCKING 0x0 ;  /* 0x0000000000007b1d */ /* 0x000fec0000010000 */
[----:B------:R-:W1:Y:S04]  /*76a50*/  LDS.128 R244, [R2] ;  /* 0x0000000002f47984 */ /* 0x000e680000000c00 */
[----:B------:R-:W1:Y:S04]  /*76a60*/  LDS.128 R16, [R2+0x800] ;  /* 0x0008000002107984 */ /* 0x000e680000000c00 */
[----:B------:R-:W1:Y:S04]  /*76a70*/  LDS.128 R24, [R208] ;  /* 0x00000000d0187984 */ /* 0x000e680000000c00 */
[----:B------:R-:W1:Y:S04]  /*76a80*/  LDS.128 R20, [R208+0x800] ;  /* 0x00080000d0147984 */ /* 0x000e680000000c00 */
[----:B-1----:R-:W-:Y:S04]  /*76a90*/  STL [R1+0x219c], R244 ;  /* 0x00219cf401007387 */ /* 0x002fe80000100800 */
[----:B------:R-:W-:Y:S04]  /*76aa0*/  STL [R1+0x2198], R245 ;  /* 0x002198f501007387 */ /* 0x000fe80000100800 */
[----:B------:R-:W-:Y:S04]  /*76ab0*/  STL [R1+0x2194], R246 ;  /* 0x002194f601007387 */ /* 0x000fe80000100800 */
[----:B------:R-:W-:Y:S04]  /*76ac0*/  STL [R1+0x2190], R247 ;  /* 0x002190f701007387 */ /* 0x000fe80000100800 */
[----:B------:R-:W-:Y:S04]  /*76ad0*/  STL.64 [R1+0x8b0], R16 ;  /* 0x0008b01001007387 */ /* 0x000fe80000100a00 */
[----:B------:R-:W-:Y:S04]  /*76ae0*/  STL.64 [R1+0x8b8], R18 ;  /* 0x0008b81201007387 */ /* 0x000fe80000100a00 */
[----:B------:R-:W1:Y:S04]  /*76af0*/  LDS.128 R16, [R3] ;  /* 0x0000000003107984 */ /* 0x000e680000000c00 */
[----:B------:R-:W-:Y:S04]  /*76b00*/  STL.64 [R1+0x670], R24 ;  /* 0x0006701801007387 */ /* 0x000fe80000100a00 */
        /* <DEDUP_REMOVED lines=14> */
[----:B------:R-:W-:Y:S04]  /*76bf0*/  STL.64 [R1+0xc18], R18 ;  /* 0x000c181201007387 */ /* 0x000fe80000100a00 */
[----:B------:R-:W-:Y:S04]  /*76c00*/  STL [R1+0x21a0], R246 ;  /* 0x0021a0f601007387 */ /* 0x000fe80000100800 */
[----:B------:R-:W3:Y:S04]  /*76c10*/  LDL.LU R20, [R1+0x12c8] ;  /* 0x0012c80001147983 */ /* 0x000ee80000300800 */
[----:B------:R-:W3:Y:S04]  /*76c20*/  LDL.LU R21, [R1+0x12cc] ;  /* 0x0012cc0001157983 */ /* 0x000ee80000300800 */
[----:B------:R-:W3:Y:S04]  /*76c30*/  LDL.LU R22, [R1+0x12b8] ;  /* 0x0012b80001167983 */ /* 0x000ee80000300800 */
[----:B------:R-:W3:Y:S04]  /*76c40*/  LDL.LU R23, [R1+0x12bc] ;  /* 0x0012bc0001177983 */ /* 0x000ee80000300800 */
[----:B--2---:R1:W-:Y:S04]  /*76c50*/  STS.128 [R0], R12 ;  /* 0x0000000c00007388 */ /* 0x0043e80000000c00 */
[----:B-1----:R-:W2:Y:S04]  /*76c60*/  LDL.LU R12, [R1+0x1140] ;  /* 0x00114000010c7983 */ /* 0x002ea80000300800 */
[----:B------:R-:W2:Y:S04]  /*76c70*/  LDL.LU R13, [R1+0x1144] ;  /* 0x00114400010d7983 */ /* 0x000ea80000300800 */
[----:B------:R-:W2:Y:S04]  /*76c80*/  LDL.LU R14, [R1+0x1130] ;  /* 0x00113000010e7983 */ /* 0x000ea80000300800 */
[----:B------:R-:W2:Y:S04]  /*76c90*/  LDL.LU R15, [R1+0x1134] ;  /* 0x00113400010f7983 */ /* 0x000ea80000300800 */
[----:B----4-:R1:W-:Y:S04]  /*76ca0*/  STS.128 [R0+0x200], R4 ;  /* 0x0002000400007388 */ /* 0x0103e80000000c00 */
[----:B-1----:R-:W4:Y:S04]  /*76cb0*/  LDL.LU R4, [R1+0x1148] ;  /* 0x0011480001047983 */ /* 0x002f280000300800 */
[----:B------:R-:W4:Y:S04]  /*76cc0*/  LDL.LU R5, [R1+0x114c] ;  /* 0x00114c0001057983 */ /* 0x000f280000300800 */
[----:B------:R-:W4:Y:S04]  /*76cd0*/  LDL.LU R6, [R1+0x1138] ;  /* 0x0011380001067983 */ /* 0x000f280000300800 */
[----:B------:R-:W4:Y:S04]  /*76ce0*/  LDL.LU R7, [R1+0x113c] ;  /* 0x00113c0001077983 */ /* 0x000f280000300800 */
[----:B------:R1:W-:Y:S01]  /*76cf0*/  STS.128 [R0+0x80], R8 ;  /* 0x0000800800007388 */ /* 0x0003e20000000c00 */
[----:B------:R-:W-:-:S03]  /*76d00*/  MOV R247, R17 ;  /* 0x0000001100f77202 */ /* 0x000fc60000000f00 */
        /* <DEDUP_REMOVED lines=13> */
[----:B---3--:R1:W-:Y:S04]  /*76de0*/  STS.128 [R0+0x280], R20 ;  /* 0x0002801400007388 */ /* 0x0083e80000000c00 */
[----:B--2---:R-:W-:Y:S04]  /*76df0*/  STS.128 [R0+0x400], R12 ;  /* 0x0004000c00007388 */ /* 0x004fe80000000c00 */
[----:B------:R-:W-:Y:S04]  /*76e00*/  STS.128 [R0+0x600], R8 ;  /* 0x0006000800007388 */ /* 0x000fe80000000c00 */
[----:B------:R-:W2:Y:S04]  /*76e10*/  LDL.LU R24, [R1+0xf58] ;  /* 0x000f580001187983 */ /* 0x000ea80000300800 */
[----:B------:R-:W-:Y:S04]  /*76e20*/  STS.128 [R0+0x680], R16 ;  /* 0x0006801000007388 */ /* 0x000fe80000000c00 */
[----:B------:R-:W-:Y:S06]  /*76e30*/  BAR.SYNC.DEFER_BLOCKING 0x0 ;  /* 0x0000000000007b1d */ /* 0x000fec0000010000 */
[----:B------:R-:W2:Y:S04]  /*76e40*/  LDL.LU R25, [R1+0xf5c] ;  /* 0x000f5c0001197983 */ /* 0x000ea80000300800 */
[----:B------:R-:W2:Y:S04]  /*76e50*/  LDL.LU R26, [R1+0xf48] ;  /* 0x000f4800011a7983 */ /* 0x000ea80000300800 */
[----:B------:R-:W2:Y:S04]  /*76e60*/  LDL.LU R27, [R1+0xf4c] ;  /* 0x000f4c00011b7983 */ /* 0x000ea80000300800 */
[----:B-1----:R-:W3:Y:S04]  /*76e70*/  LDL.LU R20, [R1+0xee0] ;  /* 0x000ee00001147983 */ /* 0x002ee80000300800 */
[----:B------:R-:W3:Y:S04]  /*76e80*/  LDL.LU R21, [R1+0xee4] ;  /* 0x000ee40001157983 */ /* 0x000ee80000300800 */
[----:B------:R-:W1:Y:S04]  /*76e90*/  LDS.128 R8, [R2] ;  /* 0x0000000002087984 */ /* 0x000e680000000c00 */
[----:B------:R-:W3:Y:S04]  /*76ea0*/  LDL.LU R22, [R1+0xed0] ;  /* 0x000ed00001167983 */ /* 0x000ee80000300800 */
[----:B------:R-:W3:Y:S04]  /*76eb0*/  LDL.LU R23, [R1+0xed4] ;  /* 0x000ed40001177983 */ /* 0x000ee80000300800 */
[----:B------:R-:W-:Y:S04]  /*76ec0*/  LDS.128 R240, [R2+0x800] ;  /* 0x0008000002f07984 */ /* 0x000fe80000000c00 */
[----:B------:R-:W-:Y:S04]  /*76ed0*/  LDS.128 R236, [R208] ;  /* 0x00000000d0ec7984 */ /* 0x000fe80000000c00 */
[----:B------:R-:W-:Y:S04]  /*76ee0*/  LDS.128 R232, [R208+0x800] ;  /* 0x00080000d0e87984 */ /* 0x000fe80000000c00 */
[----:B------:R-:W-:Y:S04]  /*76ef0*/  LDS.128 R228, [R3] ;  /* 0x0000000003e47984 */ /* 0x000fe80000000c00 */
[----:B------:R-:W-:Y:S04]  /*76f00*/  LDS.128 R12, [R3+0x800] ;  /* 0x00080000030c7984 */ /* 0x000fe80000000c00 */
[----:B------:R-:W-:Y:S04]  /*76f10*/  LDS.128 R16, [R252] ;  /* 0x00000000fc107984 */ /* 0x000fe80000000c00 */
[----:B-1----:R-:W-:Y:S04]  /*76f20*/  STL.64 [R1+0x4c0], R8 ;  /* 0x0004c00801007387 */ /* 0x002fe80000100a00 */
[----:B------:R-:W-:Y:S04]  /*76f30*/  STL.64 [R1+0x4c8], R10 ;  /* 0x0004c80a01007387 */ /* 0x000fe80000100a00 */
[----:B------:R-:W-:Y:S04]  /*76f40*/  LDS.128 R8, [R252+0x800] ;  /* 0x00080000fc087984 */ /* 0x000fe80000000c00 */
[----:B------:R-:W-:Y:S06]  /*76f50*/  BAR.SYNC.DEFER_BLOCKING 0x0 ;  /* 0x0000000000007b1d */ /* 0x000fec0000010000 */
        /* <DEDUP_REMOVED lines=8> */
[----:B----4-:R1:W-:Y:S04]  /*76fe0*/  STS.128 [R0], R4 ;  /* 0x0000000400007388 */ /* 0x0103e80000000c00 */
[----:B-1----:R-:W4:Y:S04]  /*76ff0*/  LDL.LU R4, [R1+0xde8] ;  /* 0x000de80001047983 */ /* 0x002f280000300800 */
[----:B------:R-:W4:Y:S04]  /*77000*/  LDL.LU R5, [R1+0xdec] ;  /* 0x000dec0001057983 */ /* 0x000f280000300800 */
[----:B------:R-:W4:Y:S04]  /*77010*/  LDL.LU R6, [R1+0xdd8] ;  /* 0x000dd80001067983 */ /* 0x000f280000300800 */
[----:B------:R-:W4:Y:S04]  /*77020*/  LDL.LU R7, [R1+0xddc] ;  /* 0x000ddc0001077983 */ /* 0x000f280000300800 */
[----:B--2---:R-:W-:Y:S04]  /*77030*/  STS.128 [R0+0x80], R24 ;  /* 0x0000801800007388 */ /* 0x004fe80000000c00 */
[----:B---3--:R1:W-:Y:S04]  /*77040*/  STS.128 [R0+0x200], R20 ;  /* 0x0002001400007388 */ /* 0x0083e80000000c00 */
[----:B-1----:R-:W2:Y:S04]  /*77050*/  LDL.LU R20, [R1+0xd50] ;  /* 0x000d500001147983 */ /* 0x002ea80000300800 */
[----:B------:R-:W2:Y:S04]  /*77060*/  LDL.LU R21, [R1+0xd54] ;  /* 0x000d540001157983 */ /* 0x000ea80000300800 */
[----:B------:R-:W2:Y:S04]  /*77070*/  LDL.LU R22, [R1+0xd20] ;  /* 0x000d200001167983 */ /* 0x000ea80000300800 */
[----:B------:R-:W2:Y:S04]  /*77080*/  LDL.LU R23, [R1+0xd24] ;  /* 0x000d240001177983 */ /* 0x000ea80000300800 */
[----:B------:R-:W3:Y:S04]  /*77090*/  LDL.LU R24, [R1+0xd58] ;  /* 0x000d580001187983 */ /* 0x000ee80000300800 */
[----:B------:R-:W3:Y:S04]  /*770a0*/  LDL.LU R25, [R1+0xd5c] ;  /* 0x000d5c0001197983 */ /* 0x000ee80000300800 */
[----:B------:R-:W3:Y:S04]  /*770b0*/  LDL.LU R26, [R1+0xd28] ;  /* 0x000d2800011a7983 */ /* 0x000ee80000300800 */
[----:B------:R-:W3:Y:S04]  /*770c0*/  LDL.LU R27, [R1+0xd2c] ;  /* 0x000d2c00011b7983 */ /* 0x000ee80000300800 */
[----:B----4-:R1:W-:Y:S04]  /*770d0*/  STS.128 [R0+0x480], R4 ;  /* 0x0004800400007388 */ /* 0x0103e80000000c00 */
[----:B-1----:R-:W4:Y:S04]  /*770e0*/  LDL.LU R4, [R1+0xcc0] ;  /* 0x000cc00001047983 */ /* 0x002f280000300800 */
[----:B------:R-:W4:Y:S04]  /*770f0*/  LDL.LU R5, [R1+0xcc4] ;  /* 0x000cc40001057983 */ /* 0x000f280000300800 */
[----:B------:R-:W4:Y:S04]  /*77100*/  LDL.LU R6, [R1+0xcb0] ;  /* 0x000cb00001067983 */ /* 0x000f280000300800 */
[----:B------:R-:W4:Y:S04]  /*77110*/  LDL.LU R7, [R1+0xcb4] ;  /* 0x000cb40001077983 */ /* 0x000f280000300800 */
[----:B------:R-:W4:Y:S04]  /*77120*/  LDL.LU R52, [R1+0xcc8] ;  /* 0x000cc80001347983 */ /* 0x000f280000300800 */
[----:B------:R-:W4:Y:S04]  /*77130*/  LDL.LU R53, [R1+0xccc] ;  /* 0x000ccc0001357983 */ /* 0x000f280000300800 */
[----:B------:R-:W4:Y:S04]  /*77140*/  LDL.LU R54, [R1+0xcb8] ;  /* 0x000cb80001367983 */ /* 0x000f280000300800 */
[----:B------:R-:W-:Y:S04]  /*77150*/  STS.128 [R0+0x280], R32 ;  /* 0x0002802000007388 */ /* 0x000fe80000000c00 */
[----:B------:R-:W-:Y:S04]  /*77160*/  STS.128 [R0+0x400], R28 ;  /* 0x0004001c00007388 */ /* 0x000fe80000000c00 */
[----:B------:R-:W4:Y:S04]  /*77170*/  LDL.LU R55, [R1+0xcbc] ;  /* 0x000cbc0001377983 */ /* 0x000f280000300800 */
[----:B------:R-:W4:Y:S04]  /*77180*/  LDL.LU R56, [R1+0xc00] ;  /* 0x000c000001387983 */ /* 0x000f280000300800 */
[----:B--2---:R-:W-:Y:S04]  /*77190*/  STS.128 [R0+0x600], R20 ;  /* 0x0006001400007388 */ /* 0x004fe80000000c00 */
[----:B------:R-:W2:Y:S04]  /*771a0*/  LDL.LU R57, [R1+0xc04] ;  /* 0x000c040001397983 */ /* 0x000ea80000300800 */
[----:B------:R-:W2:Y:S04]  /*771b0*/  LDL.LU R58, [R1+0xbf0] ;  /* 0x000bf000013a7983 */ /* 0x000ea80000300800 */
[----:B------:R-:W2:Y:S04]  /*771c0*/  LDL.LU R59, [R1+0xbf4] ;  /* 0x000bf400013b7983 */ /* 0x000ea80000300800 */
[----:B---3--:R-:W-:Y:S04]  /*771d0*/  STS.128 [R0+0x680], R24 ;  /* 0x0006801800007388 */ /* 0x008fe80000000c00 */
[----:B------:R-:W-:Y:S06]  /*771e0*/  BAR.SYNC.DEFER_BLOCKING 0x0 ;  /* 0x0000000000007b1d */ /* 0x000fec0000010000 */
[----:B------:R-:W3:Y:S04]  /*771f0*/  LDL.LU R64, [R1+0xc08] ;  /* 0x000c080001407983 */ /* 0x000ee80000300800 */
[----:B------:R-:W3:Y:S04]  /*77200*/  LDL.LU R65, [R1+0xc0c] ;  /* 0x000c0c0001417983 */ /* 0x000ee80000300800 */
[----:B------:R-:W3:Y:S04]  /*77210*/  LDL.LU R66, [R1+0xbf8] ;  /* 0x000bf80001427983 */ /* 0x000ee80000300800 */
[----:B------:R-:W3:Y:S04]  /*77220*/  LDL.LU R67, [R1+0xbfc] ;  /* 0x000bfc0001437983 */ /* 0x000ee80000300800 */
[----:B------:R-:W3:Y:S04]  /*77230*/  LDL.LU R60, [R1+0xb80] ;  /* 0x000b8000013c7983 */ /* 0x000ee80000300800 */
[----:B------:R-:W-:Y:S04]  /*77240*/  LDS.128 R48, [R2] ;  /* 0x0000000002307984 */ /* 0x000fe80000000c00 */
[----:B------:R-:W-:Y:S04]  /*77250*/  LDS.128 R32, [R2+0x800] ;  /* 0x0008000002207984 */ /* 0x000fe80000000c00 */
[----:B------:R-:W-:Y:S04]  /*77260*/  LDS.128 R44, [R208] ;  /* 0x00000000d02c7984 */ /* 0x000fe80000000c00 */
[----:B------:R-:W-:Y:S04]  /*77270*/  LDS.128 R28, [R208+0x800] ;  /* 0x00080000d01c7984 */ /* 0x000fe80000000c00 */
[----:B------:R-:W-:Y:S04]  /*77280*/  LDS.128 R40, [R3] ;  /* 0x0000000003287984 */ /* 0x000fe80000000c00 */
[----:B------:R-:W-:Y:S04]  /*77290*/  LDS.128 R24, [R3+0x800] ;  /* 0x0008000003187984 */ /* 0x000fe80000000c00 */
[----:B------:R-:W-:Y:S04]  /*772a0*/  LDS.128 R36, [R252] ;  /* 0x00000000fc247984 */ /* 0x000fe80000000c00 */
[----:B------:R-:W-:Y:S04]  /*772b0*/  LDS.128 R20, [R252+0x800] ;  /* 0x00080000fc147984 */ /* 0x000fe80000000c00 */
[----:B------:R-:W-:Y:S06]  /*772c0*/  BAR.SYNC.DEFER_BLOCKING 0x0 ;  /* 0x0000000000007b1d */ /* 0x000fec0000010000 */
        /* <DEDUP_REMOVED lines=8> */
[----:B------:R1:W-:Y:S04]  /*77350*/  STS.128 [R0+0x80], R52 ;  /* 0x0000803400007388 */ /* 0x0003e80000000c00 */
[----:B--2---:R2:W-:Y:S04]  /*77360*/  STS.128 [R0+0x200], R56 ;  /* 0x0002003800007388 */ /* 0x0045e80000000c00 */
[----:B-1----:R-:W3:Y:S04]  /*77370*/  LDL.LU R52, [R1+0xb00] ;  /* 0x000b000001347983 */ /* 0x002ee80000300800 */
[----:B------:R-:W3:Y:S04]  /*77380*/  LDL.LU R53, [R1+0xb04] ;  /* 0x000b040001357983 */ /* 0x000ee80000300800 */
[----:B------:R-:W3:Y:S04]  /*77390*/  LDL.LU R54, [R1+0xaf0] ;  /* 0x000af00001367983 */ /* 0x000ee80000300800 */
[----:B------:R-:W3:Y:S04]  /*773a0*/  LDL.LU R55, [R1+0xaf4] ;  /* 0x000af40001377983 */ /* 0x000ee80000300800 */
[----:B--2---:R-:W2:Y:S04]  /*773b0*/  LDL.LU R56, [R1+0xb08] ;  /* 0x000b080001387983 */ /* 0x004ea80000300800 */
        /* <DEDUP_REMOVED lines=11> */
[----:B---3--:R-:W-:Y:S04]  /*77470*/  STS.128 [R0+0x280], R64 ;  /* 0x0002804000007388 */ /* 0x008fe80000000c00 */
[----:B------:R-:W-:Y:S04]  /*77480*/  STS.128 [R0+0x400], R60 ;  /* 0x0004003c00007388 */ /* 0x000fe80000000c00 */
[----:B------:R-:W-:Y:S04]  /*77490*/  STS.128 [R0+0x600], R52 ;  /* 0x0006003400007388 */ /* 0x000fe80000000c00 */
[----:B--2---:R-:W-:Y:S04]  /*774a0*/  STS.128 [R0+0x680], R56 ;  /* 0x0006803800007388 */ /* 0x004fe80000000c00 */
[----:B------:R-:W2:Y:S04]  /*774b0*/  LDL.LU R87, [R1+0xaac] ;  /* 0x000aac0001577983 */ /* 0x000ea80000300800 */
[----:B------:R-:W3:Y:S04]  /*774c0*/  LDL.LU R88, [R1+0xa10] ;  /* 0x000a100001587983 */ /* 0x000ee80000300800 */
        /* <DEDUP_REMOVED lines=30> */
[----:B---3--:R1:W-:Y:S04]  /*776b0*/  STS.128 [R0+0x200], R88 ;  /* 0x0002005800007388 */ /* 0x0083e80000000c00 */
[----:B------:R-:W2:Y:S04]  /*776c0*/  LDL.LU R87, [R1+0x844] ;  /* 0x0008440001577983 */ /* 0x000ea80000300800 */
[----:B-1----:R-:W3:Y:S04]  /*776d0*/  LDL.LU R88, [R1+0x868] ;  /* 0x0008680001587983 */ /* 0x002ee80000300800 */
        /* <DEDUP_REMOVED lines=18> */
[----:B--2---:R-:W-:Y:S04]  /*77800*/  STS.128 [R0+0x600], R84 ;  /* 0x0006005400007388 */ /* 0x004fe80000000c00 */
[----:B---3--:R-:W-:Y:S04]  /*77810*/  STS.128 [R0+0x680], R88 ;  /* 0x0006805800007388 */ /* 0x008fe80000000c00 */
[----:B------:R-:W-:Y:S06]  /*77820*/  BAR.SYNC.DEFER_BLOCKING 0x0 ;  /* 0x0000000000007b1d */ /* 0x000fec0000010000 */
[----:B------:R-:W2:Y:S04]  /*77830*/  LDL.LU R128, [R1+0x12a8] ;  /* 0x0012a80001807983 */ /* 0x000ea80000300800 */
[----:B------:R-:W2:Y:S04]  /*77840*/  LDL.LU R129, [R1+0x12ac] ;  /* 0x0012ac0001817983 */ /* 0x000ea80000300800 */
[----:B------:R-:W2:Y:S04]  /*77850*/  LDL.LU R130, [R1+0x1298] ;  /* 0x0012980001827983 */ /* 0x000ea80000300800 */
[----:B------:R-:W2:Y:S04]  /*77860*/  LDL.LU R131, [R1+0x129c] ;  /* 0x00129c0001837983 */ /* 0x000ea80000300800 */
        /* <DEDUP_REMOVED lines=19> */
[----:B------:R1:W-:Y:S04]  /*779a0*/  STS.128 [R0+0x200], R120 ;  /* 0x0002007800007388 */ /* 0x0003e80000000c00 */
[----:B-1----:R-:W3:Y:S04]  /*779b0*/  LDL.LU R116, [R1+0x1010] ;  /* 0x0010100001747983 */ /* 0x002ee80000300800 */
[----:B------:R-:W3:Y:S04]  /*779c0*/  LDL.LU R117, [R1+0x1014] ;  /* 0x0010140001757983 */ /* 0x000ee80000300800 */
[----:B------:R-:W3:Y:S04]  /*779d0*/  LDL.LU R118, [R1+0x1000] ;  /* 0x0010000001767983 */ /* 0x000ee80000300800 */
[----:B------:R-:W3:Y:S04]  /*779e0*/  LDL.LU R119, [R1+0x1004] ;  /* 0x0010040001777983 */ /* 0x000ee80000300800 */
[----:B------:R-:W3:Y:S04]  /*779f0*/  LDL.LU R120, [R1+0x1018] ;  /* 0x0010180001787983 */ /* 0x000ee80000300800 */
[----:B------:R-:W3:Y:S04]  /*77a00*/  LDL.LU R121, [R1+0x101c] ;  /* 0x00101c0001797983 */ /* 0x000ee80000300800 */
[----:B------:R-:W3:Y:S04]  /*77a10*/  LDL.LU R122, [R1+0x1008] ;  /* 0x00100800017a7983 */ /* 0x000ee80000300800 */
[----:B------:R-:W3:Y:S04]  /*77a20*/  LDL.LU R123, [R1+0x100c] ;  /* 0x00100c00017b7983 */ /* 0x000ee80000300800 */
[----:B--2---:R-:W-:Y:S04]  /*77a30*/  STS.128 [R0+0x280], R128 ;  /* 0x0002808000007388 */ /* 0x004fe80000000c00 */
[----:B----4-:R1:W-:Y:S04]  /*77a40*/  STS.128 [R0+0x480], R4 ;  /* 0x0004800400007388 */ /* 0x0103e80000000c00 */
[----:B-1----:R-:W2:Y:S04]  /*77a50*/  LDL.LU R4, [R1+0xf30] ;  /* 0x000f300001047983 */ /* 0x002ea80000300800 */
[----:B------:R-:W2:Y:S04]  /*77a60*/  LDL.LU R5, [R1+0xf34] ;  /* 0x000f340001057983 */ /* 0x000ea80000300800 */
[----:B------:R-:W2:Y:S04]  /*77a70*/  LDL.LU R6, [R1+0xf20] ;  /* 0x000f200001067983 */ /* 0x000ea80000300800 */
[----:B------:R-:W2:Y:S04]  /*77a80*/  LDL.LU R7, [R1+0xf24] ;  /* 0x000f240001077983 */ /* 0x000ea80000300800 */
[----:B------:R-:W4:Y:S04]  /*77a90*/  LDL.LU R148, [R1+0xf38] ;  /* 0x000f380001947983 */ /* 0x000f280000300800 */
[----:B------:R-:W4:Y:S04]  /*77aa0*/  LDL.LU R149, [R1+0xf3c] ;  /* 0x000f3c0001957983 */ /* 0x000f280000300800 */
[----:B------:R-:W4:Y:S04]  /*77ab0*/  LDL.LU R150, [R1+0xf28] ;  /* 0x000f280001967983 */ /* 0x000f280000300800 */
[----:B---3--:R-:W-:Y:S04]  /*77ac0*/  STS.128 [R0+0x400], R124 ;  /* 0x0004007c00007388 */ /* 0x008fe80000000c00 */
[----:B------:R-:W-:Y:S04]  /*77ad0*/  STS.128 [R0+0x600], R116 ;  /* 0x0006007400007388 */ /* 0x000fe80000000c00 */
[----:B------:R-:W-:Y:S04]  /*77ae0*/  STS.128 [R0+0x680], R120 ;  /* 0x0006807800007388 */ /* 0x000fe80000000c00 */
[----:B------:R-:W4:Y:S04]  /*77af0*/  LDL.LU R151, [R1+0xf2c] ;  /* 0x000f2c0001977983 */ /* 0x000f280000300800 */
[----:B------:R-:W3:Y:S04]  /*77b00*/  LDL.LU R152, [R1+0xea0] ;  /* 0x000ea00001987983 */ /* 0x000ee80000300800 */
[----:B------:R-:W-:Y:S06]  /*77b10*/  BAR.SYNC.DEFER_BLOCKING 0x0 ;  /* 0x0000000000007b1d */ /* 0x000fec0000010000 */
[----:B------:R-:W3:Y:S04]  /*77b20*/  LDL.LU R153, [R1+0xea4] ;  /* 0x000ea40001997983 */ /* 0x000ee80000300800 */
[----:B------:R-:W3:Y:S04]  /*77b30*/  LDL.LU R154, [R1+0xe90] ;  /* 0x000e9000019a7983 */ /* 0x000ee80000300800 */
[----:B------:R-:W3:Y:S04]  /*77b40*/  LDL.LU R155, [R1+0xe94] ;  /* 0x000e9400019b7983 */ /* 0x000ee80000300800 */
[----:B------:R-:W1:Y:S04]  /*77b50*/  LDS.128 R120, [R3+0x800] ;  /* 0x0008000003787984 */ /* 0x000e680000000c00 */
[----:B------:R-:W1:Y:S04]  /*77b60*/  LDS.128 R116, [R252+0x800] ;  /* 0x00080000fc747984 */ /* 0x000e680000000c00 */
[----:B------:R-:W-:Y:S04]  /*77b70*/  LDS.128 R144, [R2] ;  /* 0x0000000002907984 */ /* 0x000fe80000000c00 */
[----:B------:R-:W-:Y:S04]  /*77b80*/  LDS.128 R128, [R2+0x800] ;  /* 0x0008000002807984 */ /* 0x000fe80000000c00 */
[----:B------:R-:W-:Y:S04]  /*77b90*/  LDS.128 R140, [R208] ;  /* 0x00000000d08c7984 */ /* 0x000fe80000000c00 */
[----:B------:R-:W-:Y:S04]  /*77ba0*/  LDS.128 R124, [R208+0x800] ;  /* 0x00080000d07c7984 */ /* 0x000fe80000000c00 */
[----:B------:R-:W-:Y:S04]  /*77bb0*/  LDS.128 R132, [R3] ;  /* 0x0000000003847984 */ /* 0x000fe80000000c00 */
[----:B------:R-:W-:Y:S04]  /*77bc0*/  LDS.128 R136, [R252] ;  /* 0x00000000fc887984 */ /* 0x000fe80000000c00 */
[----:B------:R-:W-:Y:S06]  /*77bd0*/  BAR.SYNC.DEFER_BLOCKING 0x0 ;  /* 0x0000000000007b1d */ /* 0x000fec0000010000 */
[----:B-1----:R-:W-:Y:S04]  /*77be0*/  STL [R1+0x218c], R123 ;  /* 0x00218c7b01007387 */ /* 0x002fe80000100800 */
        /* <DEDUP_REMOVED lines=18> */
[----:B---3--:R1:W-:Y:S04]  /*77d10*/  STS.128 [R0+0x200], R152 ;  /* 0x0002009800007388 */ /* 0x0083e80000000c00 */
[----:B------:R-:W4:Y:S04]  /*77d20*/  LDL.LU R151, [R1+0xcf4] ;  /* 0x000cf40001977983 */ /* 0x000f280000300800 */
[----:B-1----:R-:W3:Y:S04]  /*77d30*/  LDL.LU R152, [R1+0xd08] ;  /* 0x000d080001987983 */ /* 0x002ee80000300800 */
[----:B------:R-:W3:Y:S04]  /*77d40*/  LDL.LU R153, [R1+0xd0c] ;  /* 0x000d0c0001997983 */ /* 0x000ee80000300800 */
[----:B------:R-:W3:Y:S04]  /*77d50*/  LDL.LU R154, [R1+0xcf8] ;  /* 0x000cf800019a7983 */ /* 0x000ee80000300800 */
[----:B------:R-:W3:Y:S04]  /*77d60*/  LDL.LU R155, [R1+0xcfc] ;  /* 0x000cfc00019b7983 */ /* 0x000ee80000300800 */
[----:B--2---:R1:W-:Y:S04]  /*77d70*/  STS.128 [R0+0x480], R4 ;  /* 0x0004800400007388 */ /* 0x0043e80000000c00 */
        /* <DEDUP_REMOVED lines=12> */
[----:B------:R-:W-:Y:S04]  /*77e40*/  STS.128 [R0+0x280], R160 ;  /* 0x000280a000007388 */ /* 0x000fe80000000c00 */
[----:B------:R-:W-:Y:S04]  /*77e50*/  STS.128 [R0+0x400], R156 ;  /* 0x0004009c00007388 */ /* 0x000fe80000000c00 */
[----:B----4-:R-:W-:Y:S04]  /*77e60*/  STS.128 [R0+0x600], R148 ;  /* 0x0006009400007388 */ /* 0x010fe80000000c00 */
[----:B---3--:R-:W-:Y:S04]  /*77e70*/  STS.128 [R0+0x680], R152 ;  /* 0x0006809800007388 */ /* 0x008fe80000000c00 */
[----:B------:R-:W-:Y:S06]  /*77e80*/  BAR.SYNC.DEFER_BLOCKING 0x0 ;  /* 0x0000000000007b1d */ /* 0x000fec0000010000 */
[----:B------:R-:W1:Y:S04]  /*77e90*/  LDS.128 R156, [R252+0x800] ;  /* 0x00080000fc9c7984 */ /* 0x000e680000000c00 */
[----:B------:R-:W-:Y:S04]  /*77ea0*/  LDS.128 R176, [R2] ;  /* 0x0000000002b07984 */ /* 0x000fe80000000c00 */
[----:B------:R-:W-:Y:S04]  /*77eb0*/  LDS.128 R160, [R2+0x800] ;  /* 0x0008000002a07984 */ /* 0x000fe80000000c00 */
[----:B------:R-:W-:Y:S04]  /*77ec0*/  LDS.128 R172, [R208] ;  /* 0x00000000d0ac7984 */ /* 0x000fe80000000c00 */
[----:B------:R-:W-:Y:S04]  /*77ed0*/  LDS.128 R168, [R208+0x800] ;  /* 0x00080000d0a87984 */ /* 0x000fe80000000c00 */
[----:B------:R-:W-:Y:S04]  /*77ee0*/  LDS.128 R148, [R3] ;  /* 0x0000000003947984 */ /* 0x000fe80000000c00 */
[----:B------:R-:W-:Y:S04]  /*77ef0*/  LDS.128 R152, [R3+0x800] ;  /* 0x0008000003987984 */ /* 0x000fe80000000c00 */
        /* <DEDUP_REMOVED lines=16> */
[----:B------:R1:W-:Y:S04]  /*78000*/  STS.128 [R0+0x80], R180 ;  /* 0x000080b400007388 */ /* 0x0003e80000000c00 */
[----:B------:R-:W2:Y:S04]  /*78010*/  LDL.LU R7, [R1+0xb2c] ;  /* 0x000b2c0001077983 */ /* 0x000ea80000300800 */
[----:B------:R1:W-:Y:S04]  /*78020*/  STS.128 [R0+0x200], R184 ;  /* 0x000200b800007388 */ /* 0x0003e80000000c00 */
        /* <DEDUP_REMOVED lines=8> */
[----:B---3--:R-:W-:Y:S04]  /*780b0*/  STS.128 [R0+0x280], R192 ;  /* 0x000280c000007388 */ /* 0x008fe80000000c00 */
[----:B----4-:R-:W-:Y:S04]  /*780c0*/  STS.128 [R0+0x400], R188 ;  /* 0x000400bc00007388 */ /* 0x010fe80000000c00 */
[----:B--2---:R1:W-:Y:S04]  /*780d0*/  STS.128 [R0+0x480], R4 ;  /* 0x0004800400007388 */ /* 0x0043e80000000c00 */
[----:B-1----:R-:W2:Y:S04]  /*780e0*/  LDL.LU R4, [R1+0xa80] ;  /* 0x000a800001047983 */ /* 0x002ea80000300800 */
[----:B------:R-:W2:Y:S04]  /*780f0*/  LDL.LU R5, [R1+0xa84] ;  /* 0x000a840001057983 */ /* 0x000ea80000300800 */
[----:B------:R-:W2:Y:S04]  /*78100*/  LDL.LU R6, [R1+0xa30] ;  /* 0x000a300001067983 */ /* 0x000ea80000300800 */
[----:B------:R-:W2:Y:S04]  /*78110*/  LDL.LU R7, [R1+0xa34] ;  /* 0x000a340001077983 */ /* 0x000ea80000300800 */
[----:B------:R-:W-:Y:S04]  /*78120*/  STS.128 [R0+0x600], R180 ;  /* 0x000600b400007388 */ /* 0x000fe80000000c00 */
[----:B------:R1:W-:Y:S04]  /*78130*/  STS.128 [R0+0x680], R184 ;  /* 0x000680b800007388 */ /* 0x0003e80000000c00 */
[----:B------:R-:W-:Y:S06]  /*78140*/  BAR.SYNC.DEFER_BLOCKING 0x0 ;  /* 0x0000000000007b1d */ /* 0x000fec0000010000 */
        /* <DEDUP_REMOVED lines=17> */
[----:B------:R-:W1:Y:S04]  /*78260*/  LDS.128 R224, [R252+0x800] ;  /* 0x00080000fce07984 */ /* 0x000e680000000c00 */
[----:B------:R-:W-:Y:S04]  /*78270*/  LDS.128 R204, [R208] ;  /* 0x00000000d0cc7984 */ /* 0x000fe80000000c00 */
[----:B------:R-:W2:Y:S04]  /*78280*/  LDS.128 R196, [R2] ;  /* 0x0000000002c47984 */ /* 0x000ea80000000c00 */
[----:B------:R-:W-:Y:S04]  /*78290*/  LDS.128 R200, [R2+0x800] ;  /* 0x0008000002c87984 */ /* 0x000fe80000000c00 */
[----:B------:R-:W-:Y:S04]  /*782a0*/  LDS.128 R208, [R208+0x800] ;  /* 0x00080000d0d07984 */ /* 0x000fe80000000c00 */
[----:B------:R-:W-:Y:S04]  /*782b0*/  LDS.128 R212, [R3] ;  /* 0x0000000003d47984 */ /* 0x000fe80000000c00 */
[----:B------:R-:W-:Y:S04]  /*782c0*/  LDS.128 R216, [R3+0x800] ;  /* 0x0008000003d87984 */ /* 0x000fe80000000c00 */
[----:B------:R-:W-:Y:S04]  /*782d0*/  LDS.128 R220, [R252] ;  /* 0x00000000fcdc7984 */ /* 0x000fe80000000c00 */
[----:B------:R-:W-:Y:S06]  /*782e0*/  BAR.SYNC.DEFER_BLOCKING 0x0 ;  /* 0x0000000000007b1d */ /* 0x000fec0000010000 */
[----:B-1----:R1:W-:Y:S04]  /*782f0*/  STL [R1+0x2188], R227 ;  /* 0x002188e301007387 */ /* 0x0023e80000100800 */
[----:B-1----:R-:W4:Y:S04]  /*78300*/  LDL.LU R227, [R1+0x1528] ;  /* 0x0015280001e37983 */ /* 0x002f280000300800 */
[----:B--2---:R1:W-:Y:S04]  /*78310*/  STS.128 [R0], R4 ;  /* 0x0000000400007388 */ /* 0x0043e80000000c00 */
[----:B-1----:R-:W2:Y:S04]  /*78320*/  LDL.LU R4, [R1+0x9b8] ;  /* 0x0009b80001047983 */ /* 0x002ea80000300800 */
[----:B------:R-:W2:Y:S04]  /*78330*/  LDL.LU R5, [R1+0x9bc] ;  /* 0x0009bc0001057983 */ /* 0x000ea80000300800 */
[----:B------:R-:W2:Y:S04]  /*78340*/  LDL.LU R6, [R1+0x9a8] ;  /* 0x0009a80001067983 */ /* 0x000ea80000300800 */
[----:B------:R-:W2:Y:S04]  /*78350*/  LDL.LU R7, [R1+0x9ac] ;  /* 0x0009ac0001077983 */ /* 0x000ea80000300800 */
[----:B---3--:R-:W-:Y:S04]  /*78360*/  STS.128 [R0+0x80], R184 ;  /* 0x000080b800007388 */ /* 0x008fe80000000c00 */
[----:B----4-:R1:W-:Y:S04]  /*78370*/  STS.128 [R0+0x200], R180 ;  /* 0x000200b400007388 */ /* 0x0103e80000000c00 */
        /* <DEDUP_REMOVED lines=9> */
[----:B------:R1:W-:Y:S04]  /*78410*/  STS.128 [R0+0x400], R192 ;  /* 0x000400c000007388 */ /* 0x0003e80000000c00 */
[----:B------:R1:W-:Y:S04]  /*78420*/  STS.128 [R0+0x280], R188 ;  /* 0x000280bc00007388 */ /* 0x0003e80000000c00 */
        /* <DEDUP_REMOVED lines=14> */
[C---:B------:R-:W-:Y:S01]  /*78510*/  IMAD R3, R227.reuse, c[0x0][0x194], RZ ;  /* 0x00006500e3037a24 */ /* 0x040fe200078e02ff */
[----:B------:R-:W-:-:S02]  /*78520*/  ISETP.GE.AND P3, PT, R227, c[0x0][0x178], PT ;  /* 0x00005e00e3007a0c */ /* 0x000fc40003f66270 */
[C---:B------:R-:W-:Y:S02]  /*78530*/  ISETP.GE.AND P2, PT, R123.reuse, c[0x0][0x17c], PT ;  /* 0x00005f007b007a0c */ /* 0x040fe40003f46270 */
[----:B------:R-:W-:Y:S01]  /*78540*/  ISETP.LT.AND P3, PT, R123, c[0x0][0x17c], !P3 ;  /* 0x00005f007b007a0c */ /* 0x000fe20005f61270 */
[----:B--2---:R1:W-:Y:S02]  /*78550*/  STS.128 [R0+0x480], R4 ;  /* 0x0004800400007388 */ /* 0x0043e40000000c00 */
[----:B-1----:R-:W-:Y:S02]  /*78560*/  IMAD.MOV.U32 R7, RZ, RZ, c[0x0][0x194] ;  /* 0x00006500ff077624 */ /* 0x002fe400078e00ff */
[----:B---3--:R1:W-:Y:S04]  /*78570*/  STS.128 [R0+0x600], R180 ;  /* 0x000600b400007388 */ /* 0x0083e80000000c00 */
[----:B----4-:R2:W-:Y:S04]  /*78580*/  STS.128 [R0+0x680], R184 ;  /* 0x000680b800007388 */ /* 0x0105e80000000c00 */
[----:B------:R-:W-:Y:S01]  /*78590*/  BAR.SYNC.DEFER_BLOCKING 0x0 ;  /* 0x0000000000007b1d */ /* 0x000fe20000010000 */
[----:B-1----:R-:W-:-:S02]  /*785a0*/  LEA R182, P0, R3, c[0x0][0x170], 0x2 ;  /* 0x00005c0003b67a11 */ /* 0x002fc400078010ff */
[----:B------:R-:W-:Y:S01]  /*785b0*/  ISETP.LT.AND P5, PT, R158, c[0x0][0x178], !P2 ;  /* 0x00005e009e007a0c */ /* 0x000fe200057a1270 */
[----:B--2---:R-:W-:Y:S01]  /*785c0*/  IMAD R0, R7, 0x80, R3 ;  /* 0x0000008007007824 */ /* 0x004fe200078e0203 */
[----:B------:R-:W-:-:S04]  /*785d0*/  LEA.HI.X.SX32 R183, R3, c[0x0][0x174], 0x2, P0 ;  /* 0x00005d0003b77a11 */ /* 0x000fc800000f16ff */
[C---:B------:R-:W-:Y:S01]  /*785e0*/  LEA R180, P6, R0.reuse, c[0x0][0x170], 0x2 ;  /* 0x00005c0000b47a11 */ /* 0x040fe200078c10ff */
[----:B------:R-:W-:Y:S01]  /*785f0*/  IMAD R186, R123, c[0x0][0x198], RZ ;  /* 0x000066007bba7a24 */ /* 0x000fe200078e02ff */
[----:B------:R-:W-:Y:S02]  /*78600*/  LEA R3, R7, R0, 0x7 ;  /* 0x0000000007037211 */ /* 0x000fe400078e38ff */
[----:B------:R-:W-:Y:S01]  /*78610*/  LEA.HI.X.SX32 R181, R0, c[0x0][0x174], 0x2, P6 ;  /* 0x00005d0000b57a11 */ /* 0x000fe200030f16ff */
[----:B------:R-:W-:Y:S01]  /*78620*/  IMAD.WIDE R184, R186, 0x4, R182 ;  /* 0x00000004bab87825 */ /* 0x000fe200078e02b6 */
[----:B------:R-:W-:-:S03]  /*78630*/  LEA R6, P6, R3, c[0x0][0x170], 0x2 ;  /* 0x00005c0003067a11 */ /* 0x000fc600078c10ff */
[C---:B------:R-:W-:Y:S01]  /*78640*/  IMAD.WIDE R4, R186.reuse, 0x4, R180 ;  /* 0x00000004ba047825 */ /* 0x040fe200078e02b4 */
[----:B------:R1:W-:Y:S03]  /*78650*/  @P3 STG.E [R184.64], R193 ;  /* 0x000000c1b8003986 */ /* 0x0003e6000c101904 */
[----:B------:R-:W-:Y:S01]  /*78660*/  IMAD R0, R7, 0x80, R3 ;  /* 0x0000008007007824 */ /* 0x000fe200078e0203 */
[----:B------:R-:W-:Y:S01]  /*78670*/  LEA.HI.X.SX32 R7, R3, c[0x0][0x174], 0x2, P6 ;  /* 0x00005d0003077a11 */ /* 0x000fe200030f16ff */
[----:B------:R2:W-:Y:S01]  /*78680*/  @P5 STG.E [R4.64], R188 ;  /* 0x000000bc04005986 */ /* 0x0005e2000c101904 */
[----:B------:R-:W-:Y:S02]  /*78690*/  ISETP.LT.AND P6, PT, R227, c[0x0][0x178], !P1 ;  /* 0x00005e00e3007a0c */ /* 0x000fe40004fc1270 */
[C---:B------:R-:W-:Y:S01]  /*786a0*/  IADD3 R3, R186.reuse, c[0x0][0x198], RZ ;  /* 0x00006600ba037a10 */ /* 0x040fe20007ffe0ff */
[----:B-1----:R-:W-:Y:S01]  /*786b0*/  IMAD.WIDE R184, R186, 0x4, R6 ;  /* 0x00000004bab87825 */ /* 0x002fe200078e0206 */
[----:B--2---:R-:W-:-:S02]  /*786c0*/  LEA R4, P3, R0, c[0x0][0x170], 0x2 ;  /* 0x00005c0000047a11 */ /* 0x004fc400078610ff */
[----:B------:R-:W-:Y:S02]  /*786d0*/  ISETP.LT.AND P5, PT, R158, c[0x0][0x178], !P1 ;  /* 0x00005e009e007a0c */ /* 0x000fe40004fa1270 */
[----:B------:R-:W-:Y:S02]  /*786e0*/  LEA.HI.X.SX32 R5, R0, c[0x0][0x174], 0x2, P3 ;  /* 0x00005d0000057a11 */ /* 0x000fe400018f16ff */
[----:B------:R-:W-:Y:S02]  /*786f0*/  ISETP.LT.AND P0, PT, R159, c[0x0][0x178], !P2 ;  /* 0x00005e009f007a0c */ /* 0x000fe40005701270 */
[----:B------:R-:W-:Y:S02]  /*78700*/  ISETP.LT.AND P2, PT, R119, c[0x0][0x178], !P2 ;  /* 0x00005e0077007a0c */ /* 0x000fe40005741270 */
[----:B------:R-:W-:-:S09]  /*78710*/  ISETP.LT.AND P3, PT, R159, c[0x0][0x178], !P1 ;  /* 0x00005e009f007a0c */ /* 0x000fd20004f61270 */
[----:B------:R1:W-:Y:S01]  /*78720*/  @P0 STG.E [R184.64], R189 ;  /* 0x000000bdb8000986 */ /* 0x0003e2000c101904 */
[----:B------:R-:W-:Y:S01]  /*78730*/  ISETP.LT.AND P1, PT, R119, c[0x0][0x178], !P1 ;  /* 0x00005e0077007a0c */ /* 0x000fe20004f21270 */
[----:B-1----:R-:W-:-:S04]  /*78740*/  IMAD.WIDE R184, R186, 0x4, R4 ;  /* 0x00000004bab87825 */ /* 0x002fc800078e0204 */
[C---:B------:R-:W-:Y:S01]  /*78750*/  IMAD.WIDE R186, R3.reuse, 0x4, R182 ;  /* 0x0000000403ba7825 */ /* 0x040fe200078e02b6 */
[----:B------:R-:W-:Y:S03]  /*78760*/  @P2 STG.E [R184.64], R190 ;  /* 0x000000beb8002986 */ /* 0x000fe6000c101904 */
[C---:B------:R-:W-:Y:S01]  /*78770*/  IMAD.WIDE R188, R3.reuse, 0x4, R180 ;  /* 0x0000000403bc7825 */ /* 0x040fe200078e02b4 */
[----:B------:R1:W-:Y:S04]  /*78780*/  @P6 STG.E [R186.64], R250 ;  /* 0x000000faba006986 */ /* 0x0003e8000c101904 */
[----:B------:R2:W-:Y:S04]  /*78790*/  @P5 STG.E [R188.64], R249 ;  /* 0x000000f9bc005986 */ /* 0x0005e8000c101904 */
[----:B-1----:R-:W3:Y:S01]  /*787a0*/  LDL.LU R250, [R1+0x524] ;  /* 0x0005240001fa7983 */ /* 0x002ee20000300800 */
[----:B------:R-:W-:-:S03]  /*787b0*/  IMAD.WIDE R186, R3, 0x4, R6 ;  /* 0x0000000403ba7825 */ /* 0x000fc600078e0206 */
[----:B--2---:R-:W2:Y:S01]  /*787c0*/  LDL.LU R249, [R1+0x4a4] ;  /* 0x0004a40001f97983 */ /* 0x004ea20000300800 */
[----:B------:R-:W-:-:S03]  /*787d0*/  IMAD.WIDE R184, R3, 0x4, R4 ;  /* 0x0000000403b87825 */ /* 0x000fc600078e0204 */
[----:B------:R1:W-:Y:S04]  /*787e0*/  @P3 STG.E [R186.64], R245 ;  /* 0x000000f5ba003986 */ /* 0x0003e8000c101904 */
[----:B------:R4:W-:Y:S04]  /*787f0*/  @P1 STG.E [R184.64], R244 ;  /* 0x000000f4b8001986 */ /* 0x0009e8000c101904 */
[----:B-1----:R-:W2:Y:S04]  /*78800*/  LDL.LU R245, [R1+0x454] ;  /* 0x0004540001f57983 */ /* 0x002ea80000300800 */
[----:B----4-:R-:W4:Y:S01]  /*78810*/  LDL.LU R244, [R1+0x2c4] ;  /* 0x0002c40001f47983 */ /* 0x010f220000300800 */
[----:B------:R-:W-:-:S02]  /*78820*/  IADD3 R0, R123, 0x3, RZ ;  /* 0x000000037b007810 */ /* 0x000fc40007ffe0ff */
[----:B------:R-:W-:Y:S01]  /*78830*/  ISETP.LT.AND P2, PT, R227, c[0x0][0x178], !P4 ;  /* 0x00005e00e3007a0c */ /* 0x000fe20006741270 */
[----:B------:R-:W4:Y:S01]  /*78840*/  LDL.LU R192, [R1+0x574] ;  /* 0x0005740001c07983 */ /* 0x000f220000300800 */
[----:B------:R-:W-:Y:S02]  /*78850*/  ISETP.GE.AND P0, PT, R0, c[0x0][0x17c], PT ;  /* 0x00005f0000007a0c */ /* 0x000fe40003f06270 */
[----:B------:R-:W-:Y:S02]  /*78860*/  IADD3 R0, R3, c[0x0][0x198], RZ ;  /* 0x0000660003007a10 */ /* 0x000fe40007ffe0ff */
[----:B------:R-:W-:Y:S02]  /*78870*/  ISETP.LT.AND P5, PT, R158, c[0x0][0x178], !P4 ;  /* 0x00005e009e007a0c */ /* 0x000fe400067a1270 */
[----:B------:R-:W-:Y:S01]  /*78880*/  ISETP.LT.AND P6, PT, R159, c[0x0][0x178], !P4 ;  /* 0x00005e009f007a0c */ /* 0x000fe200067c1270 */
[----:B------:R-:W-:Y:S01]  /*78890*/  IMAD.WIDE R188, R0, 0x4, R182 ;  /* 0x0000000400bc7825 */ /* 0x000fe200078e02b6 */
[----:B------:R-:W-:-:S03]  /*788a0*/  ISETP.LT.AND P4, PT, R119, c[0x0][0x178], !P4 ;  /* 0x00005e0077007a0c */ /* 0x000fc60006781270 */
[C---:B------:R-:W-:Y:S01]  /*788b0*/  IMAD.WIDE R186, R0.reuse, 0x4, R180 ;  /* 0x0000000400ba7825 */ /* 0x040fe200078e02b4 */
[----:B------:R1:W-:Y:S01]  /*788c0*/  @P2 STG.E [R188.64], R194 ;  /* 0x000000c2bc002986 */ /* 0x0003e2000c101904 */
[----:B------:R-:W-:Y:S02]  /*788d0*/  ISETP.LT.AND P2, PT, R227, c[0x0][0x178], !P0 ;  /* 0x00005e00e3007a0c */ /* 0x000fe40004741270 */
[C---:B------:R-:W-:Y:S01]  /*788e0*/  IMAD.WIDE R184, R0.reuse, 0x4, R6 ;  /* 0x0000000400b87825 */ /* 0x040fe200078e0206 */
[----:B------:R-:W-:Y:S01]  /*788f0*/  IADD3 R3, R0, c[0x0][0x198], RZ ;  /* 0x0000660000037a10 */ /* 0x000fe20007ffe0ff */
[----:B------:R-:W-:Y:S01]  /*78900*/  @P5 STG.E [R186.64], R195 ;  /* 0x000000c3ba005986 */ /* 0x000fe2000c101904 */
[----:B------:R-:W-:-:S03]  /*78910*/  ISETP.LT.AND P1, PT, R158, c[0x0][0x178], !P0 ;  /* 0x00005e009e007a0c */ /* 0x000fc60004721270 */
[----:B------:R1:W-:Y:S01]  /*78920*/  @P6 STG.E [R184.64], R191 ;  /* 0x000000bfb8006986 */ /* 0x0003e2000c101904 */
[----:B------:R-:W-:Y:S01]  /*78930*/  ISETP.LT.AND P6, PT, R159, c[0x0][0x178], !P0 ;  /* 0x00005e009f007a0c */ /* 0x000fe200047c1270 */
[----:B-1----:R-:W-:Y:S01]  /*78940*/  IMAD.WIDE R188, R0, 0x4, R4 ;  /* 0x0000000400bc7825 */ /* 0x002fe200078e0204 */
[----:B------:R-:W-:-:S04]  /*78950*/  ISETP.LT.AND P0, PT, R119, c[0x0][0x178], !P0 ;  /* 0x00005e0077007a0c */ /* 0x000fc80004701270 */
[----:B------:R-:W-:Y:S01]  /*78960*/  @P4 STG.E [R188.64], R246 ;  /* 0x000000f6bc004986 */ /* 0x000fe2000c101904 */
[----:B------:R-:W-:-:S04]  /*78970*/  IMAD.WIDE R184, R3, 0x4, R182 ;  /* 0x0000000403b87825 */ /* 0x000fc800078e02b6 */
[C---:B------:R-:W-:Y:S01]  /*78980*/  IMAD.WIDE R186, R3.reuse, 0x4, R180 ;  /* 0x0000000403ba7825 */ /* 0x040fe200078e02b4 */
[C---:B------:R-:W-:Y:S01]  /*78990*/  IADD3 R0, R3.reuse, c[0x0][0x198], RZ ;  /* 0x0000660003007a10 */ /* 0x040fe20007ffe0ff */
[----:B---3--:R1:W-:Y:S04]  /*789a0*/  @P2 STG.E [R184.64], R250 ;  /* 0x000000fab8002986 */ /* 0x0083e8000c101904 */
[----:B--2---:R2:W-:Y:S01]  /*789b0*/  @P1 STG.E [R186.64], R249 ;  /* 0x000000f9ba001986 */ /* 0x0045e2000c101904 */
[----:B-1----:R-:W-:-:S03]  /*789c0*/  IMAD.WIDE R184, R3, 0x4, R6 ;  /* 0x0000000403b87825 */ /* 0x002fc600078e0206 */
[----:B------:R-:W3:Y:S01]  /*789d0*/  LDL.LU R250, [R1+0x504] ;  /* 0x0005040001fa7983 */ /* 0x000ee20000300800 */
[----:B--2---:R-:W-:-:S03]  /*789e0*/  IMAD.WIDE R186, R3, 0x4, R4 ;  /* 0x0000000403ba7825 */ /* 0x004fc600078e0204 */
[----:B------:R-:W2:Y:S04]  /*789f0*/  LDL.LU R249, [R1+0x484] ;  /* 0x0004840001f97983 */ /* 0x000ea80000300800 */
[----:B------:R-:W2:Y:S04]  /*78a00*/  LDL.LU R3, [R1+0x500] ;  /* 0x0005000001037983 */ /* 0x000ea80000300800 */
[----:B------:R1:W-:Y:S04]  /*78a10*/  @P6 STG.E [R184.64], R245 ;  /* 0x000000f5b8006986 */ /* 0x0003e8000c101904 */
[----:B----4-:R4:W-:Y:S04]  /*78a20*/  @P0 STG.E [R186.64], R244 ;  /* 0x000000f4ba000986 */ /* 0x0109e8000c101904 */
[----:B-1----:R-:W2:Y:S04]  /*78a30*/  LDL.LU R185, [R1+0x570] ;  /* 0x0005700001b97983 */ /* 0x002ea80000300800 */
[----:B----4-:R-:W4:Y:S01]  /*78a40*/  LDL.LU R187, [R1+0x480] ;  /* 0x0004800001bb7983 */ /* 0x010f220000300800 */
[----:B------:R-:W-:-:S02]  /*78a50*/  IADD3 R190, R123, 0x4, RZ ;  /* 0x000000047bbe7810 */ /* 0x000fc40007ffe0ff */
[----:B------:R-:W-:Y:S01]  /*78a60*/  IADD3 R188, R123, 0x5, RZ ;  /* 0x000000057bbc7810 */ /* 0x000fe20007ffe0ff */
[----:B------:R-:W3:Y:S01]  /*78a70*/  LDL.LU R245, [R1+0x444] ;  /* 0x0004440001f57983 */ /* 0x000ee20000300800 */
[----:B------:R-:W-:Y:S02]  /*78a80*/  ISETP.GE.AND P3, PT, R190, c[0x0][0x17c], PT ;  /* 0x00005f00be007a0c */ /* 0x000fe40003f66270 */
[----:B------:R-:W-:Y:S01]  /*78a90*/  ISETP.GE.AND P2, PT, R188, c[0x0][0x17c], PT ;  /* 0x00005f00bc007a0c */ /* 0x000fe20003f46270 */
[----:B------:R-:W3:Y:S01]  /*78aa0*/  LDL.LU R193, [R1+0x5c0] ;  /* 0x0005c00001c17983 */ /* 0x000ee20000300800 */
[----:B------:R-:W-:Y:S02]  /*78ab0*/  ISETP.LT.AND P5, PT, R227, c[0x0][0x178], !P3 ;  /* 0x00005e00e3007a0c */ /* 0x000fe40005fa1270 */
[----:B------:R-:W-:Y:S02]  /*78ac0*/  ISETP.LT.AND P4, PT, R158, c[0x0][0x178], !P3 ;  /* 0x00005e009e007a0c */ /* 0x000fe40005f81270 */
[----:B------:R-:W-:Y:S01]  /*78ad0*/  ISETP.LT.AND P1, PT, R159, c[0x0][0x178], !P3 ;  /* 0x00005e009f007a0c */ /* 0x000fe20005f21270 */
[C---:B------:R-:W-:Y:S01]  /*78ae0*/  IMAD.WIDE R188, R0.reuse, 0x4, R182 ;  /* 0x0000000400bc7825 */ /* 0x040fe200078e02b6 */
[----:B------:R-:W3:Y:S03]  /*78af0*/  LDL.LU R194, [R1+0x550] ;  /* 0x0005500001c27983 */ /* 0x000ee60000300800 */
[C---:B------:R-:W-:Y:S01]  /*78b00*/  IMAD.WIDE R190, R0.reuse, 0x4, R180 ;  /* 0x0000000400be7825 */ /* 0x040fe200078e02b4 */
[----:B------:R-:W3:Y:S04]  /*78b10*/  LDL.LU R195, [R1+0x4d0] ;  /* 0x0004d00001c37983 */ /* 0x000ee80000300800 */
[----:B------:R-:W3:Y:S04]  /*78b20*/  LDL.LU R246, [R1+0x460] ;  /* 0x0004600001f67983 */ /* 0x000ee80000300800 */
[----:B------:R-:W3:Y:S04]  /*78b30*/  LDL.LU R244, [R1+0x5c4] ;  /* 0x0005c40001f47983 */ /* 0x000ee80000300800 */
[----:B--2---:R1:W-:Y:S04]  /*78b40*/  @P5 STG.E [R188.64], R185 ;  /* 0x000000b9bc005986 */ /* 0x0043e8000c101904 */
[----:B------:R2:W-:Y:S01]  /*78b50*/  @P4 STG.E [R190.64], R3 ;  /* 0x00000003be004986 */ /* 0x0005e2000c101904 */
[C---:B-1----:R-:W-:Y:S01]  /*78b60*/  IMAD.WIDE R184, R0.reuse, 0x4, R6 ;  /* 0x0000000400b87825 */ /* 0x042fe200078e0206 */
[----:B--2---:R-:W-:-:S04]  /*78b70*/  IADD3 R3, R0, c[0x0][0x198], RZ ;  /* 0x0000660000037a10 */ /* 0x004fc80007ffe0ff */
[----:B----4-:R1:W-:Y:S02]  /*78b80*/  @P1 STG.E [R184.64], R187 ;  /* 0x000000bbb8001986 */ /* 0x0103e4000c101904 */
[----:B-1----:R-:W-:Y:S02]  /*78b90*/  IMAD.WIDE R184, R0, 0x4, R4 ;  /* 0x0000000400b87825 */ /* 0x002fe400078e0204 */
[----:B------:R-:W2:Y:S01]  /*78ba0*/  LDL.LU R0, [R1+0x440] ;  /* 0x0004400001007983 */ /* 0x000ea20000300800 */
[----:B------:R-:W-:Y:S02]  /*78bb0*/  ISETP.LT.AND P3, PT, R119, c[0x0][0x178], !P3 ;  /* 0x00005e0077007a0c */ /* 0x000fe40005f61270 */
[----:B------:R-:W-:Y:S02]  /*78bc0*/  ISETP.LT.AND P6, PT, R227, c[0x0][0x178], !P2 ;  /* 0x00005e00e3007a0c */ /* 0x000fe400057c1270 */
[----:B------:R-:W-:Y:S02]  /*78bd0*/  ISETP.LT.AND P5, PT, R158, c[0x0][0x178], !P2 ;  /* 0x00005e009e007a0c */ /* 0x000fe400057a1270 */
[----:B------:R-:W-:-:S02]  /*78be0*/  ISETP.LT.AND P4, PT, R159, c[0x0][0x178], !P2 ;  /* 0x00005e009f007a0c */ /* 0x000fc40005781270 */
[C---:B------:R-:W-:Y:S02]  /*78bf0*/  IADD3 R186, R123.reuse, 0x6, RZ ;  /* 0x000000067bba7810 */ /* 0x040fe40007ffe0ff */
[----:B------:R-:W-:Y:S02]  /*78c00*/  IADD3 R188, R123, 0x7, RZ ;  /* 0x000000077bbc7810 */ /* 0x000fe40007ffe0ff */
[----:B------:R-:W-:Y:S01]  /*78c10*/  ISETP.GE.AND P0, PT, R186, c[0x0][0x17c], PT ;  /* 0x00005f00ba007a0c */ /* 0x000fe20003f06270 */
[----:B------:R-:W-:Y:S01]  /*78c20*/  IMAD.WIDE R186, R3, 0x4, R182 ;  /* 0x0000000403ba7825 */ /* 0x000fe200078e02b6 */
[----:B------:R-:W-:-:S03]  /*78c30*/  ISETP.GE.AND P1, PT, R188, c[0x0][0x17c], PT ;  /* 0x00005f00bc007a0c */ /* 0x000fc60003f26270 */
[----:B------:R-:W-:-:S04]  /*78c40*/  IMAD.WIDE R188, R3, 0x4, R180 ;  /* 0x0000000403bc7825 */ /* 0x000fc800078e02b4 */
[----:B------:R-:W-:Y:S01]  /*78c50*/  IMAD.WIDE R190, R3, 0x4, R6 ;  /* 0x0000000403be7825 */ /* 0x000fe200078e0206 */
[----:B------:R-:W-:Y:S01]  /*78c60*/  ISETP.LT.AND P2, PT, R119, c[0x0][0x178], !P2 ;  /* 0x00005e0077007a0c */ /* 0x000fe20005741270 */
[----:B--2---:R-:W-:Y:S04]  /*78c70*/  @P3 STG.E [R184.64], R0 ;  /* 0x00000000b8003986 */ /* 0x004fe8000c101904 */
[----:B------:R-:W-:Y:S04]  /*78c80*/  @P6 STG.E [R186.64], R192 ;  /* 0x000000c0ba006986 */ /* 0x000fe8000c101904 */
[----:B---3--:R1:W-:Y:S04]  /*78c90*/  @P5 STG.E [R188.64], R250 ;  /* 0x000000fabc005986 */ /* 0x0083e8000c101904 */
[----:B------:R2:W-:Y:S04]  /*78ca0*/  @P4 STG.E [R190.64], R249 ;  /* 0x000000f9be004986 */ /* 0x0005e8000c101904 */
[----:B-1----:R-:W3:Y:S04]  /*78cb0*/  LDL.LU R250, [R1+0x554] ;  /* 0x0005540001fa7983 */ /* 0x002ee80000300800 */
[----:B--2---:R-:W2:Y:S01]  /*78cc0*/  LDL.LU R249, [R1+0x4d4] ;  /* 0x0004d40001f97983 */ /* 0x004ea20000300800 */
[----:B------:R-:W-:-:S02]  /*78cd0*/  ISETP.LT.AND P6, PT, R227, c[0x0][0x178], !P0 ;  /* 0x00005e00e3007a0c */ /* 0x000fc400047c1270 */
[----:B------:R-:W-:Y:S02]  /*78ce0*/  ISETP.LT.AND P5, PT, R158, c[0x0][0x178], !P0 ;  /* 0x00005e009e007a0c */ /* 0x000fe400047a1270 */
[C---:B------:R-:W-:Y:S01]  /*78cf0*/  IADD3 R190, R3.reuse, c[0x0][0x198], RZ ;  /* 0x0000660003be7a10 */ /* 0x040fe20007ffe0ff */
[----:B------:R-:W-:Y:S01]  /*78d00*/  IMAD.WIDE R188, R3, 0x4, R4 ;  /* 0x0000000403bc7825 */ /* 0x000fe200078e0204 */
[----:B------:R-:W-:Y:S02]  /*78d10*/  ISETP.LT.AND P3, PT, R119, c[0x0][0x178], !P0 ;  /* 0x00005e0077007a0c */ /* 0x000fe40004761270 */
[----:B------:R-:W-:Y:S01]  /*78d20*/  ISETP.LT.AND P0, PT, R159, c[0x0][0x178], !P0 ;  /* 0x00005e009f007a0c */ /* 0x000fe20004701270 */
[----:B------:R-:W-:Y:S01]  /*78d30*/  IMAD.WIDE R184, R190, 0x4, R182 ;  /* 0x00000004beb87825 */ /* 0x000fe200078e02b6 */
[----:B------:R-:W-:-:S03]  /*78d40*/  IADD3 R0, R123, 0x8, RZ ;  /* 0x000000087b007810 */ /* 0x000fc60007ffe0ff */
[----:B------:R-:W-:Y:S01]  /*78d50*/  IMAD.WIDE R186, R190, 0x4, R180 ;  /* 0x00000004beba7825 */ /* 0x000fe200078e02b4 */
[----:B------:R1:W-:Y:S01]  /*78d60*/  @P2 STG.E [R188.64], R245 ;  /* 0x000000f5bc002986 */ /* 0x0003e2000c101904 */
[----:B------:R-:W-:-:S03]  /*78d70*/  ISETP.LT.AND P4, PT, R227, c[0x0][0x178], !P1 ;  /* 0x00005e00e3007a0c */ /* 0x000fc60004f81270 */
[----:B------:R4:W-:Y:S01]  /*78d80*/  @P6 STG.E [R184.64], R193 ;  /* 0x000000c1b8006986 */ /* 0x0009e2000c101904 */
[----:B------:R-:W-:Y:S02]  /*78d90*/  ISETP.LT.AND P6, PT, R158, c[0x0][0x178], !P1 ;  /* 0x00005e009e007a0c */ /* 0x000fe40004fc1270 */
[----:B------:R-:W-:Y:S01]  /*78da0*/  ISETP.GE.AND P2, PT, R0, c[0x0][0x17c], PT ;  /* 0x00005f0000007a0c */ /* 0x000fe20003f46270 */
[----:B------:R4:W-:Y:S01]  /*78db0*/  @P5 STG.E [R186.64], R194 ;  /* 0x000000c2ba005986 */ /* 0x0009e2000c101904 */
[----:B------:R-:W-:Y:S02]  /*78dc0*/  ISETP.LT.AND P5, PT, R159, c[0x0][0x178], !P1 ;  /* 0x00005e009f007a0c */ /* 0x000fe40004fa1270 */
[C---:B------:R-:W-:Y:S01]  /*78dd0*/  IADD3 R0, R190.reuse, c[0x0][0x198], RZ ;  /* 0x00006600be007a10 */ /* 0x040fe20007ffe0ff */
[----:B-1----:R-:W2:Y:S01]  /*78de0*/  LDL.LU R245, [R1+0x464] ;  /* 0x0004640001f57983 */ /* 0x002ea20000300800 */
[----:B----4-:R-:W-:-:S03]  /*78df0*/  IMAD.WIDE R184, R190, 0x4, R6 ;  /* 0x00000004beb87825 */ /* 0x010fc600078e0206 */
[----:B------:R-:W4:Y:S01]  /*78e00*/  LDL.LU R191, [R1+0x510] ;  /* 0x0005100001bf7983 */ /* 0x000f220000300800 */
[----:B------:R-:W-:-:S03]  /*78e10*/  IMAD.WIDE R186, R190, 0x4, R4 ;  /* 0x00000004beba7825 */ /* 0x000fc600078e0204 */
[----:B------:R1:W-:Y:S01]  /*78e20*/  @P0 STG.E [R184.64], R195 ;  /* 0x000000c3b8000986 */ /* 0x0003e2000c101904 */
[----:B------:R-:W-:-:S03]  /*78e30*/  IMAD.WIDE R188, R0, 0x4, R182 ;  /* 0x0000000400bc7825 */ /* 0x000fc600078e02b6 */
[----:B------:R1:W-:Y:S01]  /*78e40*/  @P3 STG.E [R186.64], R246 ;  /* 0x000000f6ba003986 */ /* 0x0003e2000c101904 */
[C---:B------:R-:W-:Y:S02]  /*78e50*/  IADD3 R3, R123.reuse, 0x9, RZ ;  /* 0x000000097b037810 */ /* 0x040fe40007ffe0ff */
[----:B------:R-:W-:Y:S01]  /*78e60*/  IADD3 R190, R123, 0xa, RZ ;  /* 0x0000000a7bbe7810 */ /* 0x000fe20007ffe0ff */
[----:B------:R-:W4:Y:S01]  /*78e70*/  LDL.LU R193, [R1+0x490] ;  /* 0x0004900001c17983 */ /* 0x000f220000300800 */
[----:B-1----:R-:W-:-:S04]  /*78e80*/  IMAD.WIDE R184, R0, 0x4, R6 ;  /* 0x0000000400b87825 */ /* 0x002fc800078e0206 */
[----:B------:R-:W-:Y:S01]  /*78e90*/  IMAD.WIDE R186, R0, 0x4, R180 ;  /* 0x0000000400ba7825 */ /* 0x000fe200078e02b4 */
[----:B------:R1:W-:Y:S01]  /*78ea0*/  @P4 STG.E [R188.64], R244 ;  /* 0x000000f4bc004986 */ /* 0x0003e2000c101904 */
[----:B------:R-:W-:-:S03]  /*78eb0*/  ISETP.GE.AND P0, PT, R3, c[0x0][0x17c], PT ;  /* 0x00005f0003007a0c */ /* 0x000fc60003f06270 */
[----:B------:R-:W4:Y:S01]  /*78ec0*/  LDL.LU R194, [R1+0x614] ;  /* 0x0006140001c27983 */ /* 0x000f220000300800 */
[----:B------:R-:W-:-:S03]  /*78ed0*/  IADD3 R3, R0, c[0x0][0x198], RZ ;  /* 0x0000660000037a10 */ /* 0x000fc60007ffe0ff */
[----:B-1----:R-:W4:Y:S04]  /*78ee0*/  LDL.LU R244, [R1+0x5b4] ;  /* 0x0005b40001f47983 */ /* 0x002f280000300800 */
[----:B---3--:R1:W-:Y:S04]  /*78ef0*/  @P6 STG.E [R186.64], R250 ;  /* 0x000000faba006986 */ /* 0x0083e8000c101904 */
[----:B--2---:R2:W-:Y:S01]  /*78f00*/  @P5 STG.E [R184.64], R249 ;  /* 0x000000f9b8005986 */ /* 0x0045e2000c101904 */
[----:B------:R-:W-:-:S03]  /*78f10*/  ISETP.GE.AND P5, PT, R190, c[0x0][0x17c], PT ;  /* 0x00005f00be007a0c */ /* 0x000fc60003fa6270 */
[----:B-1----:R-:W3:Y:S04]  /*78f20*/  LDL.LU R250, [R1+0x514] ;  /* 0x0005140001fa7983 */ /* 0x002ee80000300800 */
[----:B--2---:R-:W2:Y:S01]  /*78f30*/  LDL.LU R249, [R1+0x494] ;  /* 0x0004940001f97983 */ /* 0x004ea20000300800 */
[----:B------:R-:W-:-:S03]  /*78f40*/  IMAD.WIDE R184, R0, 0x4, R4 ;  /* 0x0000000400b87825 */ /* 0x000fc600078e0204 */
[----:B------:R-:W2:Y:S04]  /*78f50*/  LDL.LU R0, [R1+0x5b0] ;  /* 0x0005b00001007983 */ /* 0x000ea80000300800 */
[----:B------:R-:W2:Y:S01]  /*78f60*/  LDL.LU R190, [R1+0x610] ;  /* 0x0006100001be7983 */ /* 0x000ea20000300800 */
[----:B------:R-:W-:Y:S02]  /*78f70*/  ISETP.LT.AND P1, PT, R119, c[0x0][0x178], !P1 ;  /* 0x00005e0077007a0c */ /* 0x000fe40004f21270 */
[----:B------:R-:W-:Y:S02]  /*78f80*/  ISETP.LT.AND P4, PT, R227, c[0x0][0x178], !P2 ;  /* 0x00005e00e3007a0c */ /* 0x000fe40005781270 */
[----:B------:R-:W-:Y:S01]  /*78f90*/  ISETP.LT.AND P3, PT, R158, c[0x0][0x178], !P2 ;  /* 0x00005e009e007a0c */ /* 0x000fe20005761270 */
[----:B------:R-:W-:Y:S01]  /*78fa0*/  IMAD.WIDE R186, R3, 0x4, R182 ;  /* 0x0000000403ba7825 */ /* 0x000fe200078e02b6 */
[----:B------:R-:W-:Y:S01]  /*78fb0*/  ISETP.LT.AND P6, PT, R159, c[0x0][0x178], !P2 ;  /* 0x00005e009f007a0c */ /* 0x000fe200057c1270 */
[----:B------:R-:W3:Y:S02]  /*78fc0*/  LDL.LU R192, [R1+0x600] ;  /* 0x0006000001c07983 */ /* 0x000ee40000300800 */
[----:B------:R-:W-:Y:S01]  /*78fd0*/  IMAD.WIDE R188, R3, 0x4, R180 ;  /* 0x0000000403bc7825 */ /* 0x000fe200078e02b4 */
[----:B------:R-:W-:Y:S01]  /*78fe0*/  ISETP.LT.AND P2, PT, R119, c[0x0][0x178], !P2 ;  /* 0x00005e0077007a0c */ /* 0x000fe20005741270 */
[----:B------:R-:W3:Y:S04]  /*78ff0*/  LDL.LU R195, [R1+0x580] ;  /* 0x0005800001c37983 */ /* 0x000ee80000300800 */
[----:B------:R1:W-:Y:S01]  /*79000*/  @P1 STG.E [R184.64], R245 ;  /* 0x000000f5b8001986 */ /* 0x0003e2000c101904 */
[----:B------:R-:W-:-:S03]  /*79010*/  ISETP.LT.AND P1, PT, R159, c[0x0][0x178], !P0 ;  /* 0x00005e009f007a0c */ /* 0x000fc60004721270 */
[----:B------:R-:W3:Y:S01]  /*79020*/  LDL.LU R246, [R1+0x4f0] ;  /* 0x0004f00001f67983 */ /* 0x000ee20000300800 */
[----:B-1----:R-:W-:-:S03]  /*79030*/  IMAD.WIDE R184, R3, 0x4, R6 ;  /* 0x0000000403b87825 */ /* 0x002fc600078e0206 */
[----:B------:R-:W3:Y:S04]  /*79040*/  LDL.LU R245, [R1+0x644] ;  /* 0x0006440001f57983 */ /* 0x000ee80000300800 */
[----:B--2---:R1:W-:Y:S01]  /*79050*/  @P4 STG.E [R186.64], R190 ;  /* 0x000000beba004986 */ /* 0x0043e2000c101904 */
[----:B------:R-:W-:-:S03]  /*79060*/  ISETP.LT.AND P4, PT, R227, c[0x0][0x178], !P0 ;  /* 0x00005e00e3007a0c */ /* 0x000fc60004781270 */
[----:B------:R2:W-:Y:S01]  /*79070*/  @P3 STG.E [R188.64], R0 ;  /* 0x00000000bc003986 */ /* 0x0005e2000c101904 */
[----:B------:R-:W-:Y:S02]  /*79080*/  ISETP.LT.AND P3, PT, R158, c[0x0][0x178], !P0 ;  /* 0x00005e009e007a0c */ /* 0x000fe40004761270 */
[----:B------:R-:W-:Y:S01]  /*79090*/  ISETP.LT.AND P0, PT, R119, c[0x0][0x178], !P0 ;  /* 0x00005e0077007a0c */ /* 0x000fe20004701270 */
[----:B----4-:R4:W-:Y:S01]  /*790a0*/  @P6 STG.E [R184.64], R191 ;  /* 0x000000bfb8006986 */ /* 0x0109e2000c101904 */
[----:B-1----:R-:W-:Y:S02]  /*790b0*/  IADD3 R186, R123, 0xb, RZ ;  /* 0x0000000b7bba7810 */ /* 0x002fe40007ffe0ff */
[C---:B--2---:R-:W-:Y:S01]  /*790c0*/  IADD3 R0, R3.reuse, c[0x0][0x198], RZ ;  /* 0x0000660003007a10 */ /* 0x044fe20007ffe0ff */
[----:B----4-:R-:W-:Y:S01]  /*790d0*/  IMAD.WIDE R190, R3, 0x4, R4 ;  /* 0x0000000403be7825 */ /* 0x010fe200078e0204 */
[----:B------:R-:W-:-:S03]  /*790e0*/  ISETP.GE.AND P6, PT, R186, c[0x0][0x17c], PT ;  /* 0x00005f00ba007a0c */ /* 0x000fc60003fc6270 */
[C---:B------:R-:W-:Y:S01]  /*790f0*/  IMAD.WIDE R184, R0.reuse, 0x4, R182 ;  /* 0x0000000400b87825 */ /* 0x040fe200078e02b6 */
[----:B------:R1:W-:Y:S03]  /*79100*/  @P2 STG.E [R190.64], R193 ;  /* 0x000000c1be002986 */ /* 0x0003e6000c101904 */
[C---:B------:R-:W-:Y:S01]  /*79110*/  IMAD.WIDE R186, R0.reuse, 0x4, R180 ;  /* 0x0000000400ba7825 */ /* 0x040fe200078e02b4 */
[----:B------:R-:W-:Y:S03]  /*79120*/  @P4 STG.E [R184.64], R194 ;  /* 0x000000c2b8004986 */ /* 0x000fe6000c101904 */
[C---:B------:R-:W-:Y:S01]  /*79130*/  IMAD.WIDE R188, R0.reuse, 0x4, R6 ;  /* 0x0000000400bc7825 */ /* 0x040fe200078e0206 */
[----:B------:R-:W-:Y:S03]  /*79140*/  @P3 STG.E [R186.64], R244 ;  /* 0x000000f4ba003986 */ /* 0x000fe6000c101904 */
[----:B-1----:R-:W-:Y:S01]  /*79150*/  IMAD.WIDE R190, R0, 0x4, R4 ;  /* 0x0000000400be7825 */ /* 0x002fe200078e0204 */
[----:B---3--:R-:W-:Y:S04]  /*79160*/  @P1 STG.E [R188.64], R250 ;  /* 0x000000fabc001986 */ /* 0x008fe8000c101904 */
[----:B------:R1:W-:Y:S04]  /*79170*/  @P0 STG.E [R190.64], R249 ;  /* 0x000000f9be000986 */ /* 0x0003e8000c101904 */
[----:B-1----:R-:W2:Y:S04]  /*79180*/  LDL.LU R191, [R1+0x640] ;  /* 0x0006400001bf7983 */ /* 0x002ea80000300800 */
[----:B------:R-:W3:Y:S04]  /*79190*/  LDL.LU R244, [R1+0x604] ;  /* 0x0006040001f47983 */ /* 0x000ee80000300800 */
[----:B------:R-:W4:Y:S01]  /*791a0*/  LDL.LU R249, [R1+0x584] ;  /* 0x0005840001f97983 */ /* 0x000f220000300800 */
[----:B------:R-:W-:-:S02]  /*791b0*/  ISETP.LT.AND P1, PT, R227, c[0x0][0x178], !P5 ;  /* 0x00005e00e3007a0c */ /* 0x000fc40006f21270 */
[----:B------:R-:W-:Y:S01]  /*791c0*/  ISETP.LT.AND P3, PT, R158, c[0x0][0x178], !P5 ;  /* 0x00005e009e007a0c */ /* 0x000fe20006f61270 */
[----:B------:R-:W3:Y:S01]  /*791d0*/  LDL.LU R250, [R1+0x4f4] ;  /* 0x0004f40001fa7983 */ /* 0x000ee20000300800 */
[----:B------:R-:W-:Y:S02]  /*791e0*/  IADD3 R3, R0, c[0x0][0x198], RZ ;  /* 0x0000660000037a10 */ /* 0x000fe40007ffe0ff */
[----:B------:R-:W-:Y:S01]  /*791f0*/  ISETP.LT.AND P2, PT, R159, c[0x0][0x178], !P5 ;  /* 0x00005e009f007a0c */ /* 0x000fe20006f41270 */
[----:B------:R-:W3:Y:S01]  /*79200*/  LDL.LU R193, [R1+0x6b0] ;  /* 0x0006b00001c17983 */ /* 0x000ee20000300800 */
[----:B------:R-:W-:Y:S01]  /*79210*/  IADD3 R0, R123, 0xc, RZ ;  /* 0x0000000c7b007810 */ /* 0x000fe20007ffe0ff */
[----:B------:R-:W-:Y:S01]  /*79220*/  IMAD.WIDE R188, R3, 0x4, R182 ;  /* 0x0000000403bc7825 */ /* 0x000fe200078e02b6 */
[----:B------:R-:W-:Y:S01]  /*79230*/  ISETP.LT.AND P5, PT, R119, c[0x0][0x178], !P5 ;  /* 0x00005e0077007a0c */ /* 0x000fe20006fa1270 */
[----:B------:R-:W3:Y:S01]  /*79240*/  LDL.LU R194, [R1+0x630] ;  /* 0x0006300001c27983 */ /* 0x000ee20000300800 */
[----:B------:R-:W-:Y:S01]  /*79250*/  ISETP.LT.AND P4, PT, R227, c[0x0][0x178], !P6 ;  /* 0x00005e00e3007a0c */ /* 0x000fe20007781270 */
[----:B------:R-:W-:Y:S01]  /*79260*/  IMAD.WIDE R184, R3, 0x4, R180 ;  /* 0x0000000403b87825 */ /* 0x000fe200078e02b4 */
[----:B------:R-:W-:-:S02]  /*79270*/  ISETP.GE.AND P0, PT, R0, c[0x0][0x17c], PT ;  /* 0x00005f0000007a0c */ /* 0x000fc40003f06270 */
[C---:B------:R-:W-:Y:S01]  /*79280*/  IADD3 R0, R3.reuse, c[0x0][0x198], RZ ;  /* 0x0000660003007a10 */ /* 0x040fe20007ffe0ff */
[----:B------:R-:W-:Y:S01]  /*79290*/  IMAD.WIDE R186, R3, 0x4, R6 ;  /* 0x0000000403ba7825 */ /* 0x000fe200078e0206 */
[----:B--2---:R1:W-:Y:S01]  /*792a0*/  @P1 STG.E [R188.64], R191 ;  /* 0x000000bfbc001986 */ /* 0x0043e2000c101904 */
[----:B------:R-:W-:-:S03]  /*792b0*/  ISETP.LT.AND P1, PT, R158, c[0x0][0x178], !P6 ;  /* 0x00005e009e007a0c */ /* 0x000fc60007721270 */
[----:B------:R2:W-:Y:S01]  /*792c0*/  @P3 STG.E [R184.64], R192 ;  /* 0x000000c0b8003986 */ /* 0x0005e2000c101904 */
[----:B------:R-:W-:-:S03]  /*792d0*/  ISETP.LT.AND P3, PT, R159, c[0x0][0x178], !P6 ;  /* 0x00005e009f007a0c */ /* 0x000fc60007761270 */
[----:B------:R3:W-:Y:S01]  /*792e0*/  @P2 STG.E [R186.64], R195 ;  /* 0x000000c3ba002986 */ /* 0x0007e2000c101904 */
[----:B-1----:R-:W-:-:S04]  /*792f0*/  IMAD.WIDE R188, R3, 0x4, R4 ;  /* 0x0000000403bc7825 */ /* 0x002fc800078e0204 */
[C---:B--2---:R-:W-:Y:S01]  /*79300*/  IMAD.WIDE R184, R0.reuse, 0x4, R182 ;  /* 0x0000000400b87825 */ /* 0x044fe200078e02b6 */
[----:B------:R1:W-:Y:S03]  /*79310*/  @P5 STG.E [R188.64], R246 ;  /* 0x000000f6bc005986 */ /* 0x0003e6000c101904 */
[C---:B---3--:R-:W-:Y:S01]  /*79320*/  IMAD.WIDE R186, R0.reuse, 0x4, R180 ;  /* 0x0000000400ba7825 */ /* 0x048fe200078e02b4 */
[----:B------:R-:W2:Y:S04]  /*79330*/  LDL.LU R195, [R1+0x5f0] ;  /* 0x0005f00001c37983 */ /* 0x000ea80000300800 */
[----:B------:R3:W-:Y:S04]  /*79340*/  @P4 STG.E [R184.64], R245 ;  /* 0x000000f5b8004986 */ /* 0x0007e8000c101904 */
[----:B-1----:R-:W2:Y:S04]  /*79350*/  LDL.LU R246, [R1+0x540] ;  /* 0x0005400001f67983 */ /* 0x002ea80000300800 */
[----:B------:R1:W-:Y:S01]  /*79360*/  @P1 STG.E [R186.64], R244 ;  /* 0x000000f4ba001986 */ /* 0x0003e2000c101904 */
[----:B---3--:R-:W-:-:S03]  /*79370*/  IMAD.WIDE R184, R0, 0x4, R6 ;  /* 0x0000000400b87825 */ /* 0x008fc600078e0206 */
[----:B------:R-:W3:Y:S04]  /*79380*/  LDL.LU R245, [R1+0x6b4] ;  /* 0x0006b40001f57983 */ /* 0x000ee80000300800 */
[----:B----4-:R4:W-:Y:S04]  /*79390*/  @P3 STG.E [R184.64], R249 ;  /* 0x000000f9b8003986 */ /* 0x0109e8000c101904 */
[----:B-1----:R-:W3:Y:S04]  /*793a0*/  LDL.LU R244, [R1+0x634] ;  /* 0x0006340001f47983 */ /* 0x002ee80000300800 */
[----:B----4-:R-:W4:Y:S01]  /*793b0*/  LDL.LU R249, [R1+0x5f4] ;  /* 0x0005f40001f97983 */ /* 0x010f220000300800 */
[----:B------:R-:W-:-:S02]  /*793c0*/  ISETP.LT.AND P5, PT, R119, c[0x0][0x178], !P6 ;  /* 0x00005e0077007a0c */ /* 0x000fc400077a1270 */
[----:B------:R-:W-:Y:S02]  /*793d0*/  IADD3 R188, R123, 0xd, RZ ;  /* 0x0000000d7bbc7810 */ /* 0x000fe40007ffe0ff */
[----:B------:R-:W-:Y:S02]  /*793e0*/  ISETP.LT.AND P6, PT, R227, c[0x0][0x178], !P0 ;  /* 0x00005e00e3007a0c */ /* 0x000fe400047c1270 */
[----:B------:R-:W-:Y:S01]  /*793f0*/  ISETP.GE.AND P2, PT, R188, c[0x0][0x17c], PT ;  /* 0x00005f00bc007a0c */ /* 0x000fe20003f46270 */
[----:B------:R-:W-:Y:S01]  /*79400*/  IMAD.WIDE R188, R0, 0x4, R4 ;  /* 0x0000000400bc7825 */ /* 0x000fe200078e0204 */
[----:B------:R-:W-:Y:S02]  /*79410*/  ISETP.LT.AND P4, PT, R158, c[0x0][0x178], !P0 ;  /* 0x00005e009e007a0c */ /* 0x000fe40004781270 */
[----:B------:R-:W-:-:S03]  /*79420*/  IADD3 R3, R0, c[0x0][0x198], RZ ;  /* 0x0000660000037a10 */ /* 0x000fc60007ffe0ff */
[----:B------:R1:W-:Y:S01]  /*79430*/  @P5 STG.E [R188.64], R250 ;  /* 0x000000fabc005986 */ /* 0x0003e2000c101904 */
[----:B------:R-:W-:Y:S01]  /*79440*/  ISETP.LT.AND P5, PT, R159, c[0x0][0x178], !P0 ;  /* 0x00005e009f007a0c */ /* 0x000fe200047a1270 */
[----:B------:R-:W-:Y:S01]  /*79450*/  IMAD.WIDE R186, R3, 0x4, R182 ;  /* 0x0000000403ba7825 */ /* 0x000fe200078e02b6 */
[----:B------:R-:W-:-:S03]  /*79460*/  ISETP.LT.AND P0, PT, R119, c[0x0][0x178], !P0 ;  /* 0x00005e0077007a0c */ /* 0x000fc60004701270 */
[----:B------:R-:W-:Y:S01]  /*79470*/  IMAD.WIDE R184, R3, 0x4, R180 ;  /* 0x0000000403b87825 */ /* 0x000fe200078e02b4 */
[----:B------:R1:W-:Y:S01]  /*79480*/  @P6 STG.E [R186.64], R193 ;  /* 0x000000c1ba006986 */ /* 0x0003e2000c101904 */
[----:B------:R-:W-:Y:S02]  /*79490*/  ISETP.LT.AND P3, PT, R227, c[0x0][0x178], !P2 ;  /* 0x00005e00e3007a0c */ /* 0x000fe40005761270 */
[----:B------:R-:W-:Y:S01]  /*794a0*/  ISETP.LT.AND P6, PT, R158, c[0x0][0x178], !P2 ;  /* 0x00005e009e007a0c */ /* 0x000fe200057c1270 */
[----:B------:R1:W-:Y:S01]  /*794b0*/  @P4 STG.E [R184.64], R194 ;  /* 0x000000c2b8004986 */ /* 0x0003e2000c101904 */
[----:B------:R-:W-:Y:S02]  /*794c0*/  ISETP.LT.AND P1, PT, R159, c[0x0][0x178], !P2 ;  /* 0x00005e009f007a0c */ /* 0x000fe40005721270 */
[----:B------:R-:W-:Y:S01]  /*794d0*/  IADD3 R0, R3, c[0x0][0x198], RZ ;  /* 0x0000660003007a10 */ /* 0x000fe20007ffe0ff */
[----:B-1----:R-:W4:Y:S01]  /*794e0*/  LDL.LU R250, [R1+0x544] ;  /* 0x0005440001fa7983 */ /* 0x002f220000300800 */
[----:B------:R-:W-:Y:S01]  /*794f0*/  IADD3 R188, R123, 0xe, RZ ;  /* 0x0000000e7bbc7810 */ /* 0x000fe20007ffe0ff */
[----:B------:R-:W-:Y:S01]  /*79500*/  IMAD.WIDE R186, R3, 0x4, R4 ;  /* 0x0000000403ba7825 */ /* 0x000fe200078e0204 */
[----:B------:R-:W-:Y:S01]  /*79510*/  IADD3 R189, R123, 0xf, RZ ;  /* 0x0000000f7bbd7810 */ /* 0x000fe20007ffe0ff */
[----:B------:R-:W4:Y:S02]  /*79520*/  LDL.LU R190, [R1+0x650] ;  /* 0x0006500001be7983 */ /* 0x000f240000300800 */
[--C-:B------:R-:W-:Y:S01]  /*79530*/  IMAD.WIDE R184, R3, 0x4, R6.reuse ;  /* 0x0000000403b87825 */ /* 0x100fe200078e0206 */
[----:B------:R-:W-:Y:S01]  /*79540*/  ISETP.GE.AND P4, PT, R188, c[0x0][0x17c], PT ;  /* 0x00005f00bc007a0c */ /* 0x000fe20003f86270 */
[----:B------:R-:W4:Y:S04]  /*79550*/  LDL.LU R191, [R1+0x620] ;  /* 0x0006200001bf7983 */ /* 0x000f280000300800 */
[----:B--2---:R1:W-:Y:S01]  /*79560*/  @P5 STG.E [R184.64], R195 ;  /* 0x000000c3b8005986 */ /* 0x0043e2000c101904 */
[----:B------:R-:W-:Y:S01]  /*79570*/  ISETP.GE.AND P5, PT, R189, c[0x0][0x17c], PT ;  /* 0x00005f00bd007a0c */ /* 0x000fe20003fa6270 */
[----:B------:R-:W-:-:S02]  /*79580*/  IMAD.WIDE R188, R0, 0x4, R6 ;  /* 0x0000000400bc7825 */ /* 0x000fc400078e0206 */
[----:B------:R2:W-:Y:S02]  /*79590*/  @P0 STG.E [R186.64], R246 ;  /* 0x000000f6ba000986 */ /* 0x0005e4000c101904 */
[----:B-1----:R-:W-:-:S04]  /*795a0*/  IMAD.WIDE R184, R0, 0x4, R182 ;  /* 0x0000000400b87825 */ /* 0x002fc800078e02b6 */
[C---:B--2---:R-:W-:Y:S01]  /*795b0*/  IMAD.WIDE R186, R0.reuse, 0x4, R180 ;  /* 0x0000000400ba7825 */ /* 0x044fe200078e02b4 */
[----:B---3--:R-:W-:Y:S04]  /*795c0*/  @P3 STG.E [R184.64], R245 ;  /* 0x000000f5b8003986 */ /* 0x008fe8000c101904 */
[----:B------:R1:W-:Y:S04]  /*795d0*/  @P6 STG.E [R186.64], R244 ;  /* 0x000000f4ba006986 */ /* 0x0003e8000c101904 */
[----:B----4-:R2:W-:Y:S04]  /*795e0*/  @P1 STG.E [R188.64], R249 ;  /* 0x000000f9bc001986 */ /* 0x0105e8000c101904 */
[----:B-1----:R-:W3:Y:S04]  /*795f0*/  LDL.LU R244, [R1+0x560] ;  /* 0x0005600001f47983 */ /* 0x002ee80000300800 */
[----:B--2---:R-:W2:Y:S04]  /*79600*/  LDL.LU R189, [R1+0x6c0] ;  /* 0x0006c00001bd7983 */ /* 0x004ea80000300800 */
[----:B------:R-:W4:Y:S04]  /*79610*/  LDL.LU R249, [R1+0x6c4] ;  /* 0x0006c40001f97983 */ /* 0x000f280000300800 */
[----:B------:R-:W3:Y:S04]  /*79620*/  LDL.LU R192, [R1+0x654] ;  /* 0x0006540001c07983 */ /* 0x000ee80000300800 */
[----:B------:R-:W3:Y:S01]  /*79630*/  LDL.LU R246, [R1+0x624] ;  /* 0x0006240001f67983 */ /* 0x000ee20000300800 */
[----:B------:R-:W-:Y:S01]  /*79640*/  ISETP.LT.AND P2, PT, R119, c[0x0][0x178], !P2 ;  /* 0x00005e0077007a0c */ /* 0x000fe20005741270 */
[----:B------:R-:W-:Y:S01]  /*79650*/  IMAD.WIDE R184, R0, 0x4, R4 ;  /* 0x0000000400b87825 */ /* 0x000fe200078e0204 */
[----:B------:R-:W-:-:S02]  /*79660*/  ISETP.LT.AND P0, PT, R227, c[0x0][0x178], !P4 ;  /* 0x00005e00e3007a0c */ /* 0x000fc40006701270 */
[----:B------:R-:W-:Y:S02]  /*79670*/  IADD3 R3, R0, c[0x0][0x198], RZ ;  /* 0x0000660000037a10 */ /* 0x000fe40007ffe0ff */
[----:B------:R-:W-:Y:S02]  /*79680*/  ISETP.LT.AND P1, PT, R158, c[0x0][0x178], !P4 ;  /* 0x00005e009e007a0c */ /* 0x000fe40006721270 */
[----:B------:R-:W-:Y:S01]  /*79690*/  ISETP.LT.AND P6, PT, R159, c[0x0][0x178], !P4 ;  /* 0x00005e009f007a0c */ /* 0x000fe200067c1270 */
[----:B------:R-:W-:-:S04]  /*796a0*/  IMAD.WIDE R186, R3, 0x4, R182 ;  /* 0x0000000403ba7825 */ /* 0x000fc800078e02b6 */
[----:B------:R1:W-:Y:S01]  /*796b0*/  @P2 STG.E [R184.64], R250 ;  /* 0x000000fab8002986 */ /* 0x0003e2000c101904 */
[----:B------:R-:W-:Y:S02]  /*796c0*/  IADD3 R0, R123, 0x11, RZ ;  /* 0x000000117b007810 */ /* 0x000fe40007ffe0ff */
[----:B------:R-:W-:Y:S01]  /*796d0*/  ISETP.LT.AND P4, PT, R119, c[0x0][0x178], !P4 ;  /* 0x00005e0077007a0c */ /* 0x000fe20006781270 */
[----:B-1----:R-:W4:Y:S01]  /*796e0*/  LDL.LU R250, [R1+0x564] ;  /* 0x0005640001fa7983 */ /* 0x002f220000300800 */
[----:B------:R-:W-:-:S03]  /*796f0*/  IMAD.WIDE R184, R3, 0x4, R180 ;  /* 0x0000000403b87825 */ /* 0x000fc600078e02b4 */
[----:B------:R-:W4:Y:S01]  /*79700*/  LDL.LU R193, [R1+0x4e8] ;  /* 0x0004e80001c17983 */ /* 0x000f220000300800 */
[----:B------:R-:W-:Y:S02]  /*79710*/  IADD3 R188, R123, 0x10, RZ ;  /* 0x000000107bbc7810 */ /* 0x000fe40007ffe0ff */
[----:B------:R-:W-:Y:S01]  /*79720*/  ISETP.GE.AND P2, PT, R0, c[0x0][0x17c], PT ;  /* 0x00005f0000007a0c */ /* 0x000fe20003f46270 */
[----:B------:R-:W4:Y:S01]  /*79730*/  LDL.LU R194, [R1+0x478] ;  /* 0x0004780001c27983 */ /* 0x000f220000300800 */
[----:B------:R-:W-:Y:S02]  /*79740*/  IADD3 R0, R3, c[0x0][0x198], RZ ;  /* 0x0000660003007a10 */ /* 0x000fe40007ffe0ff */
[----:B------:R-:W-:Y:S01]  /*79750*/  ISETP.GE.AND P3, PT, R188, c[0x0][0x17c], PT ;  /* 0x00005f00bc007a0c */ /* 0x000fe20003f66270 */
[----:B------:R-:W4:Y:S04]  /*79760*/  LDL.LU R195, [R1+0x428] ;  /* 0x0004280001c37983 */ /* 0x000f280000300800 */
[----:B------:R-:W4:Y:S04]  /*79770*/  LDL.LU R245, [R1+0x198] ;  /* 0x0001980001f57983 */ /* 0x000f280000300800 */
[----:B--2---:R1:W-:Y:S01]  /*79780*/  @P0 STG.E [R186.64], R189 ;  /* 0x000000bdba000986 */ /* 0x0043e2000c101904 */
[----:B------:R-:W-:-:S03]  /*79790*/  ISETP.LT.AND P0, PT, R227, c[0x0][0x178], !P5 ;  /* 0x00005e00e3007a0c */ /* 0x000fc60006f01270 */
[----:B------:R2:W-:Y:S01]  /*797a0*/  @P1 STG.E [R184.64], R190 ;  /* 0x000000beb8001986 */ /* 0x0005e2000c101904 */
[----:B------:R-:W-:Y:S01]  /*797b0*/  ISETP.LT.AND P1, PT, R158, c[0x0][0x178], !P5 ;  /* 0x00005e009e007a0c */ /* 0x000fe20006f21270 */
[----:B-1----:R-:W-:-:S05]  /*797c0*/  IMAD.WIDE R186, R3, 0x4, R6 ;  /* 0x0000000403ba7825 */ /* 0x002fca00078e0206 */
[----:B------:R1:W-:Y:S01]  /*797d0*/  @P6 STG.E [R186.64], R191 ;  /* 0x000000bfba006986 */ /* 0x0003e2000c101904 */
[----:B------:R-:W-:Y:S01]  /*797e0*/  ISETP.LT.AND P6, PT, R159, c[0x0][0x178], !P5 ;  /* 0x00005e009f007a0c */ /* 0x000fe20006fc1270 */
[----:B------:R-:W-:-:S04]  /*797f0*/  IMAD.WIDE R188, R3, 0x4, R4 ;  /* 0x0000000403bc7825 */ /* 0x000fc800078e0204 */
[C---:B--2---:R-:W-:Y:S01]  /*79800*/  IMAD.WIDE R184, R0.reuse, 0x4, R182 ;  /* 0x0000000400b87825 */ /* 0x044fe200078e02b6 */
[----:B---3--:R2:W-:Y:S04]  /*79810*/  @P4 STG.E [R188.64], R244 ;  /* 0x000000f4bc004986 */ /* 0x0085e8000c101904 */
[----:B----4-:R3:W-:Y:S01]  /*79820*/  @P0 STG.E [R184.64], R249 ;  /* 0x000000f9b8000986 */ /* 0x0107e2000c101904 */
[----:B-1----:R-:W-:-:S03]  /*79830*/  IMAD.WIDE R186, R0, 0x4, R180 ;  /* 0x0000000400ba7825 */ /* 0x002fc600078e02b4 */
[----:B--2---:R-:W2:Y:S04]  /*79840*/  LDL.LU R244, [R1+0x4ec] ;  /* 0x0004ec0001f47983 */ /* 0x004ea80000300800 */
[----:B---3--:R-:W3:Y:S01]  /*79850*/  LDL.LU R249, [R1+0x47c] ;  /* 0x00047c0001f97983 */ /* 0x008ee20000300800 */
[----:B------:R-:W-:-:S03]  /*79860*/  IMAD.WIDE R184, R0, 0x4, R6 ;  /* 0x0000000400b87825 */ /* 0x000fc600078e0206 */
[----:B------:R-:W-:Y:S04]  /*79870*/  @P1 STG.E [R186.64], R192 ;  /* 0x000000c0ba001986 */ /* 0x000fe8000c101904 */
[----:B------:R1:W-:Y:S04]  /*79880*/  @P6 STG.E [R184.64], R246 ;  /* 0x000000f6b8006986 */ /* 0x0003e8000c101904 */
[----:B-1----:R-:W4:Y:S01]  /*79890*/  LDL.LU R246, [R1+0x42c] ;  /* 0x00042c0001f67983 */ /* 0x002f220000300800 */
[----:B------:R-:W-:Y:S02]  /*798a0*/  ISETP.LT.AND P5, PT, R119, c[0x0][0x178], !P5 ;  /* 0x00005e0077007a0c */ /* 0x000fe40006fa1270 */
[----:B------:R-:W-:Y:S01]  /*798b0*/  IADD3 R3, R123, 0x12, RZ ;  /* 0x000000127b037810 */ /* 0x000fe20007ffe0ff */
[----:B------:R-:W-:Y:S01]  /*798c0*/  IMAD.WIDE R188, R0, 0x4, R4 ;  /* 0x0000000400bc7825 */ /* 0x000fe200078e0204 */
[----:B------:R-:W-:-:S02]  /*798d0*/  ISETP.LT.AND P4, PT, R227, c[0x0][0x178], !P3 ;  /* 0x00005e00e3007a0c */ /* 0x000fc40005f81270 */
[----:B------:R-:W-:Y:S02]  /*798e0*/  ISETP.GE.AND P0, PT, R3, c[0x0][0x17c], PT ;  /* 0x00005f0003007a0c */ /* 0x000fe40003f06270 */
[----:B------:R-:W-:Y:S02]  /*798f0*/  IADD3 R3, R0, c[0x0][0x198], RZ ;  /* 0x0000660000037a10 */ /* 0x000fe40007ffe0ff */
[----:B------:R-:W-:-:S03]  /*79900*/  ISETP.LT.AND P1, PT, R158, c[0x0][0x178], !P3 ;  /* 0x00005e009e007a0c */ /* 0x000fc60005f21270 */
[----:B------:R1:W-:Y:S01]  /*79910*/  @P5 STG.E [R188.64], R250 ;  /* 0x000000fabc005986 */ /* 0x0003e2000c101904 */
[----:B------:R-:W-:Y:S01]  /*79920*/  ISETP.LT.AND P5, PT, R159, c[0x0][0x178], !P3 ;  /* 0x00005e009f007a0c */ /* 0x000fe20005fa1270 */
[----:B------:R-:W-:Y:S01]  /*79930*/  IMAD.WIDE R186, R3, 0x4, R182 ;  /* 0x0000000403ba7825 */ /* 0x000fe200078e02b6 */
[----:B------:R-:W-:Y:S02]  /*79940*/  ISETP.LT.AND P3, PT, R119, c[0x0][0x178], !P3 ;  /* 0x00005e0077007a0c */ /* 0x000fe40005f61270 */
[----:B------:R-:W-:Y:S02]  /*79950*/  ISETP.LT.AND P6, PT, R227, c[0x0][0x178], !P2 ;  /* 0x00005e00e3007a0c */ /* 0x000fe400057c1270 */
[----:B------:R1:W-:Y:S01]  /*79960*/  @P4 STG.E [R186.64], R193 ;  /* 0x000000c1ba004986 */ /* 0x0003e2000c101904 */
[----:B------:R-:W-:Y:S01]  /*79970*/  IMAD.WIDE R184, R3, 0x4, R6 ;  /* 0x0000000403b87825 */ /* 0x000fe200078e0206 */
[----:B------:R-:W-:-:S03]  /*79980*/  ISETP.LT.AND P4, PT, R158, c[0x0][0x178], !P2 ;  /* 0x00005e009e007a0c */ /* 0x000fc60005781270 */
[C---:B-1----:R-:W-:Y:S01]  /*79990*/  IMAD.WIDE R188, R3.reuse, 0x4, R4 ;  /* 0x0000000403bc7825 */ /* 0x042fe200078e0204 */
[C---:B------:R-:W-:Y:S01]  /*799a0*/  IADD3 R0, R3.reuse, c[0x0][0x198], RZ ;  /* 0x0000660003007a10 */ /* 0x040fe20007ffe0ff */
[----:B------:R-:W4:Y:S02]  /*799b0*/  LDL.LU R250, [R1+0x19c] ;  /* 0x00019c0001fa7983 */ /* 0x000f240000300800 */
[----:B------:R-:W-:-:S05]  /*799c0*/  IMAD.WIDE R186, R3, 0x4, R180 ;  /* 0x0000000403ba7825 */ /* 0x000fca00078e02b4 */
[----:B------:R1:W-:Y:S04]  /*799d0*/  @P1 STG.E [R186.64], R194 ;  /* 0x000000c2ba001986 */ /* 0x0003e8000c101904 */
[----:B------:R1:W-:Y:S04]  /*799e0*/  @P5 STG.E [R184.64], R195 ;  /* 0x000000c3b8005986 */ /* 0x0003e8000c101904 */
[----:B------:R-:W-:Y:S01]  /*799f0*/  @P3 STG.E [R188.64], R245 ;  /* 0x000000f5bc003986 */ /* 0x000fe2000c101904 */
[----:B------:R-:W-:Y:S01]  /*79a00*/  ISETP.LT.AND P3, PT, R159, c[0x0][0x178], !P2 ;  /* 0x00005e009f007a0c */ /* 0x000fe20005761270 */
[----:B-1----:R-:W-:-:S04]  /*79a10*/  IMAD.WIDE R186, R0, 0x4, R182 ;  /* 0x0000000400ba7825 */ /* 0x002fc800078e02b6 */
[C---:B------:R-:W-:Y:S01]  /*79a20*/  IMAD.WIDE R184, R0.reuse, 0x4, R180 ;  /* 0x0000000400b87825 */ /* 0x040fe200078e02b4 */
[C---:B------:R-:W-:Y:S02]  /*79a30*/  IADD3 R3, R0.reuse, c[0x0][0x198], RZ ;  /* 0x0000660000037a10 */ /* 0x040fe40007ffe0ff */
[----:B------:R-:W-:Y:S01]  /*79a40*/  IADD3 R192, R123, 0x14, RZ ;  /* 0x000000147bc07810 */ /* 0x000fe20007ffe0ff */
[----:B--2---:R1:W-:Y:S04]  /*79a50*/  @P6 STG.E [R186.64], R244 ;  /* 0x000000f4ba006986 */ /* 0x0043e8000c101904 */
[----:B---3--:R2:W-:Y:S01]  /*79a60*/  @P4 STG.E [R184.64], R249 ;  /* 0x000000f9b8004986 */ /* 0x0085e2000c101904 */
[----:B-1----:R-:W-:-:S04]  /*79a70*/  IMAD.WIDE R186, R0, 0x4, R4 ;  /* 0x0000000400ba7825 */ /* 0x002fc800078e0204 */
[----:B--2---:R-:W-:Y:S01]  /*79a80*/  IMAD.WIDE R184, R0, 0x4, R6 ;  /* 0x0000000400b87825 */ /* 0x004fe200078e0206 */
[----:B------:R-:W2:Y:S04]  /*79a90*/  LDL.LU R249, [R1+0x2c8] ;  /* 0x0002c80001f97983 */ /* 0x000ea80000300800 */
[----:B------:R-:W3:Y:S04]  /*79aa0*/  LDL.LU R245, [R1+0x4ac] ;  /* 0x0004ac0001f57983 */ /* 0x000ee80000300800 */
[----:B------:R-:W2:Y:S04]  /*79ab0*/  LDL.LU R244, [R1+0x45c] ;  /* 0x00045c0001f47983 */ /* 0x000ea80000300800 */
[----:B------:R-:W2:Y:S04]  /*79ac0*/  LDL.LU R0, [R1+0x4a8] ;  /* 0x0004a80001007983 */ /* 0x000ea80000300800 */
[----:B----4-:R1:W-:Y:S01]  /*79ad0*/  @P3 STG.E [R184.64], R246 ;  /* 0x000000f6b8003986 */ /* 0x0103e2000c101904 */
[----:B------:R-:W-:-:S03]  /*79ae0*/  ISETP.GE.AND P3, PT, R192, c[0x0][0x17c], PT ;  /* 0x00005f00c0007a0c */ /* 0x000fc60003f66270 */
[----:B-1----:R-:W4:Y:S04]  /*79af0*/  LDL.LU R185, [R1+0x528] ;  /* 0x0005280001b97983 */ /* 0x002f280000300800 */
[----:B------:R-:W2:Y:S01]  /*79b00*/  LDL.LU R192, [R1+0x458] ;  /* 0x0004580001c07983 */ /* 0x000ea20000300800 */
[----:B------:R-:W-:Y:S02]  /*79b10*/  ISETP.LT.AND P2, PT, R119, c[0x0][0x178], !P2 ;  /* 0x00005e0077007a0c */ /* 0x000fe40005741270 */
[----:B------:R-:W-:Y:S02]  /*79b20*/  ISETP.LT.AND P6, PT, R227, c[0x0][0x178], !P0 ;  /* 0x00005e00e3007a0c */ /* 0x000fe400047c1270 */
[----:B------:R-:W-:Y:S02]  /*79b30*/  ISETP.LT.AND P5, PT, R158, c[0x0][0x178], !P0 ;  /* 0x00005e009e007a0c */ /* 0x000fe400047a1270 */
[----:B------:R-:W-:Y:S01]  /*79b40*/  ISETP.LT.AND P4, PT, R159, c[0x0][0x178], !P0 ;  /* 0x00005e009f007a0c */ /* 0x000fe20004781270 */
[----:B------:R-:W-:Y:S01]  /*79b50*/  IMAD.WIDE R188, R3, 0x4, R182 ;  /* 0x0000000403bc7825 */ /* 0x000fe200078e02b6 */
[----:B------:R-:W-:-:S04]  /*79b60*/  IADD3 R190, R123, 0x13, RZ ;  /* 0x000000137bbe7810 */ /* 0x000fc80007ffe0ff */
[----:B------:R-:W-:Y:S01]  /*79b70*/  ISETP.GE.AND P1, PT, R190, c[0x0][0x17c], PT ;  /* 0x00005f00be007a0c */ /* 0x000fe20003f26270 */
[----:B------:R1:W-:Y:S01]  /*79b80*/  @P2 STG.E [R186.64], R250 ;  /* 0x000000faba002986 */ /* 0x0003e2000c101904 */
[----:B------:R-:W-:-:S03]  /*79b90*/  IMAD.WIDE R190, R3, 0x4, R180 ;  /* 0x0000000403be7825 */ /* 0x000fc600078e02b4 */
[----:B-1----:R-:W3:Y:S04]  /*79ba0*/  LDL.LU R250, [R1+0x2cc] ;  /* 0x0002cc0001fa7983 */ /* 0x002ee80000300800 */
[----:B------:R-:W3:Y:S04]  /*79bb0*/  LDL.LU R193, [R1+0x508] ;  /* 0x0005080001c17983 */ /* 0x000ee80000300800 */
[----:B------:R-:W3:Y:S04]  /*79bc0*/  LDL.LU R194, [R1+0x488] ;  /* 0x0004880001c27983 */ /* 0x000ee80000300800 */
[----:B------:R-:W3:Y:S04]  /*79bd0*/  LDL.LU R195, [R1+0x448] ;  /* 0x0004480001c37983 */ /* 0x000ee80000300800 */
[----:B------:R-:W3:Y:S04]  /*79be0*/  LDL.LU R246, [R1+0x57c] ;  /* 0x00057c0001f67983 */ /* 0x000ee80000300800 */
[----:B----4-:R1:W-:Y:S04]  /*79bf0*/  @P6 STG.E [R188.64], R185 ;  /* 0x000000b9bc006986 */ /* 0x0103e8000c101904 */
[----:B--2---:R2:W-:Y:S01]  /*79c00*/  @P5 STG.E [R190.64], R0 ;  /* 0x00000000be005986 */ /* 0x0045e2000c101904 */
[C---:B-1----:R-:W-:Y:S01]  /*79c10*/  IMAD.WIDE R184, R3.reuse, 0x4, R6 ;  /* 0x0000000403b87825 */ /* 0x042fe200078e0206 */
[----:B--2---:R-:W-:-:S04]  /*79c20*/  IADD3 R0, R3, c[0x0][0x198], RZ ;  /* 0x0000660003007a10 */ /* 0x004fc80007ffe0ff */
[----:B------:R1:W-:Y:S02]  /*79c30*/  @P4 STG.E [R184.64], R192 ;  /* 0x000000c0b8004986 */ /* 0x0003e4000c101904 */
[----:B-1----:R-:W-:Y:S02]  /*79c40*/  IMAD.WIDE R184, R3, 0x4, R4 ;  /* 0x0000000403b87825 */ /* 0x002fe400078e0204 */
[----:B------:R-:W2:Y:S01]  /*79c50*/  LDL.LU R3, [R1+0x52c] ;  /* 0x00052c0001037983 */ /* 0x000ea20000300800 */
[----:B------:R-:W-:Y:S02]  /*79c60*/  IADD3 R192, R123, 0x15, RZ ;  /* 0x000000157bc07810 */ /* 0x000fe40007ffe0ff */
[----:B------:R-:W-:Y:S02]  /*79c70*/  ISETP.LT.AND P6, PT, R227, c[0x0][0x178], !P1 ;  /* 0x00005e00e3007a0c */ /* 0x000fe40004fc1270 */
[----:B------:R-:W-:Y:S02]  /*79c80*/  ISETP.LT.AND P5, PT, R158, c[0x0][0x178], !P1 ;  /* 0x00005e009e007a0c */ /* 0x000fe40004fa1270 */
[----:B------:R-:W-:-:S02]  /*79c90*/  ISETP.LT.AND P2, PT, R159, c[0x0][0x178], !P1 ;  /* 0x00005e009f007a0c */ /* 0x000fc40004f41270 */
[C---:B------:R-:W-:Y:S02]  /*79ca0*/  ISETP.LT.AND P4, PT, R119.reuse, c[0x0][0x178], !P1 ;  /* 0x00005e0077007a0c */ /* 0x040fe40004f81270 */
[----:B------:R-:W-:Y:S02]  /*79cb0*/  ISETP.GE.AND P1, PT, R192, c[0x0][0x17c], PT ;  /* 0x00005f00c0007a0c */ /* 0x000fe40003f26270 */
[----:B------:R-:W-:Y:S01]  /*79cc0*/  ISETP.LT.AND P0, PT, R119, c[0x0][0x178], !P0 ;  /* 0x00005e0077007a0c */ /* 0x000fe20004701270 */
[----:B------:R-:W4:Y:S01]  /*79cd0*/  LDL.LU R192, [R1+0x578] ;  /* 0x0005780001c07983 */ /* 0x000f220000300800 */
[----:B------:R-:W-:-:S04]  /*79ce0*/  IMAD.WIDE R186, R0, 0x4, R182 ;  /* 0x0000000400ba7825 */ /* 0x000fc800078e02b6 */
[----:B------:R-:W-:-:S04]  /*79cf0*/  IMAD.WIDE R188, R0, 0x4, R180 ;  /* 0x0000000400bc7825 */ /* 0x000fc800078e02b4 */
[----:B------:R-:W-:-:S03]  /*79d00*/  IMAD.WIDE R190, R0, 0x4, R6 ;  /* 0x0000000400be7825 */ /* 0x000fc600078e0206 */
[----:B------:R1:W-:Y:S04]  /*79d10*/  @P0 STG.E [R184.64], R249 ;  /* 0x000000f9b8000986 */ /* 0x0003e8000c101904 */
[----:B-1----:R-:W4:Y:S01]  /*79d20*/  LDL.LU R249, [R1+0x21b0] ;  /* 0x0021b00001f97983 */ /* 0x002f220000300800 */
[----:B------:R-:W-:-:S03]  /*79d30*/  IMAD.WIDE R184, R0, 0x4, R4 ;  /* 0x0000000400b87825 */ /* 0x000fc600078e0204 */
[----:B--2---:R-:W-:Y:S04]  /*79d40*/  @P6 STG.E [R186.64], R3 ;  /* 0x00000003ba006986 */ /* 0x004fe8000c101904 */
[----:B---3--:R1:W-:Y:S04]  /*79d50*/  @P5 STG.E [R188.64], R245 ;  /* 0x000000f5bc005986 */ /* 0x0083e8000c101904 */
[----:B------:R2:W-:Y:S04]  /*79d60*/  @P2 STG.E [R190.64], R244 ;  /* 0x000000f4be002986 */ /* 0x0005e8000c101904 */
[----:B-1----:R-:W3:Y:S04]  /*79d70*/  LDL.LU R245, [R1+0x50c] ;  /* 0x00050c0001f57983 */ /* 0x002ee80000300800 */
[----:B--2---:R-:W2:Y:S04]  /*79d80*/  LDL.LU R244, [R1+0x48c] ;  /* 0x00048c0001f47983 */ /* 0x004ea80000300800 */
[----:B------:R1:W-:Y:S04]  /*79d90*/  @P4 STG.E [R184.64], R250 ;  /* 0x000000fab8004986 */ /* 0x0003e8000c101904 */
[----:B-1----:R-:W2:Y:S01]  /*79da0*/  LDL.LU R250, [R1+0x44c] ;  /* 0x00044c0001fa7983 */ /* 0x002ea20000300800 */
[----:B------:R-:W-:-:S02]  /*79db0*/  ISETP.LT.AND P2, PT, R227, c[0x0][0x178], !P3 ;  /* 0x00005e00e3007a0c */ /* 0x000fc40005f41270 */
[----:B------:R-:W-:Y:S02]  /*79dc0*/  ISETP.LT.AND P0, PT, R158, c[0x0][0x178], !P3 ;  /* 0x00005e009e007a0c */ /* 0x000fe40005f01270 */
[----:B------:R-:W-:Y:S02]  /*79dd0*/  ISETP.LT.AND P5, PT, R159, c[0x0][0x178], !P3 ;  /* 0x00005e009f007a0c */ /* 0x000fe40005fa1270 */
[----:B------:R-:W-:Y:S02]  /*79de0*/  IADD3 R3, R0, c[0x0][0x198], RZ ;  /* 0x0000660000037a10 */ /* 0x000fe40007ffe0ff */
[----:B------:R-:W-:Y:S02]  /*79df0*/  ISETP.LT.AND P3, PT, R119, c[0x0][0x178], !P3 ;  /* 0x00005e0077007a0c */ /* 0x000fe40005f61270 */
[----:B------:R-:W-:Y:S01]  /*79e00*/  IADD3 R186, R123, 0x16, RZ ;  /* 0x000000167bba7810 */ /* 0x000fe20007ffe0ff */
[----:B------:R-:W-:-:S03]  /*79e10*/  IMAD.WIDE R190, R3, 0x4, R182 ;  /* 0x0000000403be7825 */ /* 0x000fc600078e02b6 */
[----:B------:R-:W-:Y:S01]  /*79e20*/  ISETP.GE.AND P4, PT, R186, c[0x0][0x17c], PT ;  /* 0x00005f00ba007a0c */ /* 0x000fe20003f86270 */
[C---:B------:R-:W-:Y:S01]  /*79e30*/  IMAD.WIDE R188, R3.reuse, 0x4, R180 ;  /* 0x0000000403bc7825 */ /* 0x040fe200078e02b4 */
[----:B----4-:R1:W-:Y:S03]  /*79e40*/  @P2 STG.E [R190.64], R192 ;  /* 0x000000c0be002986 */ /* 0x0103e6000c101904 */
[C---:B------:R-:W-:Y:S01]  /*79e50*/  IMAD.WIDE R186, R3.reuse, 0x4, R6 ;  /* 0x0000000403ba7825 */ /* 0x040fe200078e0206 */
[----:B------:R-:W-:Y:S03]  /*79e60*/  @P0 STG.E [R188.64], R193 ;  /* 0x000000c1bc000986 */ /* 0x000fe6000c101904 */
[----:B------:R-:W-:Y:S01]  /*79e70*/  IMAD.WIDE R184, R3, 0x4, R4 ;  /* 0x0000000403b87825 */ /* 0x000fe200078e0204 */
[----:B------:R-:W-:Y:S01]  /*79e80*/  ISETP.LT.AND P6, PT, R227, c[0x0][0x178], !P1 ;  /* 0x00005e00e3007a0c */ /* 0x000fe20004fc1270 */
[----:B------:R4:W-:Y:S01]  /*79e90*/  @P5 STG.E [R186.64], R194 ;  /* 0x000000c2ba005986 */ /* 0x0009e2000c101904 */
[----:B------:R-:W-:-:S03]  /*79ea0*/  ISETP.LT.AND P2, PT, R158, c[0x0][0x178], !P1 ;  /* 0x00005e009e007a0c */ /* 0x000fc60004f41270 */
[----:B------:R4:W-:Y:S01]  /*79eb0*/  @P3 STG.E [R184.64], R195 ;  /* 0x000000c3b8003986 */ /* 0x0009e2000c101904 */
[----:B------:R-:W-:Y:S02]  /*79ec0*/  ISETP.LT.AND P3, PT, R159, c[0x0][0x178], !P1 ;  /* 0x00005e009f007a0c */ /* 0x000fe40004f61270 */
[----:B------:R-:W-:Y:S02]  /*79ed0*/  IADD3 R0, R3, c[0x0][0x198], RZ ;  /* 0x0000660003007a10 */ /* 0x000fe40007ffe0ff */
[----:B------:R-:W-:-:S03]  /*79ee0*/  ISETP.LT.AND P0, PT, R119, c[0x0][0x178], !P1 ;  /* 0x00005e0077007a0c */ /* 0x000fc60004f01270 */
[C---:B-1----:R-:W-:Y:S01]  /*79ef0*/  IMAD.WIDE R190, R0.reuse, 0x4, R182 ;  /* 0x0000000400be7825 */ /* 0x042fe200078e02b6 */
[----:B----4-:R-:W4:Y:S01]  /*79f00*/  LDL.LU R194, [R1+0x4d8] ;  /* 0x0004d80001c27983 */ /* 0x010f220000300800 */
[----:B------:R-:W-:Y:S02]  /*79f10*/  IADD3 R184, R123, 0x17, RZ ;  /* 0x000000177bb87810 */ /* 0x000fe40007ffe0ff */
[----:B------:R-:W-:Y:S01]  /*79f20*/  IMAD.WIDE R186, R0, 0x4, R180 ;  /* 0x0000000400ba7825 */ /* 0x000fe200078e02b4 */
[----:B------:R1:W-:Y:S01]  /*79f30*/  @P6 STG.E [R190.64], R246 ;  /* 0x000000f6be006986 */ /* 0x0003e2000c101904 */
[----:B------:R-:W-:Y:S02]  /*79f40*/  ISETP.GE.AND P1, PT, R184, c[0x0][0x17c], PT ;  /* 0x00005f00b8007a0c */ /* 0x000fe40003f26270 */
[C---:B------:R-:W-:Y:S01]  /*79f50*/  IMAD.WIDE R184, R0.reuse, 0x4, R6 ;  /* 0x0000000400b87825 */ /* 0x040fe200078e0206 */
[----:B------:R-:W4:Y:S01]  /*79f60*/  LDL.LU R195, [R1+0x468] ;  /* 0x0004680001c37983 */ /* 0x000f220000300800 */
[----:B------:R-:W-:-:S02]  /*79f70*/  IADD3 R3, R0, c[0x0][0x198], RZ ;  /* 0x0000660000037a10 */ /* 0x000fc40007ffe0ff */
[----:B------:R-:W-:Y:S01]  /*79f80*/  IMAD.WIDE R188, R0, 0x4, R4 ;  /* 0x0000000400bc7825 */ /* 0x000fe200078e0204 */
[----:B-1----:R-:W4:Y:S04]  /*79f90*/  LDL.LU R246, [R1+0x5cc] ;  /* 0x0005cc0001f67983 */ /* 0x002f280000300800 */
[----:B------:R-:W4:Y:S04]  /*79fa0*/  LDL.LU R0, [R1+0x558] ;  /* 0x0005580001007983 */ /* 0x000f280000300800 */
[----:B---3--:R-:W-:Y:S04]  /*79fb0*/  @P2 STG.E [R186.64], R245 ;  /* 0x000000f5ba002986 */ /* 0x008fe8000c101904 */
[----:B--2---:R1:W-:Y:S04]  /*79fc0*/  @P3 STG.E [R184.64], R244 ;  /* 0x000000f4b8003986 */ /* 0x0043e8000c101904 */
[----:B-1----:R-:W2:Y:S04]  /*79fd0*/  LDL.LU R185, [R1+0x5c8] ;  /* 0x0005c80001b97983 */ /* 0x002ea80000300800 */
[----:B------:R-:W3:Y:S04]  /*79fe0*/  LDL.LU R245, [R1+0x55c] ;  /* 0x00055c0001f57983 */ /* 0x000ee80000300800 */
[----:B------:R-:W3:Y:S04]  /*79ff0*/  LDL.LU R244, [R1+0x4dc] ;  /* 0x0004dc0001f47983 */ /* 0x000ee80000300800 */
[----:B------:R1:W-:Y:S04]  /*7a000*/  @P0 STG.E [R188.64], R250 ;  /* 0x000000fabc000986 */ /* 0x0003e8000c101904 */
[----:B-1----:R-:W3:Y:S01]  /*7a010*/  LDL.LU R250, [R1+0x46c] ;  /* 0x00046c0001fa7983 */ /* 0x002ee20000300800 */
[----:B------:R-:W-:-:S02]  /*7a020*/  ISETP.LT.AND P6, PT, R227, c[0x0][0x178], !P4 ;  /* 0x00005e00e3007a0c */ /* 0x000fc400067c1270 */
[C---:B------:R-:W-:Y:S01]  /*7a030*/  ISETP.LT.AND P5, PT, R158.reuse, c[0x0][0x178], !P4 ;  /* 0x00005e009e007a0c */ /* 0x040fe200067a1270 */
[C---:B------:R-:W-:Y:S01]  /*7a040*/  IMAD.WIDE R190, R3.reuse, 0x4, R182 ;  /* 0x0000000403be7825 */ /* 0x040fe200078e02b6 */
[----:B------:R-:W3:Y:S03]  /*7a050*/  LDL.LU R192, [R1+0x618] ;  /* 0x0006180001c07983 */ /* 0x000ee60000300800 */
[----:B------:R-:W-:Y:S01]  /*7a060*/  IMAD.WIDE R186, R3, 0x4, R180 ;  /* 0x0000000403ba7825 */ /* 0x000fe200078e02b4 */
[----:B------:R-:W3:Y:S01]  /*7a070*/  LDL.LU R193, [R1+0x5b8] ;  /* 0x0005b80001c17983 */ /* 0x000ee20000300800 */
[----:B------:R-:W-:Y:S02]  /*7a080*/  ISETP.LT.AND P3, PT, R158, c[0x0][0x178], !P1 ;  /* 0x00005e009e007a0c */ /* 0x000fe40004f61270 */
[C---:B------:R-:W-:Y:S02]  /*7a090*/  ISETP.LT.AND P0, PT, R159.reuse, c[0x0][0x178], !P1 ;  /* 0x00005e009f007a0c */ /* 0x040fe40004f01270 */
[----:B--2---:R1:W-:Y:S01]  /*7a0a0*/  @P6 STG.E [R190.64], R185 ;  /* 0x000000b9be006986 */ /* 0x0043e2000c101904 */
[----:B------:R-:W-:-:S02]  /*7a0b0*/  ISETP.LT.AND P6, PT, R159, c[0x0][0x178], !P4 ;  /* 0x00005e009f007a0c */ /* 0x000fc400067c1270 */
[----:B------:R-:W-:Y:S01]  /*7a0c0*/  ISETP.LT.AND P4, PT, R119, c[0x0][0x178], !P4 ;  /* 0x00005e0077007a0c */ /* 0x000fe20006781270 */
[----:B----4-:R2:W-:Y:S01]  /*7a0d0*/  @P5 STG.E [R186.64], R0 ;  /* 0x00000000ba005986 */ /* 0x0105e2000c101904 */
[----:B------:R-:W-:Y:S02]  /*7a0e0*/  ISETP.LT.AND P5, PT, R227, c[0x0][0x178], !P1 ;  /* 0x00005e00e3007a0c */ /* 0x000fe40004fa1270 */
[----:B------:R-:W-:Y:S01]  /*7a0f0*/  ISETP.LT.AND P1, PT, R119, c[0x0][0x178], !P1 ;  /* 0x00005e0077007a0c */ /* 0x000fe20004f21270 */
[C---:B-1----:R-:W-:Y:S01]  /*7a100*/  IMAD.WIDE R184, R3.reuse, 0x4, R6 ;  /* 0x0000000403b87825 */ /* 0x042fe200078e0206 */
[----:B--2---:R-:W-:-:S03]  /*7a110*/  IADD3 R0, R3, c[0x0][0x198], RZ ;  /* 0x0000660003007a10 */ /* 0x004fc60007ffe0ff */
[----:B------:R-:W-:Y:S02]  /*7a120*/  IMAD.WIDE R186, R3, 0x4, R4 ;  /* 0x0000000403ba7825 */ /* 0x000fe400078e0204 */
[----:B------:R1:W-:Y:S02]  /*7a130*/  @P6 STG.E [R184.64], R194 ;  /* 0x000000c2b8006986 */ /* 0x0003e4000c101904 */
[C---:B------:R-:W-:Y:S02]  /*7a140*/  IMAD.WIDE R188, R0.reuse, 0x4, R182 ;  /* 0x0000000400bc7825 */ /* 0x040fe400078e02b6 */
[----:B------:R2:W-:Y:S04]  /*7a150*/  @P4 STG.E [R186.64], R195 ;  /* 0x000000c3ba004986 */ /* 0x0005e8000c101904 */
[----:B------:R3:W-:Y:S04]  /*7a160*/  @P5 STG.E [R188.64], R246 ;  /* 0x000000f6bc005986 */ /* 0x0007e8000c101904 */
[----:B-1----:R-:W4:Y:S01]  /*7a170*/  LDL.LU R194, [R1+0x518] ;  /* 0x0005180001c27983 */ /* 0x002f220000300800 */
[----:B------:R-:W-:-:S03]  /*7a180*/  IMAD.WIDE R184, R0, 0x4, R180 ;  /* 0x0000000400b87825 */ /* 0x000fc600078e02b4 */
[----:B--2---:R-:W2:Y:S01]  /*7a190*/  LDL.LU R195, [R1+0x498] ;  /* 0x0004980001c37983 */ /* 0x004ea20000300800 */
[----:B------:R-:W-:-:S03]  /*7a1a0*/  IMAD.WIDE R186, R0, 0x4, R6 ;  /* 0x0000000400ba7825 */ /* 0x000fc600078e0206 */
[----:B---3--:R1:W-:Y:S04]  /*7a1b0*/  @P3 STG.E [R184.64], R245 ;  /* 0x000000f5b8003986 */ /* 0x0083e8000c101904 */
[----:B------:R-:W3:Y:S04]  /*7a1c0*/  LDL.LU R246, [R1+0x61c] ;  /* 0x00061c0001f67983 */ /* 0x000ee80000300800 */
[----:B------:R1:W-:Y:S02]  /*7a1d0*/  @P0 STG.E [R186.64], R244 ;  /* 0x000000f4ba000986 */ /* 0x0003e4000c101904 */
[----:B-1----:R-:W-:-:S02]  /*7a1e0*/  IMAD.WIDE R184, R0, 0x4, R4 ;  /* 0x0000000400b87825 */ /* 0x002fc400078e0204 */
[----:B------:R-:W3:Y:S04]  /*7a1f0*/  LDL.LU R245, [R1+0x5bc] ;  /* 0x0005bc0001f57983 */ /* 0x000ee80000300800 */
[----:B------:R1:W-:Y:S04]  /*7a200*/  @P1 STG.E [R184.64], R250 ;  /* 0x000000fab8001986 */ /* 0x0003e8000c101904 */
[----:B------:R-:W3:Y:S04]  /*7a210*/  LDL.LU R244, [R1+0x51c] ;  /* 0x00051c0001f47983 */ /* 0x000ee80000300800 */
[----:B-1----:R-:W3:Y:S01]  /*7a220*/  LDL.LU R250, [R1+0x49c] ;  /* 0x00049c0001fa7983 */ /* 0x002ee20000300800 */
[----:B------:R-:W-:-:S04]  /*7a230*/  IADD3 R190, R123, 0x18, RZ ;  /* 0x000000187bbe7810 */ /* 0x000fc80007ffe0ff */
[----:B------:R-:W-:-:S04]  /*7a240*/  ISETP.GE.AND P6, PT, R190, c[0x0][0x17c], PT ;  /* 0x00005f00be007a0c */ /* 0x000fc80003fc6270 */
[----:B------:R-:W-:Y:S02]  /*7a250*/  ISETP.LT.AND P4, PT, R227, c[0x0][0x178], !P6 ;  /* 0x00005e00e3007a0c */ /* 0x000fe40007781270 */
[----:B------:R-:W-:Y:S02]  /*7a260*/  ISETP.LT.AND P5, PT, R158, c[0x0][0x178], !P6 ;  /* 0x00005e009e007a0c */ /* 0x000fe400077a1270 */
[----:B------:R-:W-:Y:S02]  /*7a270*/  IADD3 R3, R0, c[0x0][0x198], RZ ;  /* 0x0000660000037a10 */ /* 0x000fe40007ffe0ff */
[----:B------:R-:W-:Y:S02]  /*7a280*/  IADD3 R190, R123, 0x19, RZ ;  /* 0x000000197bbe7810 */ /* 0x000fe40007ffe0ff */
[----:B------:R-:W-:Y:S01]  /*7a290*/  ISETP.LT.AND P0, PT, R159, c[0x0][0x178], !P6 ;  /* 0x00005e009f007a0c */ /* 0x000fe20007701270 */
[----:B------:R-:W-:Y:S01]  /*7a2a0*/  IMAD.WIDE R186, R3, 0x4, R182 ;  /* 0x0000000403ba7825 */ /* 0x000fe200078e02b6 */
[----:B------:R-:W-:-:S03]  /*7a2b0*/  ISETP.GE.AND P3, PT, R190, c[0x0][0x17c], PT ;  /* 0x00005f00be007a0c */ /* 0x000fc60003f66270 */
[----:B------:R-:W-:Y:S01]  /*7a2c0*/  IMAD.WIDE R188, R3, 0x4, R180 ;  /* 0x0000000403bc7825 */ /* 0x000fe200078e02b4 */
[----:B------:R-:W-:Y:S01]  /*7a2d0*/  ISETP.LT.AND P6, PT, R119, c[0x0][0x178], !P6 ;  /* 0x00005e0077007a0c */ /* 0x000fe200077c1270 */
[----:B------:R1:W-:Y:S01]  /*7a2e0*/  @P4 STG.E [R186.64], R192 ;  /* 0x000000c0ba004986 */ /* 0x0003e2000c101904 */
[----:B------:R-:W-:-:S03]  /*7a2f0*/  ISETP.LT.AND P1, PT, R158, c[0x0][0x178], !P3 ;  /* 0x00005e009e007a0c */ /* 0x000fc60005f21270 */
[----:B------:R1:W-:Y:S01]  /*7a300*/  @P5 STG.E [R188.64], R193 ;  /* 0x000000c1bc005986 */ /* 0x0003e2000c101904 */
[----:B------:R-:W-:Y:S01]  /*7a310*/  ISETP.LT.AND P5, PT, R227, c[0x0][0x178], !P3 ;  /* 0x00005e00e3007a0c */ /* 0x000fe20005fa1270 */
[----:B------:R-:W-:Y:S01]  /*7a320*/  IMAD.WIDE R184, R3, 0x4, R6 ;  /* 0x0000000403b87825 */ /* 0x000fe200078e0206 */
[----:B------:R-:W-:-:S03]  /*7a330*/  ISETP.LT.AND P4, PT, R159, c[0x0][0x178], !P3 ;  /* 0x00005e009f007a0c */ /* 0x000fc60005f81270 */
[C---:B-1----:R-:W-:Y:S01]  /*7a340*/  IMAD.WIDE R186, R3.reuse, 0x4, R4 ;  /* 0x0000000403ba7825 */ /* 0x042fe200078e0204 */
[----:B------:R-:W-:Y:S02]  /*7a350*/  IADD3 R3, R3, c[0x0][0x198], RZ ;  /* 0x0000660003037a10 */ /* 0x000fe40007ffe0ff */
[----:B------:R-:W-:Y:S02]  /*7a360*/  ISETP.LT.AND P3, PT, R119, c[0x0][0x178], !P3 ;  /* 0x00005e0077007a0c */ /* 0x000fe40005f61270 */
[----:B------:R-:W-:Y:S01]  /*7a370*/  IADD3 R191, R123, 0x1a, RZ ;  /* 0x0000001a7bbf7810 */ /* 0x000fe20007ffe0ff */
[----:B------:R-:W-:Y:S01]  /*7a380*/  IMAD.WIDE R188, R3, 0x4, R6 ;  /* 0x0000000403bc7825 */ /* 0x000fe200078e0206 */
[C---:B------:R-:W-:Y:S02]  /*7a390*/  IADD3 R0, R123.reuse, 0x1d, RZ ;  /* 0x0000001d7b007810 */ /* 0x040fe40007ffe0ff */
[----:B------:R-:W-:Y:S02]  /*7a3a0*/  IADD3 R190, R123, 0x1b, RZ ;  /* 0x0000001b7bbe7810 */ /* 0x000fe40007ffe0ff */
[----:B------:R-:W-:-:S02]  /*7a3b0*/  ISETP.GE.AND P2, PT, R191, c[0x0][0x17c], PT ;  /* 0x00005f00bf007a0c */ /* 0x000fc40003f46270 */
[----:B------:R-:W3:Y:S04]  /*7a3c0*/  LDL.LU R191, [R1+0x60c] ;  /* 0x00060c0001bf7983 */ /* 0x000ee80000300800 */
[----:B----4-:R1:W-:Y:S04]  /*7a3d0*/  @P0 STG.E [R184.64], R194 ;  /* 0x000000c2b8000986 */ /* 0x0103e8000c101904 */
[----:B--2---:R2:W-:Y:S01]  /*7a3e0*/  @P6 STG.E [R186.64], R195 ;  /* 0x000000c3ba006986 */ /* 0x0045e2000c101904 */
[----:B-1----:R-:W-:-:S04]  /*7a3f0*/  IMAD.WIDE R184, R3, 0x4, R182 ;  /* 0x0000000403b87825 */ /* 0x002fc800078e02b6 */
[----:B--2---:R-:W-:Y:S01]  /*7a400*/  IMAD.WIDE R186, R3, 0x4, R180 ;  /* 0x0000000403ba7825 */ /* 0x004fe200078e02b4 */
[----:B---3--:R1:W-:Y:S01]  /*7a410*/  @P5 STG.E [R184.64], R246 ;  /* 0x000000f6b8005986 */ /* 0x0083e2000c101904 */
[----:B------:R-:W-:-:S03]  /*7a420*/  ISETP.GE.AND P0, PT, R0, c[0x0][0x17c], PT ;  /* 0x00005f0000007a0c */ /* 0x000fc60003f06270 */
[----:B------:R-:W-:Y:S01]  /*7a430*/  @P1 STG.E [R186.64], R245 ;  /* 0x000000f5ba001986 */ /* 0x000fe2000c101904 */
[C---:B------:R-:W-:Y:S01]  /*7a440*/  IADD3 R0, R3.reuse, c[0x0][0x198], RZ ;  /* 0x0000660003007a10 */ /* 0x040fe20007ffe0ff */
[----:B-1----:R-:W-:Y:S02]  /*7a450*/  IMAD.WIDE R184, R3, 0x4, R4 ;  /* 0x0000000403b87825 */ /* 0x002fe400078e0204 */
[----:B------:R1:W-:Y:S01]  /*7a460*/  @P4 STG.E [R188.64], R244 ;  /* 0x000000f4bc004986 */ /* 0x0003e2000c101904 */
[----:B------:R-:W-:-:S03]  /*7a470*/  ISETP.GE.AND P4, PT, R190, c[0x0][0x17c], PT ;  /* 0x00005f00be007a0c */ /* 0x000fc60003f86270 */
[----:B------:R2:W-:Y:S04]  /*7a480*/  @P3 STG.E [R184.64], R250 ;  /* 0x000000fab8003986 */ /* 0x0005e8000c101904 */
[----:B-1----:R-:W3:Y:S04]  /*7a490*/  LDL.LU R244, [R1+0x58c] ;  /* 0x00058c0001f47983 */ /* 0x002ee80000300800 */
[----:B------:R-:W4:Y:S04]  /*7a4a0*/  LDL.LU R3, [R1+0x608] ;  /* 0x0006080001037983 */ /* 0x000f280000300800 */
[----:B------:R-:W3:Y:S04]  /*7a4b0*/  LDL.LU R190, [R1+0x64c] ;  /* 0x00064c0001be7983 */ /* 0x000ee80000300800 */
[----:B--2---:R-:W2:Y:S01]  /*7a4c0*/  LDL.LU R185, [R1+0x648] ;  /* 0x0006480001b97983 */ /* 0x004ea20000300800 */
[----:B------:R-:W-:-:S02]  /*7a4d0*/  ISETP.LT.AND P6, PT, R227, c[0x0][0x178], !P2 ;  /* 0x00005e00e3007a0c */ /* 0x000fc400057c1270 */
[----:B------:R-:W-:Y:S01]  /*7a4e0*/  ISETP.LT.AND P5, PT, R158, c[0x0][0x178], !P2 ;  /* 0x00005e009e007a0c */ /* 0x000fe200057a1270 */
[C---:B------:R-:W-:Y:S01]  /*7a4f0*/  IMAD.WIDE R186, R0.reuse, 0x4, R182 ;  /* 0x0000000400ba7825 */ /* 0x040fe200078e02b6 */
[----:B------:R-:W3:Y:S03]  /*7a500*/  LDL.LU R250, [R1+0x4fc] ;  /* 0x0004fc0001fa7983 */ /* 0x000ee60000300800 */
[C---:B------:R-:W-:Y:S01]  /*7a510*/  IMAD.WIDE R188, R0.reuse, 0x4, R180 ;  /* 0x0000000400bc7825 */ /* 0x040fe200078e02b4 */
[----:B------:R-:W3:Y:S04]  /*7a520*/  LDL.LU R192, [R1+0x6b8] ;  /* 0x0006b80001c07983 */ /* 0x000ee80000300800 */
[----:B------:R-:W3:Y:S04]  /*7a530*/  LDL.LU R193, [R1+0x638] ;  /* 0x0006380001c17983 */ /* 0x000ee80000300800 */
[----:B------:R-:W3:Y:S04]  /*7a540*/  LDL.LU R194, [R1+0x5f8] ;  /* 0x0005f80001c27983 */ /* 0x000ee80000300800 */
[----:B------:R-:W3:Y:S04]  /*7a550*/  LDL.LU R195, [R1+0x548] ;  /* 0x0005480001c37983 */ /* 0x000ee80000300800 */
[----:B------:R-:W3:Y:S04]  /*7a560*/  LDL.LU R246, [R1+0x6bc] ;  /* 0x0006bc0001f67983 */ /* 0x000ee80000300800 */
[----:B------:R-:W3:Y:S04]  /*7a570*/  LDL.LU R245, [R1+0x63c] ;  /* 0x00063c0001f57983 */ /* 0x000ee80000300800 */
[----:B--2---:R1:W-:Y:S04]  /*7a580*/  @P6 STG.E [R186.64], R185 ;  /* 0x000000b9ba006986 */ /* 0x0043e8000c101904 */
[----:B----4-:R2:W-:Y:S01]  /*7a590*/  @P5 STG.E [R188.64], R3 ;  /* 0x00000003bc005986 */ /* 0x0105e2000c101904 */
[----:B-1----:R-:W-:-:S03]  /*7a5a0*/  IMAD.WIDE R184, R0, 0x4, R6 ;  /* 0x0000000400b87825 */ /* 0x002fc600078e0206 */
[----:B--2---:R-:W2:Y:S01]  /*7a5b0*/  LDL.LU R189, [R1+0x4f8] ;  /* 0x0004f80001bd7983 */ /* 0x004ea20000300800 */
[C---:B------:R-:W-:Y:S01]  /*7a5c0*/  IADD3 R3, R0.reuse, c[0x0][0x198], RZ ;  /* 0x0000660000037a10 */ /* 0x040fe20007ffe0ff */
[----:B------:R-:W-:Y:S02]  /*7a5d0*/  IMAD.WIDE R186, R0, 0x4, R4 ;  /* 0x0000000400ba7825 */ /* 0x000fe400078e0204 */
[----:B------:R-:W4:Y:S01]  /*7a5e0*/  LDL.LU R0, [R1+0x588] ;  /* 0x0005880001007983 */ /* 0x000f220000300800 */
[----:B------:R-:W-:Y:S02]  /*7a5f0*/  ISETP.LT.AND P1, PT, R159, c[0x0][0x178], !P2 ;  /* 0x00005e009f007a0c */ /* 0x000fe40005721270 */
[----:B------:R-:W-:Y:S02]  /*7a600*/  ISETP.LT.AND P2, PT, R119, c[0x0][0x178], !P2 ;  /* 0x00005e0077007a0c */ /* 0x000fe40005741270 */
[----:B------:R-:W-:Y:S02]  /*7a610*/  ISETP.LT.AND P6, PT, R227, c[0x0][0x178], !P4 ;  /* 0x00005e00e3007a0c */ /* 0x000fe400067c1270 */
[----:B------:R-:W-:-:S02]  /*7a620*/  ISETP.LT.AND P3, PT, R158, c[0x0][0x178], !P4 ;  /* 0x00005e009e007a0c */ /* 0x000fc40006761270 */
[----:B------:R-:W-:Y:S02]  /*7a630*/  ISETP.LT.AND P5, PT, R159, c[0x0][0x178], !P4 ;  /* 0x00005e009f007a0c */ /* 0x000fe400067a1270 */
[----:B------:R-:W-:Y:S02]  /*7a640*/  IADD3 R188, R123, 0x1c, RZ ;  /* 0x0000001c7bbc7810 */ /* 0x000fe40007ffe0ff */
[----:B------:R-:W-:Y:S01]  /*7a650*/  ISETP.LT.AND P4, PT, R119, c[0x0][0x178], !P4 ;  /* 0x00005e0077007a0c */ /* 0x000fe20006781270 */
[----:B----4-:R1:W-:Y:S01]  /*7a660*/  @P1 STG.E [R184.64], R0 ;  /* 0x00000000b8001986 */ /* 0x0103e2000c101904 */
[----:B------:R-:W-:-:S03]  /*7a670*/  ISETP.GE.AND P1, PT, R188, c[0x0][0x17c], PT ;  /* 0x00005f00bc007a0c */ /* 0x000fc60003f26270 */
[----:B--2---:R2:W-:Y:S01]  /*7a680*/  @P2 STG.E [R186.64], R189 ;  /* 0x000000bdba002986 */ /* 0x0045e2000c101904 */
[----:B-1----:R-:W-:-:S04]  /*7a690*/  IMAD.WIDE R184, R3, 0x4, R182 ;  /* 0x0000000403b87825 */ /* 0x002fc800078e02b6 */
[C---:B--2---:R-:W-:Y:S01]  /*7a6a0*/  IMAD.WIDE R188, R3.reuse, 0x4, R180 ;  /* 0x0000000403bc7825 */ /* 0x044fe200078e02b4 */
[----:B---3--:R1:W-:Y:S03]  /*7a6b0*/  @P6 STG.E [R184.64], R190 ;  /* 0x000000beb8006986 */ /* 0x0083e6000c101904 */
[C---:B------:R-:W-:Y:S01]  /*7a6c0*/  IMAD.WIDE R186, R3.reuse, 0x4, R6 ;  /* 0x0000000403ba7825 */ /* 0x040fe200078e0206 */
[----:B------:R-:W-:Y:S04]  /*7a6d0*/  @P3 STG.E [R188.64], R191 ;  /* 0x000000bfbc003986 */ /* 0x000fe8000c101904 */
[----:B------:R2:W-:Y:S01]  /*7a6e0*/  @P5 STG.E [R186.64], R244 ;  /* 0x000000f4ba005986 */ /* 0x0005e2000c101904 */
[----:B-1----:R-:W-:-:S03]  /*7a6f0*/  IMAD.WIDE R184, R3, 0x4, R4 ;  /* 0x0000000403b87825 */ /* 0x002fc600078e0204 */
[----:B--2---:R-:W2:Y:S04]  /*7a700*/  LDL.LU R244, [R1+0x5fc] ;  /* 0x0005fc0001f47983 */ /* 0x004ea80000300800 */
[----:B------:R1:W-:Y:S04]  /*7a710*/  @P4 STG.E [R184.64], R250 ;  /* 0x000000fab8004986 */ /* 0x0003e8000c101904 */
[----:B-1----:R-:W3:Y:S01]  /*7a720*/  LDL.LU R250, [R1+0x54c] ;  /* 0x00054c0001fa7983 */ /* 0x002ee20000300800 */
[----:B------:R-:W-:Y:S02]  /*7a730*/  ISETP.LT.AND P2, PT, R227, c[0x0][0x178], !P1 ;  /* 0x00005e00e3007a0c */ /* 0x000fe40004f41270 */
[----:B------:R-:W-:-:S02]  /*7a740*/  ISETP.LT.AND P3, PT, R158, c[0x0][0x178], !P1 ;  /* 0x00005e009e007a0c */ /* 0x000fc40004f61270 */
[----:B------:R-:W-:Y:S02]  /*7a750*/  IADD3 R3, R3, c[0x0][0x198], RZ ;  /* 0x0000660003037a10 */ /* 0x000fe40007ffe0ff */
[----:B------:R-:W-:Y:S02]  /*7a760*/  ISETP.LT.AND P4, PT, R159, c[0x0][0x178], !P1 ;  /* 0x00005e009f007a0c */ /* 0x000fe40004f81270 */
[----:B------:R-:W-:Y:S01]  /*7a770*/  ISETP.LT.AND P1, PT, R119, c[0x0][0x178], !P1 ;  /* 0x00005e0077007a0c */ /* 0x000fe20004f21270 */
[----:B------:R-:W-:-:S04]  /*7a780*/  IMAD.WIDE R184, R3, 0x4, R182 ;  /* 0x0000000403b87825 */ /* 0x000fc800078e02b6 */
[----:B------:R-:W-:Y:S01]  /*7a790*/  IMAD.WIDE R186, R3, 0x4, R180 ;  /* 0x0000000403ba7825 */ /* 0x000fe200078e02b4 */
[----:B------:R-:W-:Y:S01]  /*7a7a0*/  ISETP.LT.AND P6, PT, R227, c[0x0][0x178], !P0 ;  /* 0x00005e00e3007a0c */ /* 0x000fe200047c1270 */
[----:B------:R1:W-:Y:S01]  /*7a7b0*/  @P2 STG.E [R184.64], R192 ;  /* 0x000000c0b8002986 */ /* 0x0003e2000c101904 */
[----:B------:R-:W-:-:S03]  /*7a7c0*/  ISETP.LT.AND P5, PT, R158, c[0x0][0x178], !P0 ;  /* 0x00005e009e007a0c */ /* 0x000fc600047a1270 */
[----:B------:R4:W-:Y:S01]  /*7a7d0*/  @P3 STG.E [R186.64], R193 ;  /* 0x000000c1ba003986 */ /* 0x0009e2000c101904 */
[----:B------:R-:W-:Y:S02]  /*7a7e0*/  ISETP.LT.AND P3, PT, R159, c[0x0][0x178], !P0 ;  /* 0x00005e009f007a0c */ /* 0x000fe40004761270 */
[----:B------:R-:W-:Y:S02]  /*7a7f0*/  IADD3 R188, R123, 0x1e, RZ ;  /* 0x0000001e7bbc7810 */ /* 0x000fe40007ffe0ff */
[C---:B------:R-:W-:Y:S01]  /*7a800*/  IADD3 R0, R3.reuse, c[0x0][0x198], RZ ;  /* 0x0000660003007a10 */ /* 0x040fe20007ffe0ff */
[----:B-1----:R-:W-:-:S04]  /*7a810*/  IMAD.WIDE R184, R3, 0x4, R6 ;  /* 0x0000000403b87825 */ /* 0x002fc800078e0206 */
[----:B----4-:R-:W-:Y:S01]  /*7a820*/  IMAD.WIDE R186, R3, 0x4, R4 ;  /* 0x0000000403ba7825 */ /* 0x010fe200078e0204 */
[----:B------:R1:W-:Y:S01]  /*7a830*/  @P4 STG.E [R184.64], R194 ;  /* 0x000000c2b8004986 */ /* 0x0003e2000c101904 */
[----:B------:R-:W-:Y:S02]  /*7a840*/  ISETP.GE.AND P2, PT, R188, c[0x0][0x17c], PT ;  /* 0x00005f00bc007a0c */ /* 0x000fe40003f46270 */
[C---:B------:R-:W-:Y:S01]  /*7a850*/  IMAD.WIDE R188, R0.reuse, 0x4, R182 ;  /* 0x0000000400bc7825 */ /* 0x040fe200078e02b6 */
[----:B------:R-:W-:Y:S01]  /*7a860*/  @P1 STG.E [R186.64], R195 ;  /* 0x000000c3ba001986 */ /* 0x000fe2000c101904 */
[----:B------:R-:W-:Y:S02]  /*7a870*/  ISETP.LT.AND P1, PT, R119, c[0x0][0x178], !P0 ;  /* 0x00005e0077007a0c */ /* 0x000fe40004721270 */
[C---:B------:R-:W-:Y:S01]  /*7a880*/  IMAD.WIDE R190, R0.reuse, 0x4, R180 ;  /* 0x0000000400be7825 */ /* 0x040fe200078e02b4 */
[----:B------:R4:W-:Y:S03]  /*7a890*/  @P6 STG.E [R188.64], R246 ;  /* 0x000000f6bc006986 */ /* 0x0009e6000c101904 */
[C---:B-1----:R-:W-:Y:S01]  /*7a8a0*/  IMAD.WIDE R184, R0.reuse, 0x4, R6 ;  /* 0x0000000400b87825 */ /* 0x042fe200078e0206 */
[----:B------:R1:W-:Y:S01]  /*7a8b0*/  @P5 STG.E [R190.64], R245 ;  /* 0x000000f5be005986 */ /* 0x0003e2000c101904 */
[----:B------:R-:W-:-:S03]  /*7a8c0*/  IADD3 R3, R0, c[0x0][0x198], RZ ;  /* 0x0000660000037a10 */ /* 0x000fc60007ffe0ff */
[----:B------:R-:W3:Y:S04]  /*7a8d0*/  LDL.LU R193, [R1+0x568] ;  /* 0x0005680001c17983 */ /* 0x000ee80000300800 */
[----:B----4-:R-:W4:Y:S04]  /*7a8e0*/  LDL.LU R246, [R1+0x6cc] ;  /* 0x0006cc0001f67983 */ /* 0x010f280000300800 */
[----:B-1----:R-:W4:Y:S04]  /*7a8f0*/  LDL.LU R245, [R1+0x65c] ;  /* 0x00065c0001f57983 */ /* 0x002f280000300800 */
[----:B--2---:R1:W-:Y:S02]  /*7a900*/  @P3 STG.E [R184.64], R244 ;  /* 0x000000f4b8003986 */ /* 0x0043e4000c101904 */
[----:B-1----:R-:W-:-:S02]  /*7a910*/  IMAD.WIDE R184, R0, 0x4, R4 ;  /* 0x0000000400b87825 */ /* 0x002fc400078e0204 */
[----:B------:R-:W2:Y:S04]  /*7a920*/  LDL.LU R0, [R1+0x628] ;  /* 0x0006280001007983 */ /* 0x000ea80000300800 */
[----:B---3--:R1:W-:Y:S04]  /*7a930*/  @P1 STG.E [R184.64], R250 ;  /* 0x000000fab8001986 */ /* 0x0083e8000c101904 */
[----:B-1----:R-:W3:Y:S04]  /*7a940*/  LDL.LU R184, [R1+0x6c8] ;  /* 0x0006c80001b87983 */ /* 0x002ee80000300800 */
[----:B------:R-:W2:Y:S04]  /*7a950*/  LDL.LU R185, [R1+0x658] ;  /* 0x0006580001b97983 */ /* 0x000ea80000300800 */
[----:B------:R-:W4:Y:S01]  /*7a960*/  LDL.LU R244, [R1+0x62c] ;  /* 0x00062c0001f47983 */ /* 0x000f220000300800 */
[----:B------:R-:W-:-:S02]  /*7a970*/  ISETP.LT.AND P6, PT, R227, c[0x0][0x178], !P2 ;  /* 0x00005e00e3007a0c */ /* 0x000fc400057c1270 */
[----:B------:R-:W-:Y:S02]  /*7a980*/  ISETP.LT.AND P5, PT, R158, c[0x0][0x178], !P2 ;  /* 0x00005e009e007a0c */ /* 0x000fe400057a1270 */
[----:B------:R-:W-:Y:S02]  /*7a990*/  ISETP.LT.AND P4, PT, R159, c[0x0][0x178], !P2 ;  /* 0x00005e009f007a0c */ /* 0x000fe40005781270 */
[C---:B------:R-:W-:Y:S02]  /*7a9a0*/  IADD3 R186, R123.reuse, 0x20, RZ ;  /* 0x000000207bba7810 */ /* 0x040fe40007ffe0ff */
[----:B------:R-:W-:Y:S01]  /*7a9b0*/  IADD3 R188, R123, 0x1f, RZ ;  /* 0x0000001f7bbc7810 */ /* 0x000fe20007ffe0ff */
[C---:B------:R-:W-:Y:S01]  /*7a9c0*/  IMAD.WIDE R190, R3.reuse, 0x4, R6 ;  /* 0x0000000403be7825 */ /* 0x040fe200078e0206 */
[----:B------:R-:W-:Y:S01]  /*7a9d0*/  ISETP.GE.AND P0, PT, R186, c[0x0][0x17c], PT ;  /* 0x00005f00ba007a0c */ /* 0x000fe20003f06270 */
[----:B------:R-:W4:Y:S01]  /*7a9e0*/  LDL.LU R250, [R1+0x56c] ;  /* 0x00056c0001fa7983 */ /* 0x000f220000300800 */
[----:B------:R-:W-:Y:S01]  /*7a9f0*/  ISETP.GE.AND P3, PT, R188, c[0x0][0x17c], PT ;  /* 0x00005f00bc007a0c */ /* 0x000fe20003f66270 */
[----:B------:R-:W-:Y:S01]  /*7aa00*/  IMAD.WIDE R186, R3, 0x4, R182 ;  /* 0x0000000403ba7825 */ /* 0x000fe200078e02b6 */
[----:B------:R-:W-:Y:S01]  /*7aa10*/  ISETP.LT.AND P2, PT, R119, c[0x0][0x178], !P2 ;  /* 0x00005e0077007a0c */ /* 0x000fe20005741270 */
[----:B------:R-:W4:Y:S02]  /*7aa20*/  LDL.LU R192, [R1+0x120] ;  /* 0x0001200001c07983 */ /* 0x000f240000300800 */
[----:B------:R-:W-:Y:S01]  /*7aa30*/  IMAD.WIDE R188, R3, 0x4, R180 ;  /* 0x0000000403bc7825 */ /* 0x000fe200078e02b4 */
[----:B------:R-:W-:Y:S01]  /*7aa40*/  ISETP.LT.AND P1, PT, R119, c[0x0][0x178], !P3 ;  /* 0x00005e0077007a0c */ /* 0x000fe20005f21270 */
[----:B------:R-:W4:Y:S04]  /*7aa50*/  LDL.LU R194, [R1+0x50] ;  /* 0x0000500001c27983 */ /* 0x000f280000300800 */
[----:B------:R-:W4:Y:S04]  /*7aa60*/  LDL.LU R195, [R1+0x10] ;  /* 0x0000100001c37983 */ /* 0x000f280000300800 */
[----:B---3--:R-:W-:Y:S04]  /*7aa70*/  @P6 STG.E [R186.64], R184 ;  /* 0x000000b8ba006986 */ /* 0x008fe8000c101904 */
[----:B--2---:R1:W-:Y:S01]  /*7aa80*/  @P5 STG.E [R188.64], R185 ;  /* 0x000000b9bc005986 */ /* 0x0043e2000c101904 */
[----:B------:R-:W-:-:S03]  /*7aa90*/  ISETP.LT.AND P6, PT, R158, c[0x0][0x178], !P3 ;  /* 0x00005e009e007a0c */ /* 0x000fc60005fc1270 */
[----:B------:R2:W-:Y:S01]  /*7aaa0*/  @P4 STG.E [R190.64], R0 ;  /* 0x00000000be004986 */ /* 0x0005e2000c101904 */
[----:B------:R-:W-:Y:S02]  /*7aab0*/  ISETP.LT.AND P4, PT, R227, c[0x0][0x178], !P3 ;  /* 0x00005e00e3007a0c */ /* 0x000fe40005f81270 */
[----:B------:R-:W-:Y:S01]  /*7aac0*/  ISETP.LT.AND P3, PT, R159, c[0x0][0x178], !P3 ;  /* 0x00005e009f007a0c */ /* 0x000fe20005f61270 */
[C---:B-1----:R-:W-:Y:S01]  /*7aad0*/  IMAD.WIDE R184, R3.reuse, 0x4, R4 ;  /* 0x0000000403b87825 */ /* 0x042fe200078e0204 */
[----:B--2---:R-:W-:-:S04]  /*7aae0*/  IADD3 R190, R3, c[0x0][0x198], RZ ;  /* 0x0000660003be7a10 */ /* 0x004fc80007ffe0ff */
[----:B------:R1:W-:Y:S01]  /*7aaf0*/  @P2 STG.E [R184.64], R193 ;  /* 0x000000c1b8002986 */ /* 0x0003e2000c101904 */
[----:B------:R-:W-:-:S04]  /*7ab00*/  IMAD.WIDE R186, R190, 0x4, R182 ;  /* 0x00000004beba7825 */ /* 0x000fc800078e02b6 */
[C---:B------:R-:W-:Y:S01]  /*7ab10*/  IMAD.WIDE R188, R190.reuse, 0x4, R180 ;  /* 0x00000004bebc7825 */ /* 0x040fe200078e02b4 */
[----:B----4-:R2:W-:Y:S03]  /*7ab20*/  @P4 STG.E [R186.64], R246 ;  /* 0x000000f6ba004986 */ /* 0x0105e6000c101904 */
[----:B-1----:R-:W-:Y:S01]  /*7ab30*/  IMAD.WIDE R184, R190, 0x4, R6 ;  /* 0x00000004beb87825 */ /* 0x002fe200078e0206 */
[----:B------:R1:W-:Y:S04]  /*7ab40*/  @P6 STG.E [R188.64], R245 ;  /* 0x000000f5bc006986 */ /* 0x0003e8000c101904 */
[----:B------:R3:W-:Y:S04]  /*7ab50*/  @P3 STG.E [R184.64], R244 ;  /* 0x000000f4b8003986 */ /* 0x0007e8000c101904 */
[----:B--2---:R-:W2:Y:S04]  /*7ab60*/  LDL.LU R246, [R1+0x124] ;  /* 0x0001240001f67983 */ /* 0x004ea80000300800 */
[----:B-1----:R-:W4:Y:S04]  /*7ab70*/  LDL.LU R245, [R1+0x54] ;  /* 0x0000540001f57983 */ /* 0x002f280000300800 */
[----:B---3--:R-:W3:Y:S01]  /*7ab80*/  LDL.LU R244, [R1+0x14] ;  /* 0x0000140001f47983 */ /* 0x008ee20000300800 */
[----:B------:R-:W-:-:S02]  /*7ab90*/  IADD3 R0, R123, 0x21, RZ ;  /* 0x000000217b007810 */ /* 0x000fc40007ffe0ff */
[----:B------:R-:W-:Y:S02]  /*7aba0*/  ISETP.LT.AND P5, PT, R227, c[0x0][0x178], !P0 ;  /* 0x00005e00e3007a0c */ /* 0x000fe400047a1270 */
[----:B------:R-:W-:Y:S01]  /*7abb0*/  ISETP.LT.AND P6, PT, R158, c[0x0][0x178], !P0 ;  /* 0x00005e009e007a0c */ /* 0x000fe200047c1270 */
[----:B------:R-:W-:Y:S01]  /*7abc0*/  IMAD.WIDE R186, R190, 0x4, R4 ;  /* 0x00000004beba7825 */ /* 0x000fe200078e0204 */
[----:B------:R-:W-:Y:S02]  /*7abd0*/  ISETP.GE.AND P2, PT, R0, c[0x0][0x17c], PT ;  /* 0x00005f0000007a0c */ /* 0x000fe40003f46270 */
[----:B------:R-:W-:Y:S02]  /*7abe0*/  IADD3 R0, R190, c[0x0][0x198], RZ ;  /* 0x00006600be007a10 */ /* 0x000fe40007ffe0ff */
[----:B------:R-:W-:Y:S01]  /*7abf0*/  ISETP.LT.AND P4, PT, R159, c[0x0][0x178], !P0 ;  /* 0x00005e009f007a0c */ /* 0x000fe20004781270 */
[----:B------:R1:W-:Y:S01]  /*7ac00*/  @P1 STG.E [R186.64], R250 ;  /* 0x000000faba001986 */ /* 0x0003e2000c101904 */
[----:B------:R-:W-:Y:S01]  /*7ac10*/  ISETP.LT.AND P1, PT, R119, c[0x0][0x178], !P0 ;  /* 0x00005e0077007a0c */ /* 0x000fe20004721270 */
[----:B------:R-:W-:Y:S01]  /*7ac20*/  IMAD.WIDE R188, R0, 0x4, R182 ;  /* 0x0000000400bc7825 */ /* 0x000fe200078e02b6 */
[----:B------:R-:W-:-:S02]  /*7ac30*/  IADD3 R3, R123, 0x24, RZ ;  /* 0x000000247b037810 */ /* 0x000fc40007ffe0ff */
[----:B------:R-:W-:Y:S01]  /*7ac40*/  ISETP.LT.AND P3, PT, R227, c[0x0][0x178], !P2 ;  /* 0x00005e00e3007a0c */ /* 0x000fe20005761270 */
[C---:B------:R-:W-:Y:S01]  /*7ac50*/  IMAD.WIDE R184, R0.reuse, 0x4, R6 ;  /* 0x0000000400b87825 */ /* 0x040fe200078e0206 */
[----:B------:R1:W-:Y:S03]  /*7ac60*/  @P5 STG.E [R188.64], R192 ;  /* 0x000000c0bc005986 */ /* 0x0003e6000c101904 */
[----:B-1----:R-:W-:Y:S01]  /*7ac70*/  IMAD.WIDE R186, R0, 0x4, R180 ;  /* 0x0000000400ba7825 */ /* 0x002fe200078e02b4 */
[----:B------:R-:W-:Y:S01]  /*7ac80*/  ISETP.LT.AND P5, PT, R158, c[0x0][0x178], !P2 ;  /* 0x00005e009e007a0c */ /* 0x000fe200057a1270 */
[----:B------:R-:W3:Y:S01]  /*7ac90*/  LDL.LU R250, [R1+0x6d0] ;  /* 0x0006d00001fa7983 */ /* 0x000ee20000300800 */
[----:B------:R-:W-:Y:S02]  /*7aca0*/  ISETP.GE.AND P0, PT, R3, c[0x0][0x17c], PT ;  /* 0x00005f0003007a0c */ /* 0x000fe40003f06270 */
[----:B------:R-:W-:Y:S01]  /*7acb0*/  IADD3 R3, R0, c[0x0][0x198], RZ ;  /* 0x0000660000037a10 */ /* 0x000fe20007ffe0ff */
[----:B------:R1:W-:Y:S01]  /*7acc0*/  @P6 STG.E [R186.64], R194 ;  /* 0x000000c2ba006986 */ /* 0x0003e2000c101904 */
[----:B------:R-:W-:-:S03]  /*7acd0*/  ISETP.LT.AND P6, PT, R159, c[0x0][0x178], !P2 ;  /* 0x00005e009f007a0c */ /* 0x000fc600057c1270 */
[----:B------:R1:W-:Y:S01]  /*7ace0*/  @P4 STG.E [R184.64], R195 ;  /* 0x000000c3b8004986 */ /* 0x0003e2000c101904 */
[----:B------:R-:W-:Y:S01]  /*7acf0*/  IMAD.WIDE R188, R3, 0x4, R180 ;  /* 0x0000000403bc7825 */ /* 0x000fe200078e02b4 */
[----:B------:R-:W-:Y:S02]  /*7ad00*/  IADD3 R190, R123, 0x22, RZ ;  /* 0x000000227bbe7810 */ /* 0x000fe40007ffe0ff */
[----:B------:R-:W3:Y:S01]  /*7ad10*/  LDL.LU R193, [R1] ;  /* 0x0000000001c17983 */ /* 0x000ee20000300800 */
[----:B-1----:R-:W-:-:S04]  /*7ad20*/  IMAD.WIDE R186, R3, 0x4, R182 ;  /* 0x0000000403ba7825 */ /* 0x002fc800078e02b6 */
[----:B------:R-:W-:-:S05]  /*7ad30*/  IMAD.WIDE R184, R0, 0x4, R4 ;  /* 0x0000000400b87825 */ /* 0x000fca00078e0204 */
[----:B------:R1:W-:Y:S01]  /*7ad40*/  @P1 STG.E [R184.64], R248 ;  /* 0x000000f8b8001986 */ /* 0x0003e2000c101904 */
[----:B------:R-:W-:Y:S01]  /*7ad50*/  ISETP.GE.AND P4, PT, R190, c[0x0][0x17c], PT ;  /* 0x00005f00be007a0c */ /* 0x000fe20003f86270 */
[C---:B------:R-:W-:Y:S01]  /*7ad60*/  IMAD.WIDE R190, R3.reuse, 0x4, R4 ;  /* 0x0000000403be7825 */ /* 0x040fe200078e0204 */
[----:B------:R-:W-:-:S03]  /*7ad70*/  IADD3 R0, R3, c[0x0][0x198], RZ ;  /* 0x0000660003007a10 */ /* 0x000fc60007ffe0ff */
[----:B-1----:R-:W-:Y:S01]  /*7ad80*/  IMAD.WIDE R184, R3, 0x4, R6 ;  /* 0x0000000403b87825 */ /* 0x002fe200078e0206 */
[----:B------:R-:W3:Y:S04]  /*7ad90*/  LDL.LU R248, [R1+0x30] ;  /* 0x0000300001f87983 */ /* 0x000ee80000300800 */
[----:B--2---:R1:W-:Y:S04]  /*7ada0*/  @P3 STG.E [R186.64], R246 ;  /* 0x000000f6ba003986 */ /* 0x0043e8000c101904 */
[----:B----4-:R2:W-:Y:S04]  /*7adb0*/  @P5 STG.E [R188.64], R245 ;  /* 0x000000f5bc005986 */ /* 0x0105e8000c101904 */
[----:B---3--:R3:W-:Y:S04]  /*7adc0*/  @P6 STG.E [R184.64], R244 ;  /* 0x000000f4b8006986 */ /* 0x0087e8000c101904 */
[----:B-1----:R-:W4:Y:S04]  /*7add0*/  LDL.LU R246, [R1+0x6d4] ;  /* 0x0006d40001f67983 */ /* 0x002f280000300800 */
[----:B------:R-:W4:Y:S04]  /*7ade0*/  LDL.LU R194, [R1+0xa4] ;  /* 0x0000a40001c27983 */ /* 0x000f280000300800 */
[----:B--2---:R-:W2:Y:S04]  /*7adf0*/  LDL.LU R245, [R1+0x34] ;  /* 0x0000340001f57983 */ /* 0x004ea80000300800 */
[----:B---3--:R-:W3:Y:S04]  /*7ae00*/  LDL.LU R244, [R1+0x4] ;  /* 0x0000040001f47983 */ /* 0x008ee80000300800 */
[----:B------:R-:W2:Y:S04]  /*7ae10*/  LDL.LU R192, [R1+0x20] ;  /* 0x0000200001c07983 */ /* 0x000ea80000300800 */
[----:B------:R-:W2:Y:S04]  /*7ae20*/  LDL.LU R195, [R1+0x704] ;  /* 0x0007040001c37983 */ /* 0x000ea80000300800 */
[----:B------:R-:W2:Y:S01]  /*7ae30*/  LDL.LU R3, [R1+0xa0] ;  /* 0x0000a00001037983 */ /* 0x000ea20000300800 */
[----:B------:R-:W-:-:S02]  /*7ae40*/  ISETP.LT.AND P2, PT, R119, c[0x0][0x178], !P2 ;  /* 0x00005e0077007a0c */ /* 0x000fc40005741270 */
[----:B------:R-:W-:Y:S02]  /*7ae50*/  ISETP.LT.AND P5, PT, R227, c[0x0][0x178], !P4 ;  /* 0x00005e00e3007a0c */ /* 0x000fe400067a1270 */
[----:B------:R-:W-:Y:S02]  /*7ae60*/  ISETP.LT.AND P3, PT, R158, c[0x0][0x178], !P4 ;  /* 0x00005e009e007a0c */ /* 0x000fe40006761270 */
[----:B------:R-:W-:Y:S02]  /*7ae70*/  ISETP.LT.AND P1, PT, R159, c[0x0][0x178], !P4 ;  /* 0x00005e009f007a0c */ /* 0x000fe40006721270 */
[----:B------:R-:W-:Y:S02]  /*7ae80*/  ISETP.LT.AND P4, PT, R119, c[0x0][0x178], !P4 ;  /* 0x00005e0077007a0c */ /* 0x000fe40006781270 */
[----:B------:R-:W-:Y:S01]  /*7ae90*/  IADD3 R186, R123, 0x23, RZ ;  /* 0x000000237bba7810 */ /* 0x000fe20007ffe0ff */
[----:B------:R-:W-:-:S03]  /*7aea0*/  IMAD.WIDE R184, R0, 0x4, R182 ;  /* 0x0000000400b87825 */ /* 0x000fc600078e02b6 */
[----:B------:R-:W-:Y:S01]  /*7aeb0*/  ISETP.GE.AND P6, PT, R186, c[0x0][0x17c], PT ;  /* 0x00005f00ba007a0c */ /* 0x000fe20003fc6270 */
[C---:B------:R-:W-:Y:S01]  /*7aec0*/  IMAD.WIDE R186, R0.reuse, 0x4, R180 ;  /* 0x0000000400ba7825 */ /* 0x040fe200078e02b4 */
[----:B------:R1:W-:Y:S03]  /*7aed0*/  @P2 STG.E [R190.64], R249 ;  /* 0x000000f9be002986 */ /* 0x0003e6000c101904 */
[C---:B------:R-:W-:Y:S01]  /*7aee0*/  IMAD.WIDE R188, R0.reuse, 0x4, R6 ;  /* 0x0000000400bc7825 */ /* 0x040fe200078e0206 */
[----:B------:R1:W-:Y:S03]  /*7aef0*/  @P5 STG.E [R184.64], R250 ;  /* 0x000000fab8005986 */ /* 0x0003e6000c101904 */
[----:B-1----:R-:W-:Y:S01]  /*7af00*/  IMAD.WIDE R190, R0, 0x4, R4 ;  /* 0x0000000400be7825 */ /* 0x002fe200078e0204 */
[----:B------:R-:W3:Y:S04]  /*7af10*/  LDL.LU R249, [R1+0x60] ;  /* 0x0000600001f97983 */ /* 0x000ee80000300800 */
[----:B------:R-:W3:Y:S01]  /*7af20*/  LDL.LU R250, [R1+0x21ac] ;  /* 0x0021ac0001fa7983 */ /* 0x000ee20000300800 */
[----:B------:R-:W-:-:S03]  /*7af30*/  ISETP.LT.AND P2, PT, R227, c[0x0][0x178], !P6 ;  /* 0x00005e00e3007a0c */ /* 0x000fc60007741270 */
[----:B--2---:R-:W-:Y:S04]  /*7af40*/  @P3 STG.E [R186.64], R3 ;  /* 0x00000003ba003986 */ /* 0x004fe8000c101904 */
[----:B------:R-:W-:Y:S04]  /*7af50*/  @P1 STG.E [R188.64], R248 ;  /* 0x000000f8bc001986 */ /* 0x000fe8000c101904 */
[----:B------:R1:W-:Y:S04]  /*7af60*/  @P4 STG.E [R190.64], R193 ;  /* 0x000000c1be004986 */ /* 0x0003e8000c101904 */
[----:B-1----:R-:W2:Y:S01]  /*7af70*/  LDL.LU R190, [R1+0x700] ;  /* 0x0007000001be7983 */ /* 0x002ea20000300800 */
[----:B------:R-:W-:-:S02]  /*7af80*/  IADD3 R3, R0, c[0x0][0x198], RZ ;  /* 0x0000660000037a10 */ /* 0x000fc40007ffe0ff */
[----:B------:R-:W-:Y:S01]  /*7af90*/  ISETP.LT.AND P4, PT, R158, c[0x0][0x178], !P6 ;  /* 0x00005e009e007a0c */ /* 0x000fe20007781270 */
[----:B------:R-:W2:Y:S01]  /*7afa0*/  LDL.LU R191, [R1+0x3b0] ;  /* 0x0003b00001bf7983 */ /* 0x000ea20000300800 */
[----:B------:R-:W-:Y:S01]  /*7afb0*/  ISETP.LT.AND P3, PT, R159, c[0x0][0x178], !P6 ;  /* 0x00005e009f007a0c */ /* 0x000fe20007761270 */
[----:B------:R-:W-:Y:S01]  /*7afc0*/  IMAD.WIDE R188, R3, 0x4, R182 ;  /* 0x0000000403bc7825 */ /* 0x000fe200078e02b6 */
[----:B------:R-:W-:-:S03]  /*7afd0*/  ISETP.LT.AND P6, PT, R119, c[0x0][0x178], !P6 ;  /* 0x00005e0077007a0c */ /* 0x000fc600077c1270 */
[C---:B------:R-:W-:Y:S01]  /*7afe0*/  IMAD.WIDE R184, R3.reuse, 0x4, R180 ;  /* 0x0000000403b87825 */ /* 0x040fe200078e02b4 */
[----:B----4-:R1:W-:Y:S03]  /*7aff0*/  @P2 STG.E [R188.64], R246 ;  /* 0x000000f6bc002986 */ /* 0x0103e6000c101904 */
[C---:B------:R-:W-:Y:S02]  /*7b000*/  IMAD.WIDE R186, R3.reuse, 0x4, R6 ;  /* 0x0000000403ba7825 */ /* 0x040fe400078e0206 */
[----:B------:R-:W-:Y:S04]  /*7b010*/  @P4 STG.E [R184.64], R194 ;  /* 0x000000c2b8004986 */ /* 0x000fe8000c101904 */
[----:B-1----:R-:W4:Y:S01]  /*7b020*/  LDL.LU R246, [R1+0x3b4] ;  /* 0x0003b40001f67983 */ /* 0x002f220000300800 */
[----:B------:R-:W-:-:S03]  /*7b030*/  IMAD.WIDE R188, R3, 0x4, R4 ;  /* 0x0000000403bc7825 */ /* 0x000fc600078e0204 */
[----:B------:R1:W-:Y:S04]  /*7b040*/  @P3 STG.E [R186.64], R245 ;  /* 0x000000f5ba003986 */ /* 0x0003e8000c101904 */
[----:B---3--:R3:W-:Y:S04]  /*7b050*/  @P6 STG.E [R188.64], R244 ;  /* 0x000000f4bc006986 */ /* 0x0087e8000c101904 */
[----:B-1----:R-:W4:Y:S04]  /*7b060*/  LDL.LU R245, [R1+0x64] ;  /* 0x0000640001f57983 */ /* 0x002f280000300800 */
[----:B---3--:R-:W3:Y:S01]  /*7b070*/  LDL.LU R244, [R1+0x24] ;  /* 0x0000240001f47983 */ /* 0x008ee20000300800 */
[----:B------:R-:W-:-:S02]  /*7b080*/  IADD3 R0, R123, 0x25, RZ ;  /* 0x000000257b007810 */ /* 0x000fc40007ffe0ff */
[----:B------:R-:W-:Y:S01]  /*7b090*/  ISETP.LT.AND P5, PT, R227, c[0x0][0x178], !P0 ;  /* 0x00005e00e3007a0c */ /* 0x000fe200047a1270 */
[----:B------:R-:W3:Y:S01]  /*7b0a0*/  LDL.LU R248, [R1+0x740] ;  /* 0x0007400001f87983 */ /* 0x000ee20000300800 */
[----:B------:R-:W-:Y:S02]  /*7b0b0*/  ISETP.GE.AND P1, PT, R0, c[0x0][0x17c], PT ;  /* 0x00005f0000007a0c */ /* 0x000fe40003f26270 */
[----:B------:R-:W-:Y:S01]  /*7b0c0*/  IADD3 R0, R3, c[0x0][0x198], RZ ;  /* 0x0000660003007a10 */ /* 0x000fe20007ffe0ff */
[----:B------:R-:W3:Y:S04]  /*7b0d0*/  LDL.LU R193, [R1+0x6e0] ;  /* 0x0006e00001c17983 */ /* 0x000ee80000300800 */
[----:B------:R-:W-:Y:S01]  /*7b0e0*/  IMAD.WIDE R184, R0, 0x4, R182 ;  /* 0x0000000400b87825 */ /* 0x000fe200078e02b6 */
[----:B------:R-:W-:Y:S01]  /*7b0f0*/  ISETP.LT.AND P3, PT, R158, c[0x0][0x178], !P0 ;  /* 0x00005e009e007a0c */ /* 0x000fe20004761270 */
[----:B------:R-:W3:Y:S01]  /*7b100*/  LDL.LU R194, [R1+0xe0] ;  /* 0x0000e00001c27983 */ /* 0x000ee20000300800 */
[----:B------:R-:W-:-:S02]  /*7b110*/  ISETP.LT.AND P4, PT, R159, c[0x0][0x178], !P0 ;  /* 0x00005e009f007a0c */ /* 0x000fc40004781270 */
[----:B------:R-:W-:Y:S01]  /*7b120*/  IADD3 R188, R123, 0x26, RZ ;  /* 0x000000267bbc7810 */ /* 0x000fe20007ffe0ff */
[----:B------:R-:W-:Y:S01]  /*7b130*/  IMAD.WIDE R186, R0, 0x4, R180 ;  /* 0x0000000400ba7825 */ /* 0x000fe200078e02b4 */
[----:B------:R-:W-:Y:S02]  /*7b140*/  ISETP.LT.AND P6, PT, R227, c[0x0][0x178], !P1 ;  /* 0x00005e00e3007a0c */ /* 0x000fe40004fc1270 */
[----:B------:R-:W-:Y:S01]  /*7b150*/  ISETP.GE.AND P2, PT, R188, c[0x0][0x17c], PT ;  /* 0x00005f00bc007a0c */ /* 0x000fe20003f46270 */
[C---:B------:R-:W-:Y:S01]  /*7b160*/  IMAD.WIDE R188, R0.reuse, 0x4, R4 ;  /* 0x0000000400bc7825 */ /* 0x040fe200078e0204 */
[----:B------:R-:W-:Y:S01]  /*7b170*/  IADD3 R3, R0, c[0x0][0x198], RZ ;  /* 0x0000660000037a10 */ /* 0x000fe20007ffe0ff */
[----:B--2---:R1:W-:Y:S01]  /*7b180*/  @P5 STG.E [R184.64], R190 ;  /* 0x000000beb8005986 */ /* 0x0043e2000c101904 */
[----:B------:R-:W-:Y:S02]  /*7b190*/  ISETP.LT.AND P5, PT, R119, c[0x0][0x178], !P0 ;  /* 0x00005e0077007a0c */ /* 0x000fe400047a1270 */
[----:B------:R-:W-:Y:S01]  /*7b1a0*/  ISETP.LT.AND P0, PT, R158, c[0x0][0x178], !P1 ;  /* 0x00005e009e007a0c */ /* 0x000fe20004f01270 */
[----:B------:R2:W-:Y:S01]  /*7b1b0*/  @P3 STG.E [R186.64], R191 ;  /* 0x000000bfba003986 */ /* 0x0005e2000c101904 */
[----:B-1----:R-:W-:-:S04]  /*7b1c0*/  IMAD.WIDE R184, R0, 0x4, R6 ;  /* 0x0000000400b87825 */ /* 0x002fc800078e0206 */
[----:B--2---:R-:W-:Y:S01]  /*7b1d0*/  IMAD.WIDE R186, R3, 0x4, R182 ;  /* 0x0000000403ba7825 */ /* 0x004fe200078e02b6 */
[----:B------:R1:W-:Y:S04]  /*7b1e0*/  @P4 STG.E [R184.64], R249 ;  /* 0x000000f9b8004986 */ /* 0x0003e8000c101904 */
[----:B------:R-:W-:Y:S01]  /*7b1f0*/  @P5 STG.E [R188.64], R192 ;  /* 0x000000c0bc005986 */ /* 0x000fe2000c101904 */
[----:B------:R-:W-:-:S03]  /*7b200*/  ISETP.LT.AND P5, PT, R159, c[0x0][0x178], !P1 ;  /* 0x00005e009f007a0c */ /* 0x000fc60004fa1270 */
[----:B------:R2:W-:Y:S01]  /*7b210*/  @P6 STG.E [R186.64], R195 ;  /* 0x000000c3ba006986 */ /* 0x0005e2000c101904 */
[----:B-1----:R-:W-:Y:S01]  /*7b220*/  IMAD.WIDE R184, R3, 0x4, R180 ;  /* 0x0000000403b87825 */ /* 0x002fe200078e02b4 */
[----:B------:R-:W-:-:S04]  /*7b230*/  ISETP.LT.AND P1, PT, R119, c[0x0][0x178], !P1 ;  /* 0x00005e0077007a0c */ /* 0x000fc80004f21270 */
[----:B----4-:R1:W-:Y:S04]  /*7b240*/  @P0 STG.E [R184.64], R246 ;  /* 0x000000f6b8000986 */ /* 0x0103e8000c101904 */
[----:B--2---:R-:W2:Y:S01]  /*7b250*/  LDL.LU R195, [R1+0x40] ;  /* 0x0000400001c37983 */ /* 0x004ea20000300800 */
[----:B------:R-:W-:-:S03]  /*7b260*/  IMAD.WIDE R186, R3, 0x4, R4 ;  /* 0x0000000403ba7825 */ /* 0x000fc600078e0204 */
[----:B-1----:R-:W4:Y:S01]  /*7b270*/  LDL.LU R246, [R1+0x744] ;  /* 0x0007440001f67983 */ /* 0x002f220000300800 */
[----:B------:R-:W-:-:S03]  /*7b280*/  IMAD.WIDE R184, R3, 0x4, R6 ;  /* 0x0000000403b87825 */ /* 0x000fc600078e0206 */
[----:B------:R-:W4:Y:S04]  /*7b290*/  LDL.LU R192, [R1+0x6e4] ;  /* 0x0006e40001c07983 */ /* 0x000f280000300800 */
[----:B------:R1:W-:Y:S04]  /*7b2a0*/  @P5 STG.E [R184.64], R245 ;  /* 0x000000f5b8005986 */ /* 0x0003e8000c101904 */
[----:B---3--:R3:W-:Y:S04]  /*7b2b0*/  @P1 STG.E [R186.64], R244 ;  /* 0x000000f4ba001986 */ /* 0x0087e8000c101904 */
[----:B-1----:R-:W4:Y:S04]  /*7b2c0*/  LDL.LU R245, [R1+0xe4] ;  /* 0x0000e40001f57983 */ /* 0x002f280000300800 */
[----:B---3--:R-:W3:Y:S01]  /*7b2d0*/  LDL.LU R244, [R1+0x44] ;  /* 0x0000440001f47983 */ /* 0x008ee20000300800 */
[----:B------:R-:W-:-:S02]  /*7b2e0*/  ISETP.LT.AND P4, PT, R227, c[0x0][0x178], !P2 ;  /* 0x00005e00e3007a0c */ /* 0x000fc40005781270 */
[----:B------:R-:W-:Y:S01]  /*7b2f0*/  ISETP.LT.AND P6, PT, R158, c[0x0][0x178], !P2 ;  /* 0x00005e009e007a0c */ /* 0x000fe200057c1270 */
[----:B------:R-:W3:Y:S01]  /*7b300*/  LDL.LU R191, [R1+0x760] ;  /* 0x0007600001bf7983 */ /* 0x000ee20000300800 */
[----:B------:R-:W-:Y:S02]  /*7b310*/  ISETP.LT.AND P3, PT, R159, c[0x0][0x178], !P2 ;  /* 0x00005e009f007a0c */ /* 0x000fe40005761270 */
[----:B------:R-:W-:Y:S02]  /*7b320*/  IADD3 R188, R123, 0x27, RZ ;  /* 0x000000277bbc7810 */ /* 0x000fe40007ffe0ff */
[----:B------:R-:W-:Y:S02]  /*7b330*/  IADD3 R0, R3, c[0x0][0x198], RZ ;  /* 0x0000660003007a10 */ /* 0x000fe40007ffe0ff */
[----:B------:R-:W-:Y:S02]  /*7b340*/  IADD3 R189, R123, 0x2e, RZ ;  /* 0x0000002e7bbd7810 */ /* 0x000fe40007ffe0ff */
[----:B------:R-:W-:Y:S01]  /*7b350*/  ISETP.GE.AND P5, PT, R188, c[0x0][0x17c], PT ;  /* 0x00005f00bc007a0c */ /* 0x000fe20003fa6270 */
[----:B------:R-:W-:Y:S01]  /*7b360*/  IMAD.WIDE R184, R0, 0x4, R182 ;  /* 0x0000000400b87825 */ /* 0x000fe200078e02b6 */
[----:B------:R-:W-:-:S02]  /*7b370*/  ISETP.LT.AND P2, PT, R119, c[0x0][0x178], !P2 ;  /* 0x00005e0077007a0c */ /* 0x000fc40005741270 */
[----:B------:R-:W-:Y:S01]  /*7b380*/  ISETP.GE.AND P0, PT, R189, c[0x0][0x17c], PT ;  /* 0x00005f00bd007a0c */ /* 0x000fe20003f06270 */
[----:B------:R-:W-:Y:S01]  /*7b390*/  IMAD.WIDE R186, R0, 0x4, R180 ;  /* 0x0000000400ba7825 */ /* 0x000fe200078e02b4 */
[----:B------:R-:W-:-:S03]  /*7b3a0*/  ISETP.LT.AND P1, PT, R227, c[0x0][0x178], !P5 ;  /* 0x00005e00e3007a0c */ /* 0x000fc60006f21270 */
[C---:B------:R-:W-:Y:S01]  /*7b3b0*/  IMAD.WIDE R188, R0.reuse, 0x4, R6 ;  /* 0x0000000400bc7825 */ /* 0x040fe200078e0206 */
[----:B------:R1:W-:Y:S01]  /*7b3c0*/  @P4 STG.E [R184.64], R248 ;  /* 0x000000f8b8004986 */ /* 0x0003e2000c101904 */
[----:B------:R-:W-:-:S03]  /*7b3d0*/  IADD3 R3, R0, c[0x0][0x198], RZ ;  /* 0x0000660000037a10 */ /* 0x000fc60007ffe0ff */
[----:B------:R1:W-:Y:S01]  /*7b3e0*/  @P6 STG.E [R186.64], R193 ;  /* 0x000000c1ba006986 */ /* 0x0003e2000c101904 */
[----:B------:R-:W-:-:S03]  /*7b3f0*/  ISETP.LT.AND P6, PT, R159, c[0x0][0x178], !P5 ;  /* 0x00005e009f007a0c */ /* 0x000fc60006fc1270 */
[----:B------:R1:W-:Y:S01]  /*7b400*/  @P3 STG.E [R188.64], R194 ;  /* 0x000000c2bc003986 */ /* 0x0003e2000c101904 */
[----:B------:R-:W-:Y:S01]  /*7b410*/  ISETP.LT.AND P3, PT, R158, c[0x0][0x178], !P5 ;  /* 0x00005e009e007a0c */ /* 0x000fe20006f61270 */
[----:B-1----:R-:W-:Y:S02]  /*7b420*/  IMAD.WIDE R184, R0, 0x4, R4 ;  /* 0x0000000400b87825 */ /* 0x002fe400078e0204 */
[----:B------:R-:W3:Y:S02]  /*7b430*/  LDL.LU R193, [R1+0x720] ;  /* 0x0007200001c17983 */ /* 0x000ee40000300800 */
[----:B------:R-:W-:Y:S01]  /*7b440*/  IMAD.WIDE R186, R3, 0x4, R182 ;  /* 0x0000000403ba7825 */ /* 0x000fe200078e02b6 */
[----:B------:R-:W-:Y:S01]  /*7b450*/  ISETP.LT.AND P5, PT, R119, c[0x0][0x178], !P5 ;  /* 0x00005e0077007a0c */ /* 0x000fe20006fa1270 */
[----:B------:R-:W3:Y:S01]  /*7b460*/  LDL.LU R194, [R1+0x3f0] ;  /* 0x0003f00001c27983 */ /* 0x000ee20000300800 */
[----:B------:R-:W-:-:S04]  /*7b470*/  IADD3 R188, R123, 0x28, RZ ;  /* 0x000000287bbc7810 */ /* 0x000fc80007ffe0ff */
[----:B------:R-:W-:Y:S01]  /*7b480*/  ISETP.GE.AND P4, PT, R188, c[0x0][0x17c], PT ;  /* 0x00005f00bc007a0c */ /* 0x000fe20003f86270 */
[C---:B------:R-:W-:Y:S01]  /*7b490*/  IMAD.WIDE R188, R3.reuse, 0x4, R4 ;  /* 0x0000000403bc7825 */ /* 0x040fe200078e0204 */
[----:B--2---:R1:W-:Y:S04]  /*7b4a0*/  @P2 STG.E [R184.64], R195 ;  /* 0x000000c3b8002986 */ /* 0x0043e8000c101904 */
[----:B----4-:R2:W-:Y:S04]  /*7b4b0*/  @P1 STG.E [R186.64], R246 ;  /* 0x000000f6ba001986 */ /* 0x0105e8000c101904 */
[----:B-1----:R-:W4:Y:S01]  /*7b4c0*/  LDL.LU R195, [R1+0xc0] ;  /* 0x0000c00001c37983 */ /* 0x002f220000300800 */
[----:B------:R-:W-:-:S03]  /*7b4d0*/  IMAD.WIDE R184, R3, 0x4, R180 ;  /* 0x0000000403b87825 */ /* 0x000fc600078e02b4 */
[----:B--2---:R-:W2:Y:S01]  /*7b4e0*/  LDL.LU R246, [R1+0x764] ;  /* 0x0007640001f67983 */ /* 0x004ea20000300800 */
[----:B------:R-:W-:-:S03]  /*7b4f0*/  IMAD.WIDE R186, R3, 0x4, R6 ;  /* 0x0000000403ba7825 */ /* 0x000fc600078e0206 */
[----:B------:R-:W-:Y:S04]  /*7b500*/  @P3 STG.E [R184.64], R192 ;  /* 0x000000c0b8003986 */ /* 0x000fe8000c101904 */
[----:B------:R1:W-:Y:S04]  /*7b510*/  @P6 STG.E [R186.64], R245 ;  /* 0x000000f5ba006986 */ /* 0x0003e8000c101904 */
[----:B---3--:R3:W-:Y:S04]  /*7b520*/  @P5 STG.E [R188.64], R244 ;  /* 0x000000f4bc005986 */ /* 0x0087e8000c101904 */
[----:B-1----:R-:W2:Y:S04]  /*7b530*/  LDL.LU R245, [R1+0x724] ;  /* 0x0007240001f57983 */ /* 0x002ea80000300800 */
[----:B------:R-:W2:Y:S04]  /*7b540*/  LDL.LU R249, [R1+0x3f4] ;  /* 0x0003f40001f97983 */ /* 0x000ea80000300800 */
[----:B---3--:R-:W3:Y:S01]  /*7b550*/  LDL.LU R244, [R1+0xc4] ;  /* 0x0000c40001f47983 */ /* 0x008ee20000300800 */
[----:B------:R-:W-:-:S02]  /*7b560*/  IADD3 R0, R123, 0x29, RZ ;  /* 0x000000297b007810 */ /* 0x000fc40007ffe0ff */
[----:B------:R-:W-:Y:S01]  /*7b570*/  ISETP.LT.AND P1, PT, R227, c[0x0][0x178], !P4 ;  /* 0x00005e00e3007a0c */ /* 0x000fe20006721270 */
[----:B------:R-:W3:Y:S01]  /*7b580*/  LDL.LU R248, [R1+0x790] ;  /* 0x0007900001f87983 */ /* 0x000ee20000300800 */
[----:B------:R-:W-:Y:S02]  /*7b590*/  ISETP.GE.AND P2, PT, R0, c[0x0][0x17c], PT ;  /* 0x00005f0000007a0c */ /* 0x000fe40003f46270 */
[----:B------:R-:W-:Y:S01]  /*7b5a0*/  IADD3 R0, R3, c[0x0][0x198], RZ ;  /* 0x0000660003007a10 */ /* 0x000fe20007ffe0ff */
[----:B------:R-:W3:Y:S01]  /*7b5b0*/  LDL.LU R192, [R1+0x750] ;  /* 0x0007500001c07983 */ /* 0x000ee20000300800 */
[----:B------:R-:W-:Y:S02]  /*7b5c0*/  ISETP.LT.AND P3, PT, R158, c[0x0][0x178], !P4 ;  /* 0x00005e009e007a0c */ /* 0x000fe40006761270 */
[----:B------:R-:W-:Y:S01]  /*7b5d0*/  ISETP.LT.AND P6, PT, R159, c[0x0][0x178], !P4 ;  /* 0x00005e009f007a0c */ /* 0x000fe200067c1270 */
[----:B------:R-:W-:Y:S01]  /*7b5e0*/  IMAD.WIDE R184, R0, 0x4, R182 ;  /* 0x0000000400b87825 */ /* 0x000fe200078e02b6 */
[----:B------:R-:W-:-:S02]  /*7b5f0*/  ISETP.LT.AND P4, PT, R119, c[0x0][0x178], !P4 ;  /* 0x00005e0077007a0c */ /* 0x000fc40006781270 */
[----:B------:R-:W-:Y:S01]  /*7b600*/  IADD3 R3, R123, 0x2a, RZ ;  /* 0x0000002a7b037810 */ /* 0x000fe20007ffe0ff */
[C---:B------:R-:W-:Y:S01]  /*7b610*/  IMAD.WIDE R186, R0.reuse, 0x4, R180 ;  /* 0x0000000400ba7825 */ /* 0x040fe200078e02b4 */
[----:B------:R-:W-:Y:S01]  /*7b620*/  ISETP.LT.AND P5, PT, R227, c[0x0][0x178], !P2 ;  /* 0x00005e00e3007a0c */ /* 0x000fe200057a1270 */
[----:B------:R1:W-:Y:S01]  /*7b630*/  @P1 STG.E [R184.64], R191 ;  /* 0x000000bfb8001986 */ /* 0x0003e2000c101904 */
[----:B------:R-:W-:Y:S02]  /*7b640*/  ISETP.GE.AND P1, PT, R3, c[0x0][0x17c], PT ;  /* 0x00005f0003007a0c */ /* 0x000fe40003f26270 */
[C---:B------:R-:W-:Y:S01]  /*7b650*/  IADD3 R3, R0.reuse, c[0x0][0x198], RZ ;  /* 0x0000660000037a10 */ /* 0x040fe20007ffe0ff */
[----:B------:R-:W-:Y:S01]  /*7b660*/  IMAD.WIDE R188, R0, 0x4, R4 ;  /* 0x0000000400bc7825 */ /* 0x000fe200078e0204 */
[----:B------:R1:W-:Y:S01]  /*7b670*/  @P3 STG.E [R186.64], R193 ;  /* 0x000000c1ba003986 */ /* 0x0003e2000c101904 */
[----:B------:R-:W-:Y:S02]  /*7b680*/  ISETP.LT.AND P3, PT, R158, c[0x0][0x178], !P2 ;  /* 0x00005e009e007a0c */ /* 0x000fe40005761270 */
[----:B-1----:R-:W-:-:S04]  /*7b690*/  IMAD.WIDE R184, R0, 0x4, R6 ;  /* 0x0000000400b87825 */ /* 0x002fc800078e0206 */
[C---:B------:R-:W-:Y:S01]  /*7b6a0*/  IMAD.WIDE R186, R3.reuse, 0x4, R182 ;  /* 0x0000000403ba7825 */ /* 0x040fe200078e02b6 */
[----:B------:R1:W-:Y:S04]  /*7b6b0*/  @P6 STG.E [R184.64], R194 ;  /* 0x000000c2b8006986 */ /* 0x0003e8000c101904 */
[----:B------:R-:W3:Y:S04]  /*7b6c0*/  LDL.LU R193, [R1+0x6f0] ;  /* 0x0006f00001c17983 */ /* 0x000ee80000300800 */
[----:B-1----:R-:W3:Y:S01]  /*7b6d0*/  LDL.LU R194, [R1+0x180] ;  /* 0x0001800001c27983 */ /* 0x002ee20000300800 */
[----:B------:R-:W-:-:S03]  /*7b6e0*/  IMAD.WIDE R184, R3, 0x4, R6 ;  /* 0x0000000403b87825 */ /* 0x000fc600078e0206 */
[----:B----4-:R1:W-:Y:S01]  /*7b6f0*/  @P4 STG.E [R188.64], R195 ;  /* 0x000000c3bc004986 */ /* 0x0103e2000c101904 */
[----:B------:R-:W-:Y:S02]  /*7b700*/  ISETP.LT.AND P4, PT, R159, c[0x0][0x178], !P2 ;  /* 0x00005e009f007a0c */ /* 0x000fe40005781270 */
[----:B------:R-:W-:Y:S01]  /*7b710*/  ISETP.LT.AND P2, PT, R119, c[0x0][0x178], !P2 ;  /* 0x00005e0077007a0c */ /* 0x000fe20005741270 */
[----:B--2---:R2:W-:Y:S04]  /*7b720*/  @P5 STG.E [R186.64], R246 ;  /* 0x000000f6ba005986 */ /* 0x0045e8000c101904 */
[----:B-1----:R-:W4:Y:S01]  /*7b730*/  LDL.LU R195, [R1+0x794] ;  /* 0x0007940001c37983 */ /* 0x002f220000300800 */
[----:B------:R-:W-:-:S04]  /*7b740*/  IMAD.WIDE R188, R3, 0x4, R4 ;  /* 0x0000000403bc7825 */ /* 0x000fc800078e0204 */
[----:B--2---:R-:W-:Y:S01]  /*7b750*/  IMAD.WIDE R186, R3, 0x4, R180 ;  /* 0x0000000403ba7825 */ /* 0x004fe200078e02b4 */
[----:B------:R-:W2:Y:S04]  /*7b760*/  LDL.LU R246, [R1+0x754] ;  /* 0x0007540001f67983 */ /* 0x000ea80000300800 */
[----:B------:R1:W-:Y:S04]  /*7b770*/  @P3 STG.E [R186.64], R245 ;  /* 0x000000f5ba003986 */ /* 0x0003e8000c101904 */
[----:B------:R-:W-:Y:S04]  /*7b780*/  @P4 STG.E [R184.64], R249 ;  /* 0x000000f9b8004986 */ /* 0x000fe8000c101904 */
[----:B-1----:R-:W2:Y:S04]  /*7b790*/  LDL.LU R245, [R1+0x6f4] ;  /* 0x0006f40001f57983 */ /* 0x002ea80000300800 */
[----:B---3--:R1:W-:Y:S04]  /*7b7a0*/  @P2 STG.E [R188.64], R244 ;  /* 0x000000f4bc002986 */ /* 0x0083e8000c101904 */
[----:B-1----:R-:W3:Y:S01]  /*7b7b0*/  LDL.LU R244, [R1+0x184] ;  /* 0x0001840001f47983 */ /* 0x002ee20000300800 */
[----:B------:R-:W-:-:S02]  /*7b7c0*/  ISETP.LT.AND P5, PT, R227, c[0x0][0x178], !P1 ;  /* 0x00005e00e3007a0c */ /* 0x000fc40004fa1270 */
[----:B------:R-:W-:Y:S02]  /*7b7d0*/  ISETP.LT.AND P6, PT, R158, c[0x0][0x178], !P1 ;  /* 0x00005e009e007a0c */ /* 0x000fe40004fc1270 */
[----:B------:R-:W-:Y:S02]  /*7b7e0*/  IADD3 R0, R3, c[0x0][0x198], RZ ;  /* 0x0000660003007a10 */ /* 0x000fe40007ffe0ff */
[----:B------:R-:W-:-:S03]  /*7b7f0*/  IADD3 R190, R123, 0x2b, RZ ;  /* 0x0000002b7bbe7810 */ /* 0x000fc60007ffe0ff */
[----:B------:R-:W-:Y:S01]  /*7b800*/  IMAD.WIDE R186, R0, 0x4, R182 ;  /* 0x0000000400ba7825 */ /* 0x000fe200078e02b6 */
[----:B------:R-:W-:Y:S02]  /*7b810*/  ISETP.GE.AND P3, PT, R190, c[0x0][0x17c], PT ;  /* 0x00005f00be007a0c */ /* 0x000fe40003f66270 */
[----:B------:R-:W-:Y:S01]  /*7b820*/  ISETP.LT.AND P2, PT, R159, c[0x0][0x178], !P1 ;  /* 0x00005e009f007a0c */ /* 0x000fe20004f41270 */
[----:B------:R-:W-:Y:S01]  /*7b830*/  IMAD.WIDE R184, R0, 0x4, R180 ;  /* 0x0000000400b87825 */ /* 0x000fe200078e02b4 */
[----:B------:R1:W-:Y:S01]  /*7b840*/  @P5 STG.E [R186.64], R248 ;  /* 0x000000f8ba005986 */ /* 0x0003e2000c101904 */
[----:B------:R-:W-:Y:S02]  /*7b850*/  ISETP.LT.AND P1, PT, R119, c[0x0][0x178], !P1 ;  /* 0x00005e0077007a0c */ /* 0x000fe40004f21270 */
[----:B------:R-:W-:Y:S01]  /*7b860*/  ISETP.LT.AND P5, PT, R227, c[0x0][0x178], !P3 ;  /* 0x00005e00e3007a0c */ /* 0x000fe20005fa1270 */
[----:B------:R1:W-:Y:S01]  /*7b870*/  @P6 STG.E [R184.64], R192 ;  /* 0x000000c0b8006986 */ /* 0x0003e2000c101904 */
[----:B------:R-:W-:-:S02]  /*7b880*/  ISETP.LT.AND P4, PT, R158, c[0x0][0x178], !P3 ;  /* 0x00005e009e007a0c */ /* 0x000fc40005f81270 */
[----:B------:R-:W-:Y:S02]  /*7b890*/  ISETP.LT.AND P6, PT, R159, c[0x0][0x178], !P3 ;  /* 0x00005e009f007a0c */ /* 0x000fe40005fc1270 */
[C---:B------:R-:W-:Y:S02]  /*7b8a0*/  IADD3 R3, R0.reuse, c[0x0][0x198], RZ ;  /* 0x0000660000037a10 */ /* 0x040fe40007ffe0ff */
[----:B------:R-:W-:Y:S01]  /*7b8b0*/  ISETP.LT.AND P3, PT, R119, c[0x0][0x178], !P3 ;  /* 0x00005e0077007a0c */ /* 0x000fe20005f61270 */
[----:B-1----:R-:W-:-:S04]  /*7b8c0*/  IMAD.WIDE R186, R0, 0x4, R4 ;  /* 0x0000000400ba7825 */ /* 0x002fc800078e0204 */
[----:B------:R-:W-:-:S04]  /*7b8d0*/  IMAD.WIDE R184, R0, 0x4, R6 ;  /* 0x0000000400b87825 */ /* 0x000fc800078e0206 */
[C---:B------:R-:W-:Y:S01]  /*7b8e0*/  IMAD.WIDE R188, R3.reuse, 0x4, R182 ;  /* 0x0000000403bc7825 */ /* 0x040fe200078e02b6 */
[----:B------:R1:W-:Y:S03]  /*7b8f0*/  @P2 STG.E [R184.64], R193 ;  /* 0x000000c1b8002986 */ /* 0x0003e6000c101904 */
[C---:B------:R-:W-:Y:S01]  /*7b900*/  IMAD.WIDE R190, R3.reuse, 0x4, R180 ;  /* 0x0000000403be7825 */ /* 0x040fe200078e02b4 */
[----:B------:R1:W-:Y:S03]  /*7b910*/  @P1 STG.E [R186.64], R194 ;  /* 0x000000c2ba001986 */ /* 0x0003e6000c101904 */
[C---:B-1----:R-:W-:Y:S01]  /*7b920*/  IMAD.WIDE R184, R3.reuse, 0x4, R6 ;  /* 0x0000000403b87825 */ /* 0x042fe200078e0206 */
[----:B------:R-:W3:Y:S01]  /*7b930*/  LDL.LU R193, [R1+0x7c4] ;  /* 0x0007c40001c17983 */ /* 0x000ee20000300800 */
[----:B------:R-:W-:-:S03]  /*7b940*/  IADD3 R0, R3, c[0x0][0x198], RZ ;  /* 0x0000660003007a10 */ /* 0x000fc60007ffe0ff */
[----:B------:R-:W3:Y:S04]  /*7b950*/  LDL.LU R194, [R1+0x784] ;  /* 0x0007840001c27983 */ /* 0x000ee80000300800 */
[----:B----4-:R1:W-:Y:S04]  /*7b960*/  @P5 STG.E [R188.64], R195 ;  /* 0x000000c3bc005986 */ /* 0x0103e8000c101904 */
[----:B--2---:R2:W-:Y:S04]  /*7b970*/  @P4 STG.E [R190.64], R246 ;  /* 0x000000f6be004986 */ /* 0x0045e8000c101904 */
[----:B-1----:R-:W4:Y:S04]  /*7b980*/  LDL.LU R195, [R1+0x734] ;  /* 0x0007340001c37983 */ /* 0x002f280000300800 */
[----:B--2---:R-:W2:Y:S04]  /*7b990*/  LDL.LU R246, [R1+0x534] ;  /* 0x0005340001f67983 */ /* 0x004ea80000300800 */
[----:B------:R1:W-:Y:S02]  /*7b9a0*/  @P6 STG.E [R184.64], R245 ;  /* 0x000000f5b8006986 */ /* 0x0003e4000c101904 */
[----:B-1----:R-:W-:-:S02]  /*7b9b0*/  IMAD.WIDE R184, R3, 0x4, R4 ;  /* 0x0000000403b87825 */ /* 0x002fc400078e0204 */
[----:B------:R-:W2:Y:S04]  /*7b9c0*/  LDL.LU R3, [R1+0x730] ;  /* 0x0007300001037983 */ /* 0x000ea80000300800 */
[----:B---3--:R1:W-:Y:S04]  /*7b9d0*/  @P3 STG.E [R184.64], R244 ;  /* 0x000000f4b8003986 */ /* 0x0083e8000c101904 */
[----:B-1----:R-:W3:Y:S01]  /*7b9e0*/  LDL.LU R184, [R1+0x7c0] ;  /* 0x0007c00001b87983 */ /* 0x002ee20000300800 */
[----:B------:R-:W-:Y:S01]  /*7b9f0*/  IADD3 R192, R123, 0x2c, RZ ;  /* 0x0000002c7bc07810 */ /* 0x000fe20007ffe0ff */
[----:B------:R-:W-:-:S02]  /*7ba00*/  IMAD.WIDE R186, R0, 0x4, R182 ;  /* 0x0000000400ba7825 */ /* 0x000fc400078e02b6 */
[----:B------:R-:W2:Y:S01]  /*7ba10*/  LDL.LU R185, [R1+0x780] ;  /* 0x0007800001b97983 */ /* 0x000ea20000300800 */
[----:B------:R-:W-:-:S04]  /*7ba20*/  ISETP.GE.AND P2, PT, R192, c[0x0][0x17c], PT ;  /* 0x00005f00c0007a0c */ /* 0x000fc80003f46270 */
[----:B------:R-:W-:Y:S02]  /*7ba30*/  ISETP.LT.AND P5, PT, R227, c[0x0][0x178], !P2 ;  /* 0x00005e00e3007a0c */ /* 0x000fe400057a1270 */
[----:B------:R-:W-:-:S04]  /*7ba40*/  IADD3 R192, R123, 0x2d, RZ ;  /* 0x0000002d7bc07810 */ /* 0x000fc80007ffe0ff */
[----:B------:R-:W-:Y:S02]  /*7ba50*/  ISETP.GE.AND P6, PT, R192, c[0x0][0x17c], PT ;  /* 0x00005f00c0007a0c */ /* 0x000fe40003fc6270 */
[----:B------:R-:W2:Y:S04]  /*7ba60*/  LDL.LU R192, [R1+0x7d0] ;  /* 0x0007d00001c07983 */ /* 0x000ea80000300800 */
[----:B------:R-:W2:Y:S04]  /*7ba70*/  LDL.LU R249, [R1+0x7a0] ;  /* 0x0007a00001f97983 */ /* 0x000ea80000300800 */
[----:B------:R-:W2:Y:S04]  /*7ba80*/  LDL.LU R248, [R1+0x770] ;  /* 0x0007700001f87983 */ /* 0x000ea80000300800 */
[----:B------:R-:W4:Y:S04]  /*7ba90*/  LDL.LU R245, [R1+0x7d4] ;  /* 0x0007d40001f57983 */ /* 0x000f280000300800 */
[----:B------:R-:W4:Y:S04]  /*7baa0*/  LDL.LU R244, [R1+0x7a4] ;  /* 0x0007a40001f47983 */ /* 0x000f280000300800 */
[----:B---3--:R1:W-:Y:S04]  /*7bab0*/  @P5 STG.E [R186.64], R184 ;  /* 0x000000b8ba005986 */ /* 0x0083e8000c101904 */
[----:B-1----:R-:W3:Y:S01]  /*7bac0*/  LDL.LU R187, [R1+0x530] ;  /* 0x0005300001bb7983 */ /* 0x002ee20000300800 */
[----:B------:R-:W-:-:S02]  /*7bad0*/  ISETP.LT.AND P4, PT, R158, c[0x0][0x178], !P2 ;  /* 0x00005e009e007a0c */ /* 0x000fc40005781270 */
[----:B------:R-:W-:Y:S02]  /*7bae0*/  ISETP.LT.AND P1, PT, R159, c[0x0][0x178], !P2 ;  /* 0x00005e009f007a0c */ /* 0x000fe40005721270 */
[----:B------:R-:W-:Y:S01]  /*7baf0*/  ISETP.LT.AND P2, PT, R119, c[0x0][0x178], !P2 ;  /* 0x00005e0077007a0c */ /* 0x000fe20005741270 */
[----:B------:R-:W-:Y:S01]  /*7bb00*/  IMAD.WIDE R188, R0, 0x4, R180 ;  /* 0x0000000400bc7825 */ /* 0x000fe200078e02b4 */
[----:B------:R-:W-:-:S03]  /*7bb10*/  ISETP.LT.AND P3, PT, R227, c[0x0][0x178], !P6 ;  /* 0x00005e00e3007a0c */ /* 0x000fc60007761270 */
[----:B------:R-:W-:-:S04]  /*7bb20*/  IMAD.WIDE R190, R0, 0x4, R6 ;  /* 0x0000000400be7825 */ /* 0x000fc800078e0206 */
[----:B--2---:R1:W-:Y:S01]  /*7bb30*/  @P4 STG.E [R188.64], R185 ;  /* 0x000000b9bc004986 */ /* 0x0043e2000c101904 */
[----:B------:R-:W-:-:S03]  /*7bb40*/  ISETP.LT.AND P5, PT, R159, c[0x0][0x178], !P6 ;  /* 0x00005e009f007a0c */ /* 0x000fc600077a1270 */
[----:B------:R2:W-:Y:S01]  /*7bb50*/  @P1 STG.E [R190.64], R3 ;  /* 0x00000003be001986 */ /* 0x0005e2000c101904 */
[----:B------:R-:W-:Y:S02]  /*7bb60*/  ISETP.LT.AND P1, PT, R158, c[0x0][0x178], !P6 ;  /* 0x00005e009e007a0c */ /* 0x000fe40007721270 */
[----:B------:R-:W-:Y:S01]  /*7bb70*/  ISETP.LT.AND P6, PT, R119, c[0x0][0x178], !P6 ;  /* 0x00005e0077007a0c */ /* 0x000fe200077c1270 */
[C---:B-1----:R-:W-:Y:S01]  /*7bb80*/  IMAD.WIDE R184, R0.reuse, 0x4, R4 ;  /* 0x0000000400b87825 */ /* 0x042fe200078e0204 */
[----:B--2---:R-:W-:Y:S02]  /*7bb90*/  IADD3 R3, R0, c[0x0][0x198], RZ ;  /* 0x0000660000037a10 */ /* 0x004fe40007ffe0ff */
[----:B------:R-:W-:Y:S02]  /*7bba0*/  IADD3 R186, R123, 0x2f, RZ ;  /* 0x0000002f7bba7810 */ /* 0x000fe40007ffe0ff */
[C---:B------:R-:W-:Y:S01]  /*7bbb0*/  IADD3 R0, R3.reuse, c[0x0][0x198], RZ ;  /* 0x0000660003007a10 */ /* 0x040fe20007ffe0ff */
[----:B------:R-:W-:Y:S01]  /*7bbc0*/  IMAD.WIDE R190, R3, 0x4, R182 ;  /* 0x0000000403be7825 */ /* 0x000fe200078e02b6 */
[----:B------:R-:W-:-:S03]  /*7bbd0*/  ISETP.GE.AND P4, PT, R186, c[0x0][0x17c], PT ;  /* 0x00005f00ba007a0c */ /* 0x000fc60003f86270 */
[----:B------:R-:W-:Y:S01]  /*7bbe0*/  IMAD.WIDE R188, R3, 0x4, R180 ;  /* 0x0000000403bc7825 */ /* 0x000fe200078e02b4 */
[----:B---3--:R1:W-:Y:S01]  /*7bbf0*/  @P2 STG.E [R184.64], R187 ;  /* 0x000000bbb8002986 */ /* 0x0083e2000c101904 */
[----:B------:R-:W-:-:S03]  /*7bc00*/  ISETP.LT.AND P2, PT, R227, c[0x0][0x178], !P0 ;  /* 0x00005e00e3007a0c */ /* 0x000fc60004741270 */
[----:B------:R2:W-:Y:S01]  /*7bc10*/  @P3 STG.E [R190.64], R193 ;  /* 0x000000c1be003986 */ /* 0x0005e2000c101904 */
[----:B------:R-:W-:-:S03]  /*7bc20*/  ISETP.LT.AND P3, PT, R158, c[0x0][0x178], !P0 ;  /* 0x00005e009e007a0c */ /* 0x000fc60004761270 */
[----:B------:R-:W-:Y:S01]  /*7bc30*/  @P1 STG.E [R188.64], R194 ;  /* 0x000000c2bc001986 */ /* 0x000fe2000c101904 */
[----:B-1----:R-:W-:-:S04]  /*7bc40*/  IMAD.WIDE R186, R3, 0x4, R6 ;  /* 0x0000000403ba7825 */ /* 0x002fc800078e0206 */
[----:B------:R-:W-:Y:S01]  /*7bc50*/  IMAD.WIDE R184, R3, 0x4, R4 ;  /* 0x0000000403b87825 */ /* 0x000fe200078e0204 */
[----:B----4-:R-:W-:Y:S03]  /*7bc60*/  @P5 STG.E [R186.64], R195 ;  /* 0x000000c3ba005986 */ /* 0x010fe6000c101904 */
[----:B--2---:R-:W-:Y:S01]  /*7bc70*/  IMAD.WIDE R190, R0, 0x4, R182 ;  /* 0x0000000400be7825 */ /* 0x004fe200078e02b6 */
[----:B------:R1:W-:Y:S04]  /*7bc80*/  @P6 STG.E [R184.64], R246 ;  /* 0x000000f6b8006986 */ /* 0x0003e8000c101904 */
[----:B------:R2:W-:Y:S01]  /*7bc90*/  @P2 STG.E [R190.64], R192 ;  /* 0x000000c0be002986 */ /* 0x0005e2000c101904 */
[----:B------:R-:W-:-:S02]  /*7bca0*/  ISETP.LT.AND P2, PT, R159, c[0x0][0x178], !P0 ;  /* 0x00005e009f007a0c */ /* 0x000fc40004741270 */
[----:B------:R-:W-:Y:S01]  /*7bcb0*/  ISETP.LT.AND P0, PT, R119, c[0x0][0x178], !P0 ;  /* 0x00005e0077007a0c */ /* 0x000fe20004701270 */
[----:B-1----:R-:W3:Y:S01]  /*7bcc0*/  LDL.LU R246, [R1+0x774] ;  /* 0x0007740001f67983 */ /* 0x002ee20000300800 */
[----:B------:R-:W-:Y:S01]  /*7bcd0*/  IADD3 R184, R123, 0x30, RZ ;  /* 0x000000307bb87810 */ /* 0x000fe20007ffe0ff */
[----:B------:R-:W-:Y:S02]  /*7bce0*/  IMAD.WIDE R186, R0, 0x4, R180 ;  /* 0x0000000400ba7825 */ /* 0x000fe400078e02b4 */
[----:B------:R-:W4:Y:S01]  /*7bcf0*/  LDL.LU R193, [R1+0x128] ;  /* 0x0001280001c17983 */ /* 0x000f220000300800 */
[----:B------:R-:W-:Y:S01]  /*7bd00*/  ISETP.GE.AND P1, PT, R184, c[0x0][0x17c], PT ;  /* 0x00005f00b8007a0c */ /* 0x000fe20003f26270 */
[C---:B------:R-:W-:Y:S02]  /*7bd10*/  IMAD.WIDE R184, R0.reuse, 0x4, R6 ;  /* 0x0000000400b87825 */ /* 0x040fe400078e0206 */
[----:B------:R-:W4:Y:S02]  /*7bd20*/  LDL.LU R194, [R1+0x58] ;  /* 0x0000580001c27983 */ /* 0x000f240000300800 */
[----:B------:R-:W-:-:S02]  /*7bd30*/  IMAD.WIDE R188, R0, 0x4, R4 ;  /* 0x0000000400bc7825 */ /* 0x000fc400078e0204 */
[----:B------:R-:W4:Y:S01]  /*7bd40*/  LDL.LU R195, [R1+0x18] ;  /* 0x0000180001c37983 */ /* 0x000f220000300800 */
[----:B------:R-:W-:-:S03]  /*7bd50*/  ISETP.LT.AND P6, PT, R227, c[0x0][0x178], !P4 ;  /* 0x00005e00e3007a0c */ /* 0x000fc600067c1270 */
[----:B------:R-:W-:Y:S01]  /*7bd60*/  @P3 STG.E [R186.64], R249 ;  /* 0x000000f9ba003986 */ /* 0x000fe2000c101904 */
[----:B------:R-:W-:-:S03]  /*7bd70*/  IADD3 R3, R0, c[0x0][0x198], RZ ;  /* 0x0000660000037a10 */ /* 0x000fc60007ffe0ff */
[----:B------:R-:W-:Y:S01]  /*7bd80*/  @P2 STG.E [R184.64], R248 ;  /* 0x000000f8b8002986 */ /* 0x000fe2000c101904 */
[----:B------:R-:W-:-:S03]  /*7bd90*/  ISETP.LT.AND P5, PT, R158, c[0x0][0x178], !P4 ;  /* 0x00005e009e007a0c */ /* 0x000fc600067a1270 */
[----:B------:R1:W-:Y:S01]  /*7bda0*/  @P0 STG.E [R188.64], R250 ;  /* 0x000000fabc000986 */ /* 0x0003e2000c101904 */
[----:B--2---:R-:W-:-:S03]  /*7bdb0*/  IMAD.WIDE R190, R3, 0x4, R182 ;  /* 0x0000000403be7825 */ /* 0x004fc600078e02b6 */
[----:B-1----:R-:W2:Y:S01]  /*7bdc0*/  LDL.LU R250, [R1+0x21a8] ;  /* 0x0021a80001fa7983 */ /* 0x002ea20000300800 */
[----:B------:R-:W-:-:S03]  /*7bdd0*/  IMAD.WIDE R186, R3, 0x4, R180 ;  /* 0x0000000403ba7825 */ /* 0x000fc600078e02b4 */
[----:B------:R1:W-:Y:S04]  /*7bde0*/  @P6 STG.E [R190.64], R245 ;  /* 0x000000f5be006986 */ /* 0x0003e8000c101904 */
[----:B------:R1:W-:Y:S04]  /*7bdf0*/  @P5 STG.E [R186.64], R244 ;  /* 0x000000f4ba005986 */ /* 0x0003e8000c101904 */
[----:B-1----:R-:W2:Y:S04]  /*7be00*/  LDL.LU R245, [R1+0x12c] ;  /* 0x00012c0001f57983 */ /* 0x002ea80000300800 */
[----:B------:R-:W2:Y:S01]  /*7be10*/  LDL.LU R244, [R1+0x5c] ;  /* 0x00005c0001f47983 */ /* 0x000ea20000300800 */
[----:B------:R-:W-:-:S02]  /*7be20*/  ISETP.LT.AND P6, PT, R159, c[0x0][0x178], !P4 ;  /* 0x00005e009f007a0c */ /* 0x000fc400067c1270 */
[----:B------:R-:W-:Y:S02]  /*7be30*/  ISETP.LT.AND P4, PT, R119, c[0x0][0x178], !P4 ;  /* 0x00005e0077007a0c */ /* 0x000fe40006781270 */
[----:B------:R-:W-:Y:S01]  /*7be40*/  ISETP.LT.AND P5, PT, R227, c[0x0][0x178], !P1 ;  /* 0x00005e00e3007a0c */ /* 0x000fe20004fa1270 */
[----:B------:R-:W-:Y:S01]  /*7be50*/  IMAD.WIDE R184, R3, 0x4, R6 ;  /* 0x0000000403b87825 */ /* 0x000fe200078e0206 */
[----:B------:R-:W-:Y:S02]  /*7be60*/  ISETP.LT.AND P3, PT, R158, c[0x0][0x178], !P1 ;  /* 0x00005e009e007a0c */ /* 0x000fe40004f61270 */
[----:B------:R-:W-:Y:S01]  /*7be70*/  ISETP.LT.AND P0, PT, R159, c[0x0][0x178], !P1 ;  /* 0x00005e009f007a0c */ /* 0x000fe20004f01270 */
[C---:B------:R-:W-:Y:S01]  /*7be80*/  IMAD.WIDE R186, R3.reuse, 0x4, R4 ;  /* 0x0000000403ba7825 */ /* 0x040fe200078e0204 */
[----:B------:R-:W-:Y:S02]  /*7be90*/  IADD3 R0, R3, c[0x0][0x198], RZ ;  /* 0x0000660003007a10 */ /* 0x000fe40007ffe0ff */
[----:B------:R-:W-:-:S03]  /*7bea0*/  ISETP.LT.AND P1, PT, R119, c[0x0][0x178], !P1 ;  /* 0x00005e0077007a0c */ /* 0x000fc60004f21270 */
[C---:B------:R-:W-:Y:S01]  /*7beb0*/  IMAD.WIDE R188, R0.reuse, 0x4, R182 ;  /* 0x0000000400bc7825 */ /* 0x040fe200078e02b6 */
[C---:B------:R-:W-:Y:S02]  /*7bec0*/  IADD3 R190, R123.reuse, 0x31, RZ ;  /* 0x000000317bbe7810 */ /* 0x040fe40007ffe0ff */
[----:B------:R-:W-:Y:S02]  /*7bed0*/  IADD3 R191, R123, 0x33, RZ ;  /* 0x000000337bbf7810 */ /* 0x000fe40007ffe0ff */
[----:B------:R-:W-:Y:S02]  /*7bee0*/  IADD3 R3, R0, c[0x0][0x198], RZ ;  /* 0x0000660000037a10 */ /* 0x000fe40007ffe0ff */
[----:B------:R-:W-:Y:S01]  /*7bef0*/  ISETP.GE.AND P2, PT, R191, c[0x0][0x17c], PT ;  /* 0x00005f00bf007a0c */ /* 0x000fe20003f46270 */
[----:B---3--:R1:W-:Y:S04]  /*7bf00*/  @P6 STG.E [R184.64], R246 ;  /* 0x000000f6b8006986 */ /* 0x0083e8000c101904 */
[----:B------:R3:W-:Y:S01]  /*7bf10*/  @P4 STG.E [R186.64], R251 ;  /* 0x000000fbba004986 */ /* 0x0007e2000c101904 */
[----:B------:R-:W-:-:S03]  /*7bf20*/  ISETP.GE.AND P6, PT, R190, c[0x0][0x17c], PT ;  /* 0x00005f00be007a0c */ /* 0x000fc60003fc6270 */
[----:B----4-:R-:W-:Y:S01]  /*7bf30*/  @P5 STG.E [R188.64], R193 ;  /* 0x000000c1bc005986 */ /* 0x010fe2000c101904 */
[----:B-1----:R-:W-:-:S04]  /*7bf40*/  IMAD.WIDE R184, R0, 0x4, R6 ;  /* 0x0000000400b87825 */ /* 0x002fc800078e0206 */
[----:B---3--:R-:W-:Y:S01]  /*7bf50*/  IMAD.WIDE R186, R0, 0x4, R180 ;  /* 0x0000000400ba7825 */ /* 0x008fe200078e02b4 */
[----:B------:R-:W3:Y:S01]  /*7bf60*/  LDL.LU R251, [R1+0x21a4] ;  /* 0x0021a40001fb7983 */ /* 0x000ee20000300800 */
[----:B------:R-:W-:-:S03]  /*7bf70*/  IADD3 R190, R123, 0x32, RZ ;  /* 0x000000327bbe7810 */ /* 0x000fc60007ffe0ff */
[----:B------:R-:W-:Y:S01]  /*7bf80*/  @P3 STG.E [R186.64], R194 ;  /* 0x000000c2ba003986 */ /* 0x000fe2000c101904 */
[----:B------:R-:W-:-:S03]  /*7bf90*/  ISETP.LT.AND P4, PT, R227, c[0x0][0x178], !P6 ;  /* 0x00005e00e3007a0c */ /* 0x000fc60007781270 */
[----:B------:R-:W4:Y:S04]  /*7bfa0*/  LDL.LU R246, [R1+0x1c] ;  /* 0x00001c0001f67983 */ /* 0x000f280000300800 */
[----:B------:R1:W-:Y:S01]  /*7bfb0*/  @P0 STG.E [R184.64], R195 ;  /* 0x000000c3b8000986 */ /* 0x0003e2000c101904 */
[----:B------:R-:W-:-:S03]  /*7bfc0*/  ISETP.GE.AND P3, PT, R190, c[0x0][0x17c], PT ;  /* 0x00005f00be007a0c */ /* 0x000fc60003f66270 */
[----:B------:R-:W3:Y:S01]  /*7bfd0*/  LDL.LU R191, [R1+0x38] ;  /* 0x0000380001bf7983 */ /* 0x000ee20000300800 */
[----:B------:R-:W-:-:S03]  /*7bfe0*/  ISETP.LT.AND P5, PT, R158, c[0x0][0x178], !P6 ;  /* 0x00005e009e007a0c */ /* 0x000fc600077a1270 */
[----:B------:R-:W3:Y:S01]  /*7bff0*/  LDL.LU R190, [R1+0xa8] ;  /* 0x0000a80001be7983 */ /* 0x000ee20000300800 */
[----:B-1----:R-:W-:-:S05]  /*7c000*/  IMAD.WIDE R184, R0, 0x4, R4 ;  /* 0x0000000400b87825 */ /* 0x002fca00078e0204 */
[----:B--2---:R1:W-:Y:S01]  /*7c010*/  @P1 STG.E [R184.64], R250 ;  /* 0x000000fab8001986 */ /* 0x0043e2000c101904 */
[----:B------:R-:W-:-:S03]  /*7c020*/  IMAD.WIDE R186, R3, 0x4, R182 ;  /* 0x0000000403ba7825 */ /* 0x000fc600078e02b6 */
[----:B-1----:R-:W2:Y:S01]  /*7c030*/  LDL.LU R250, [R1+0x6d8] ;  /* 0x0006d80001fa7983 */ /* 0x002ea20000300800 */
[----:B------:R-:W-:-:S03]  /*7c040*/  IMAD.WIDE R188, R3, 0x4, R180 ;  /* 0x0000000403bc7825 */ /* 0x000fc600078e02b4 */
[----:B------:R1:W-:Y:S04]  /*7c050*/  @P4 STG.E [R186.64], R245 ;  /* 0x000000f5ba004986 */ /* 0x0003e8000c101904 */
[----:B------:R-:W2:Y:S04]  /*7c060*/  LDL.LU R192, [R1+0x8] ;  /* 0x0000080001c07983 */ /* 0x000ea80000300800 */
[----:B------:R1:W-:Y:S04]  /*7c070*/  @P5 STG.E [R188.64], R244 ;  /* 0x000000f4bc005986 */ /* 0x0003e8000c101904 */
[----:B-1----:R-:W2:Y:S04]  /*7c080*/  LDL.LU R245, [R1+0x6dc] ;  /* 0x0006dc0001f57983 */ /* 0x002ea80000300800 */
[----:B------:R-:W2:Y:S04]  /*7c090*/  LDL.LU R244, [R1+0xac] ;  /* 0x0000ac0001f47983 */ /* 0x000ea80000300800 */
[----:B------:R-:W2:Y:S01]  /*7c0a0*/  LDL.LU R195, [R1+0x3c] ;  /* 0x00003c0001c37983 */ /* 0x000ea20000300800 */
[----:B------:R-:W-:-:S02]  /*7c0b0*/  ISETP.LT.AND P0, PT, R159, c[0x0][0x178], !P6 ;  /* 0x00005e009f007a0c */ /* 0x000fc40007701270 */
[----:B------:R-:W-:Y:S01]  /*7c0c0*/  ISETP.LT.AND P6, PT, R119, c[0x0][0x178], !P6 ;  /* 0x00005e0077007a0c */ /* 0x000fe200077c1270 */
[----:B------:R-:W-:Y:S01]  /*7c0d0*/  IMAD.WIDE R184, R3, 0x4, R6 ;  /* 0x0000000403b87825 */ /* 0x000fe200078e0206 */
[----:B------:R-:W-:Y:S02]  /*7c0e0*/  ISETP.LT.AND P5, PT, R227, c[0x0][0x178], !P3 ;  /* 0x00005e00e3007a0c */ /* 0x000fe40005fa1270 */
[----:B------:R-:W-:Y:S01]  /*7c0f0*/  ISETP.LT.AND P1, PT, R158, c[0x0][0x178], !P3 ;  /* 0x00005e009e007a0c */ /* 0x000fe20005f21270 */
[----:B------:R-:W-:Y:S01]  /*7c100*/  IMAD.WIDE R186, R3, 0x4, R4 ;  /* 0x0000000403ba7825 */ /* 0x000fe200078e0204 */
[----:B------:R-:W-:Y:S02]  /*7c110*/  IADD3 R188, R123, 0x36, RZ ;  /* 0x000000367bbc7810 */ /* 0x000fe40007ffe0ff */
[----:B------:R-:W-:Y:S02]  /*7c120*/  IADD3 R0, R3, c[0x0][0x198], RZ ;  /* 0x0000660003007a10 */ /* 0x000fe40007ffe0ff */
[----:B------:R-:W-:-:S02]  /*7c130*/  ISETP.LT.AND P4, PT, R159, c[0x0][0x178], !P3 ;  /* 0x00005e009f007a0c */ /* 0x000fc40005f81270 */
[----:B------:R-:W-:Y:S02]  /*7c140*/  ISETP.LT.AND P3, PT, R119, c[0x0][0x178], !P3 ;  /* 0x00005e0077007a0c */ /* 0x000fe40005f61270 */
[----:B------:R-:W-:Y:S01]  /*7c150*/  IADD3 R3, R0, c[0x0][0x198], RZ ;  /* 0x0000660000037a10 */ /* 0x000fe20007ffe0ff */
[----:B----4-:R1:W-:Y:S01]  /*7c160*/  @P0 STG.E [R184.64], R246 ;  /* 0x000000f6b8000986 */ /* 0x0103e2000c101904 */
[----:B------:R-:W-:Y:S01]  /*7c170*/  ISETP.GE.AND P0, PT, R188, c[0x0][0x17c], PT ;  /* 0x00005f00bc007a0c */ /* 0x000fe20003f06270 */
[----:B------:R-:W-:Y:S02]  /*7c180*/  IMAD.WIDE R188, R0, 0x4, R182 ;  /* 0x0000000400bc7825 */ /* 0x000fe400078e02b6 */
[----:B---3--:R3:W-:Y:S01]  /*7c190*/  @P6 STG.E [R186.64], R251 ;  /* 0x000000fbba006986 */ /* 0x0087e2000c101904 */
[----:B------:R-:W-:-:S03]  /*7c1a0*/  ISETP.LT.AND P6, PT, R227, c[0x0][0x178], !P2 ;  /* 0x00005e00e3007a0c */ /* 0x000fc600057c1270 */
[----:B-1----:R-:W4:Y:S01]  /*7c1b0*/  LDL.LU R246, [R1+0xc] ;  /* 0x00000c0001f67983 */ /* 0x002f220000300800 */
[----:B------:R-:W-:-:S03]  /*7c1c0*/  IMAD.WIDE R184, R0, 0x4, R180 ;  /* 0x0000000400b87825 */ /* 0x000fc600078e02b4 */
[----:B------:R-:W4:Y:S01]  /*7c1d0*/  LDL.LU R249, [R1+0x708] ;  /* 0x0007080001f97983 */ /* 0x000f220000300800 */
[----:B---3--:R-:W-:-:S03]  /*7c1e0*/  IMAD.WIDE R186, R0, 0x4, R6 ;  /* 0x0000000400ba7825 */ /* 0x008fc600078e0206 */
[----:B------:R-:W3:Y:S04]  /*7c1f0*/  LDL.LU R248, [R1+0x3b8] ;  /* 0x0003b80001f87983 */ /* 0x000ee80000300800 */
[----:B------:R-:W3:Y:S04]  /*7c200*/  LDL.LU R193, [R1+0x68] ;  /* 0x0000680001c17983 */ /* 0x000ee80000300800 */
[----:B------:R-:W3:Y:S04]  /*7c210*/  LDL.LU R194, [R1+0x28] ;  /* 0x0000280001c27983 */ /* 0x000ee80000300800 */
[----:B--2---:R-:W-:Y:S01]  /*7c220*/  @P5 STG.E [R188.64], R250 ;  /* 0x000000fabc005986 */ /* 0x004fe2000c101904 */
[----:B------:R-:W-:-:S03]  /*7c230*/  ISETP.LT.AND P5, PT, R158, c[0x0][0x178], !P2 ;  /* 0x00005e009e007a0c */ /* 0x000fc600057a1270 */
[----:B------:R1:W-:Y:S01]  /*7c240*/  @P1 STG.E [R184.64], R190 ;  /* 0x000000beb8001986 */ /* 0x0003e2000c101904 */
[----:B------:R-:W-:-:S03]  /*7c250*/  ISETP.LT.AND P1, PT, R159, c[0x0][0x178], !P2 ;  /* 0x00005e009f007a0c */ /* 0x000fc60005721270 */
[----:B------:R2:W-:Y:S01]  /*7c260*/  @P4 STG.E [R186.64], R191 ;  /* 0x000000bfba004986 */ /* 0x0005e2000c101904 */
[----:B-1----:R-:W-:-:S04]  /*7c270*/  IMAD.WIDE R184, R0, 0x4, R4 ;  /* 0x0000000400b87825 */ /* 0x002fc800078e0204 */
[C---:B--2---:R-:W-:Y:S01]  /*7c280*/  IMAD.WIDE R186, R3.reuse, 0x4, R182 ;  /* 0x0000000403ba7825 */ /* 0x044fe200078e02b6 */
[----:B------:R-:W-:Y:S03]  /*7c290*/  @P3 STG.E [R184.64], R192 ;  /* 0x000000c0b8003986 */ /* 0x000fe6000c101904 */
[C---:B------:R-:W-:Y:S01]  /*7c2a0*/  IMAD.WIDE R188, R3.reuse, 0x4, R180 ;  /* 0x0000000403bc7825 */ /* 0x040fe200078e02b4 */
[----:B------:R1:W-:Y:S04]  /*7c2b0*/  @P6 STG.E [R186.64], R245 ;  /* 0x000000f5ba006986 */ /* 0x0003e8000c101904 */
[----:B------:R2:W-:Y:S04]  /*7c2c0*/  @P5 STG.E [R188.64], R244 ;  /* 0x000000f4bc005986 */ /* 0x0005e8000c101904 */
[----:B-1----:R-:W3:Y:S01]  /*7c2d0*/  LDL.LU R245, [R1+0x70c] ;  /* 0x00070c0001f57983 */ /* 0x002ee20000300800 */
[----:B------:R-:W-:-:S03]  /*7c2e0*/  IMAD.WIDE R186, R3, 0x4, R6 ;  /* 0x0000000403ba7825 */ /* 0x000fc600078e0206 */
[----:B--2---:R-:W3:Y:S04]  /*7c2f0*/  LDL.LU R244, [R1+0x3bc] ;  /* 0x0003bc0001f47983 */ /* 0x004ee80000300800 */
[----:B------:R1:W-:Y:S04]  /*7c300*/  @P1 STG.E [R186.64], R195 ;  /* 0x000000c3ba001986 */ /* 0x0003e8000c101904 */
[----:B-1----:R-:W3:Y:S01]  /*7c310*/  LDL.LU R195, [R1+0x6c] ;  /* 0x00006c0001c37983 */ /* 0x002ee20000300800 */
[----:B------:R-:W-:-:S04]  /*7c320*/  IADD3 R190, R123, 0x34, RZ ;  /* 0x000000347bbe7810 */ /* 0x000fc80007ffe0ff */
[----:B------:R-:W-:Y:S02]  /*7c330*/  ISETP.GE.AND P4, PT, R190, c[0x0][0x17c], PT ;  /* 0x00005f00be007a0c */ /* 0x000fe40003f86270 */
[----:B------:R-:W-:Y:S02]  /*7c340*/  ISETP.LT.AND P2, PT, R119, c[0x0][0x178], !P2 ;  /* 0x00005e0077007a0c */ /* 0x000fe40005741270 */
[----:B------:R-:W-:Y:S02]  /*7c350*/  ISETP.LT.AND P6, PT, R227, c[0x0][0x178], !P4 ;  /* 0x00005e00e3007a0c */ /* 0x000fe400067c1270 */
[----:B------:R-:W-:Y:S02]  /*7c360*/  IADD3 R0, R3, c[0x0][0x198], RZ ;  /* 0x0000660003007a10 */ /* 0x000fe40007ffe0ff */
[----:B------:R-:W-:Y:S02]  /*7c370*/  ISETP.LT.AND P3, PT, R158, c[0x0][0x178], !P4 ;  /* 0x00005e009e007a0c */ /* 0x000fe40006761270 */
[----:B------:R-:W-:Y:S01]  /*7c380*/  ISETP.LT.AND P5, PT, R159, c[0x0][0x178], !P4 ;  /* 0x00005e009f007a0c */ /* 0x000fe200067a1270 */
[----:B------:R-:W-:Y:S01]  /*7c390*/  IMAD.WIDE R184, R3, 0x4, R4 ;  /* 0x0000000403b87825 */ /* 0x000fe200078e0204 */
[----:B------:R-:W-:-:S02]  /*7c3a0*/  IADD3 R190, R123, 0x35, RZ ;  /* 0x000000357bbe7810 */ /* 0x000fc40007ffe0ff */
[----:B------:R-:W-:Y:S01]  /*7c3b0*/  ISETP.LT.AND P4, PT, R119, c[0x0][0x178], !P4 ;  /* 0x00005e0077007a0c */ /* 0x000fe20006781270 */
[----:B------:R-:W-:Y:S01]  /*7c3c0*/  IMAD.WIDE R188, R0, 0x4, R182 ;  /* 0x0000000400bc7825 */ /* 0x000fe200078e02b6 */
[----:B------:R-:W-:-:S03]  /*7c3d0*/  ISETP.GE.AND P1, PT, R190, c[0x0][0x17c], PT ;  /* 0x00005f00be007a0c */ /* 0x000fc60003f26270 */
[C---:B------:R-:W-:Y:S01]  /*7c3e0*/  IMAD.WIDE R186, R0.reuse, 0x4, R180 ;  /* 0x0000000400ba7825 */ /* 0x040fe200078e02b4 */
[----:B------:R-:W-:Y:S01]  /*7c3f0*/  IADD3 R3, R0, c[0x0][0x198], RZ ;  /* 0x0000660000037a10 */ /* 0x000fe20007ffe0ff */
[----:B----4-:R1:W-:Y:S01]  /*7c400*/  @P2 STG.E [R184.64], R246 ;  /* 0x000000f6b8002986 */ /* 0x0103e2000c101904 */
[----:B------:R-:W-:-:S03]  /*7c410*/  ISETP.LT.AND P2, PT, R227, c[0x0][0x178], !P1 ;  /* 0x00005e00e3007a0c */ /* 0x000fc60004f41270 */
[----:B------:R4:W-:Y:S04]  /*7c420*/  @P6 STG.E [R188.64], R249 ;  /* 0x000000f9bc006986 */ /* 0x0009e8000c101904 */
[----:B---3--:R3:W-:Y:S01]  /*7c430*/  @P3 STG.E [R186.64], R248 ;  /* 0x000000f8ba003986 */ /* 0x0087e2000c101904 */
[----:B-1----:R-:W-:-:S03]  /*7c440*/  IMAD.WIDE R184, R0, 0x4, R6 ;  /* 0x0000000400b87825 */ /* 0x002fc600078e0206 */
[----:B------:R-:W2:Y:S01]  /*7c450*/  LDL.LU R246, [R1+0x2c] ;  /* 0x00002c0001f67983 */ /* 0x000ea20000300800 */
[----:B----4-:R-:W-:-:S03]  /*7c460*/  IMAD.WIDE R188, R0, 0x4, R4 ;  /* 0x0000000400bc7825 */ /* 0x010fc600078e0204 */
[----:B------:R1:W-:Y:S01]  /*7c470*/  @P5 STG.E [R184.64], R193 ;  /* 0x000000c1b8005986 */ /* 0x0003e2000c101904 */
[----:B------:R-:W-:-:S03]  /*7c480*/  ISETP.LT.AND P3, PT, R158, c[0x0][0x178], !P1 ;  /* 0x00005e009e007a0c */ /* 0x000fc60004f61270 */
[----:B------:R-:W-:Y:S01]  /*7c490*/  @P4 STG.E [R188.64], R194 ;  /* 0x000000c2bc004986 */ /* 0x000fe2000c101904 */
[----:B------:R-:W-:Y:S01]  /*7c4a0*/  ISETP.LT.AND P4, PT, R159, c[0x0][0x178], !P1 ;  /* 0x00005e009f007a0c */ /* 0x000fe20004f81270 */
[C---:B---3--:R-:W-:Y:S02]  /*7c4b0*/  IMAD.WIDE R186, R3.reuse, 0x4, R180 ;  /* 0x0000000403ba7825 */ /* 0x048fe400078e02b4 */
[----:B------:R-:W3:Y:S02]  /*7c4c0*/  LDL.LU R251, [R1+0xe8] ;  /* 0x0000e80001fb7983 */ /* 0x000ee40000300800 */
[C---:B-1----:R-:W-:Y:S02]  /*7c4d0*/  IMAD.WIDE R184, R3.reuse, 0x4, R182 ;  /* 0x0000000403b87825 */ /* 0x042fe400078e02b6 */
[----:B------:R-:W4:Y:S01]  /*7c4e0*/  LDL.LU R250, [R1+0x48] ;  /* 0x0000480001fa7983 */ /* 0x000f220000300800 */
[----:B------:R-:W-:-:S03]  /*7c4f0*/  IADD3 R0, R3, c[0x0][0x198], RZ ;  /* 0x0000660003007a10 */ /* 0x000fc60007ffe0ff */
[----:B------:R-:W3:Y:S04]  /*7c500*/  LDL.LU R192, [R1+0x74c] ;  /* 0x00074c0001c07983 */ /* 0x000ee80000300800 */
[----:B------:R1:W-:Y:S04]  /*7c510*/  @P2 STG.E [R184.64], R245 ;  /* 0x000000f5b8002986 */ /* 0x0003e8000c101904 */
[----:B------:R1:W-:Y:S02]  /*7c520*/  @P3 STG.E [R186.64], R244 ;  /* 0x000000f4ba003986 */ /* 0x0003e4000c101904 */
[----:B-1----:R-:W-:-:S02]  /*7c530*/  IMAD.WIDE R184, R3, 0x4, R6 ;  /* 0x0000000403b87825 */ /* 0x002fc400078e0206 */
[----:B------:R-:W3:Y:S02]  /*7c540*/  LDL.LU R245, [R1+0x6ec] ;  /* 0x0006ec0001f57983 */ /* 0x000ee40000300800 */
[----:B------:R-:W-:Y:S02]  /*7c550*/  IMAD.WIDE R186, R3, 0x4, R4 ;  /* 0x0000000403ba7825 */ /* 0x000fe400078e0204 */
[----:B------:R-:W3:Y:S04]  /*7c560*/  LDL.LU R244, [R1+0xec] ;  /* 0x0000ec0001f47983 */ /* 0x000ee80000300800 */
[----:B------:R-:W3:Y:S04]  /*7c570*/  LDL.LU R3, [R1+0x6e8] ;  /* 0x0006e80001037983 */ /* 0x000ee80000300800 */
[----:B------:R1:W-:Y:S04]  /*7c580*/  @P4 STG.E [R184.64], R195 ;  /* 0x000000c3b8004986 */ /* 0x0003e8000c101904 */
[----:B-1----:R-:W3:Y:S01]  /*7c590*/  LDL.LU R185, [R1+0x748] ;  /* 0x0007480001b97983 */ /* 0x002ee20000300800 */
[----:B------:R-:W-:-:S02]  /*7c5a0*/  ISETP.LT.AND P1, PT, R119, c[0x0][0x178], !P1 ;  /* 0x00005e0077007a0c */ /* 0x000fc40004f21270 */
[----:B------:R-:W-:Y:S02]  /*7c5b0*/  ISETP.LT.AND P6, PT, R227, c[0x0][0x178], !P0 ;  /* 0x00005e00e3007a0c */ /* 0x000fe400047c1270 */
[----:B------:R-:W-:Y:S02]  /*7c5c0*/  ISETP.LT.AND P5, PT, R158, c[0x0][0x178], !P0 ;  /* 0x00005e009e007a0c */ /* 0x000fe400047a1270 */
[----:B------:R-:W-:Y:S01]  /*7c5d0*/  IADD3 R188, R123, 0x37, RZ ;  /* 0x000000377bbc7810 */ /* 0x000fe20007ffe0ff */
[----:B------:R-:W-:Y:S01]  /*7c5e0*/  IMAD.WIDE R190, R0, 0x4, R180 ;  /* 0x0000000400be7825 */ /* 0x000fe200078e02b4 */
[C---:B------:R-:W-:Y:S01]  /*7c5f0*/  ISETP.LT.AND P3, PT, R159.reuse, c[0x0][0x178], !P0 ;  /* 0x00005e009f007a0c */ /* 0x040fe20004761270 */
[----:B------:R-:W4:Y:S01]  /*7c600*/  LDL.LU R195, [R1+0x4c] ;  /* 0x00004c0001c37983 */ /* 0x000f220000300800 */
[----:B------:R-:W-:Y:S01]  /*7c610*/  ISETP.GE.AND P2, PT, R188, c[0x0][0x17c], PT ;  /* 0x00005f00bc007a0c */ /* 0x000fe20003f46270 */
[----:B------:R-:W-:Y:S02]  /*7c620*/  IMAD.WIDE R188, R0, 0x4, R182 ;  /* 0x0000000400bc7825 */ /* 0x000fe400078e02b6 */
[----:B------:R-:W4:Y:S01]  /*7c630*/  LDL.LU R249, [R1+0x768] ;  /* 0x0007680001f97983 */ /* 0x000f220000300800 */
[----:B------:R-:W-:-:S03]  /*7c640*/  ISETP.LT.AND P4, PT, R159, c[0x0][0x178], !P2 ;  /* 0x00005e009f007a0c */ /* 0x000fc60005781270 */
[----:B------:R-:W4:Y:S04]  /*7c650*/  LDL.LU R248, [R1+0x728] ;  /* 0x0007280001f87983 */ /* 0x000f280000300800 */
[----:B------:R-:W4:Y:S04]  /*7c660*/  LDL.LU R193, [R1+0x3f8] ;  /* 0x0003f80001c17983 */ /* 0x000f280000300800 */
[----:B------:R-:W4:Y:S04]  /*7c670*/  LDL.LU R194, [R1+0xc8] ;  /* 0x0000c80001c27983 */ /* 0x000f280000300800 */
[----:B--2---:R1:W-:Y:S01]  /*7c680*/  @P1 STG.E [R186.64], R246 ;  /* 0x000000f6ba001986 */ /* 0x0043e2000c101904 */
[----:B------:R-:W-:-:S02]  /*7c690*/  ISETP.LT.AND P1, PT, R119, c[0x0][0x178], !P0 ;  /* 0x00005e0077007a0c */ /* 0x000fc40004721270 */
[----:B-1----:R-:W-:Y:S01]  /*7c6a0*/  IADD3 R186, R123, 0x39, RZ ;  /* 0x000000397bba7810 */ /* 0x002fe20007ffe0ff */
[----:B------:R-:W2:Y:S03]  /*7c6b0*/  LDL.LU R246, [R1+0x76c] ;  /* 0x00076c0001f67983 */ /* 0x000ea60000300800 */
[----:B------:R-:W-:Y:S01]  /*7c6c0*/  ISETP.GE.AND P0, PT, R186, c[0x0][0x17c], PT ;  /* 0x00005f00ba007a0c */ /* 0x000fe20003f06270 */
[----:B---3--:R1:W-:Y:S01]  /*7c6d0*/  @P6 STG.E [R188.64], R185 ;  /* 0x000000b9bc006986 */ /* 0x0083e2000c101904 */
[----:B------:R-:W-:-:S03]  /*7c6e0*/  ISETP.LT.AND P6, PT, R227, c[0x0][0x178], !P2 ;  /* 0x00005e00e3007a0c */ /* 0x000fc600057c1270 */
[----:B------:R3:W-:Y:S01]  /*7c6f0*/  @P5 STG.E [R190.64], R3 ;  /* 0x00000003be005986 */ /* 0x0007e2000c101904 */
[----:B------:R-:W-:Y:S01]  /*7c700*/  ISETP.LT.AND P5, PT, R158, c[0x0][0x178], !P2 ;  /* 0x00005e009e007a0c */ /* 0x000fe200057a1270 */
[C---:B-1----:R-:W-:Y:S01]  /*7c710*/  IMAD.WIDE R184, R0.reuse, 0x4, R6 ;  /* 0x0000000400b87825 */ /* 0x042fe200078e0206 */
[----:B------:R-:W-:Y:S02]  /*7c720*/  IADD3 R188, R123, 0x38, RZ ;  /* 0x000000387bbc7810 */ /* 0x000fe40007ffe0ff */
[----:B---3--:R-:W-:Y:S02]  /*7c730*/  IADD3 R3, R0, c[0x0][0x198], RZ ;  /* 0x0000660000037a10 */ /* 0x008fe40007ffe0ff */
[----:B------:R1:W-:Y:S01]  /*7c740*/  @P3 STG.E [R184.64], R251 ;  /* 0x000000fbb8003986 */ /* 0x0003e2000c101904 */
[----:B------:R-:W-:Y:S02]  /*7c750*/  ISETP.GE.AND P3, PT, R188, c[0x0][0x17c], PT ;  /* 0x00005f00bc007a0c */ /* 0x000fe40003f66270 */
[----:B------:R-:W-:-:S04]  /*7c760*/  IMAD.WIDE R186, R3, 0x4, R182 ;  /* 0x0000000403ba7825 */ /* 0x000fc800078e02b6 */
[----:B------:R-:W-:-:S04]  /*7c770*/  IMAD.WIDE R188, R3, 0x4, R180 ;  /* 0x0000000403bc7825 */ /* 0x000fc800078e02b4 */
[----:B-1----:R-:W-:-:S04]  /*7c780*/  IMAD.WIDE R184, R0, 0x4, R4 ;  /* 0x0000000400b87825 */ /* 0x002fc800078e0204 */
[----:B------:R-:W-:Y:S01]  /*7c790*/  IMAD.WIDE R190, R3, 0x4, R6 ;  /* 0x0000000403be7825 */ /* 0x000fe200078e0206 */
[----:B----4-:R-:W-:Y:S04]  /*7c7a0*/  @P1 STG.E [R184.64], R250 ;  /* 0x000000fab8001986 */ /* 0x010fe8000c101904 */
[----:B------:R-:W-:Y:S04]  /*7c7b0*/  @P6 STG.E [R186.64], R192 ;  /* 0x000000c0ba006986 */ /* 0x000fe8000c101904 */
[----:B------:R1:W-:Y:S04]  /*7c7c0*/  @P5 STG.E [R188.64], R245 ;  /* 0x000000f5bc005986 */ /* 0x0003e8000c101904 */
[----:B------:R3:W-:Y:S04]  /*7c7d0*/  @P4 STG.E [R190.64], R244 ;  /* 0x000000f4be004986 */ /* 0x0007e8000c101904 */
[----:B-1----:R-:W4:Y:S04]  /*7c7e0*/  LDL.LU R245, [R1+0x72c] ;  /* 0x00072c0001f57983 */ /* 0x002f280000300800 */
[----:B---3--:R-:W3:Y:S01]  /*7c7f0*/  LDL.LU R244, [R1+0x3fc] ;  /* 0x0003fc0001f47983 */ /* 0x008ee20000300800 */
[----:B------:R-:W-:-:S02]  /*7c800*/  ISETP.LT.AND P2, PT, R119, c[0x0][0x178], !P2 ;  /* 0x00005e0077007a0c */ /* 0x000fc40005741270 */
[----:B------:R-:W-:Y:S02]  /*7c810*/  ISETP.LT.AND P4, PT, R227, c[0x0][0x178], !P3 ;  /* 0x00005e00e3007a0c */ /* 0x000fe40005f81270 */
        /* <DEDUP_REMOVED lines=11> */
[----:B------:R-:W-:-:S03]  /*7c8d0*/  ISETP.GE.AND P2, PT, R0, c[0x0][0x17c], PT ;  /* 0x00005f0000007a0c */ /* 0x000fc60003f46270 */
[----:B------:R1:W-:Y:S01]  /*7c8e0*/  @P6 STG.E [R188.64], R248 ;  /* 0x000000f8bc006986 */ /* 0x0003e2000c101904 */
[----:B------:R-:W-:Y:S02]  /*7c8f0*/  ISETP.LT.AND P6, PT, R158, c[0x0][0x178], !P0 ;  /* 0x00005e009e007a0c */ /* 0x000fe400047c1270 */
[----:B------:R-:W-:Y:S01]  /*7c900*/  ISETP.LT.AND P4, PT, R159, c[0x0][0x178], !P0 ;  /* 0x00005e009f007a0c */ /* 0x000fe20004781270 */
[C---:B-1----:R-:W-:Y:S01]  /*7c910*/  IMAD.WIDE R184, R190.reuse, 0x4, R6 ;  /* 0x00000004beb87825 */ /* 0x042fe200078e0206 */
[C---:B------:R-:W-:Y:S01]  /*7c920*/  IADD3 R0, R190.reuse, c[0x0][0x198], RZ ;  /* 0x00006600be007a10 */ /* 0x040fe20007ffe0ff */
[----:B------:R-:W3:Y:S02]  /*7c930*/  LDL.LU R195, [R1+0xcc] ;  /* 0x0000cc0001c37983 */ /* 0x000ee40000300800 */
[----:B------:R-:W-:Y:S02]  /*7c940*/  IMAD.WIDE R186, R190, 0x4, R4 ;  /* 0x00000004beba7825 */ /* 0x000fe400078e0204 */
[----:B------:R1:W-:Y:S02]  /*7c950*/  @P3 STG.E [R184.64], R193 ;  /* 0x000000c1b8003986 */ /* 0x0003e4000c101904 */
[----:B------:R-:W-:-:S02]  /*7c960*/  IMAD.WIDE R188, R0, 0x4, R182 ;  /* 0x0000000400bc7825 */ /* 0x000fc400078e02b6 */
[----:B------:R1:W-:Y:S01]  /*7c970*/  @P1 STG.E [R186.64], R194 ;  /* 0x000000c2ba001986 */ /* 0x0003e2000c101904 */
[----:B------:R-:W-:-:S03]  /*7c980*/  IADD3 R3, R123, 0x3d, RZ ;  /* 0x0000003d7b037810 */ /* 0x000fc60007ffe0ff */
[----:B------:R-:W3:Y:S01]  /*7c990*/  LDL.LU R191, [R1+0x758] ;  /* 0x0007580001bf7983 */ /* 0x000ee20000300800 */
[----:B-1----:R-:W-:-:S03]  /*7c9a0*/  IMAD.WIDE R184, R0, 0x4, R180 ;  /* 0x0000000400b87825 */ /* 0x002fc600078e02b4 */
[----:B------:R-:W3:Y:S01]  /*7c9b0*/  LDL.LU R251, [R1+0x6f8] ;  /* 0x0006f80001fb7983 */ /* 0x000ee20000300800 */
[----:B------:R-:W-:-:S03]  /*7c9c0*/  IMAD.WIDE R186, R0, 0x4, R6 ;  /* 0x0000000400ba7825 */ /* 0x000fc600078e0206 */
[----:B------:R-:W3:Y:S01]  /*7c9d0*/  LDL.LU R249, [R1+0x188] ;  /* 0x0001880001f97983 */ /* 0x000ee20000300800 */
[----:B------:R-:W-:-:S03]  /*7c9e0*/  ISETP.LT.AND P1, PT, R119, c[0x0][0x178], !P0 ;  /* 0x00005e0077007a0c */ /* 0x000fc60004721270 */
[----:B------:R-:W3:Y:S01]  /*7c9f0*/  LDL.LU R248, [R1+0x79c] ;  /* 0x00079c0001f87983 */ /* 0x000ee20000300800 */
[----:B------:R-:W-:Y:S02]  /*7ca00*/  ISETP.GE.AND P0, PT, R3, c[0x0][0x17c], PT ;  /* 0x00005f0003007a0c */ /* 0x000fe40003f06270 */
[C---:B------:R-:W-:Y:S01]  /*7ca10*/  IADD3 R3, R0.reuse, c[0x0][0x198], RZ ;  /* 0x0000660000037a10 */ /* 0x040fe20007ffe0ff */
[----:B--2---:R1:W-:Y:S04]  /*7ca20*/  @P5 STG.E [R188.64], R246 ;  /* 0x000000f6bc005986 */ /* 0x0043e8000c101904 */
[----:B-1----:R-:W2:Y:S04]  /*7ca30*/  LDL.LU R246, [R1+0x75c] ;  /* 0x00075c0001f67983 */ /* 0x002ea80000300800 */
[----:B----4-:R1:W-:Y:S04]  /*7ca40*/  @P6 STG.E [R184.64], R245 ;  /* 0x000000f5b8006986 */ /* 0x0103e8000c101904 */
[----:B---3--:R3:W-:Y:S04]  /*7ca50*/  @P4 STG.E [R186.64], R244 ;  /* 0x000000f4ba004986 */ /* 0x0087e8000c101904 */
[----:B-1----:R-:W4:Y:S01]  /*7ca60*/  LDL.LU R245, [R1+0x6fc] ;  /* 0x0006fc0001f57983 */ /* 0x002f220000300800 */
[----:B------:R-:W-:-:S03]  /*7ca70*/  IMAD.WIDE R184, R0, 0x4, R4 ;  /* 0x0000000400b87825 */ /* 0x000fc600078e0204 */
[----:B---3--:R-:W3:Y:S04]  /*7ca80*/  LDL.LU R244, [R1+0x18c] ;  /* 0x00018c0001f47983 */ /* 0x008ee80000300800 */
[----:B------:R-:W2:Y:S01]  /*7ca90*/  LDL.LU R0, [R1+0x798] ;  /* 0x0007980001007983 */ /* 0x000ea20000300800 */
[----:B------:R-:W-:Y:S02]  /*7caa0*/  ISETP.LT.AND P3, PT, R227, c[0x0][0x178], !P2 ;  /* 0x00005e00e3007a0c */ /* 0x000fe40005761270 */
[----:B------:R-:W-:Y:S01]  /*7cab0*/  ISETP.LT.AND P5, PT, R158, c[0x0][0x178], !P2 ;  /* 0x00005e009e007a0c */ /* 0x000fe200057a1270 */
[----:B------:R-:W-:Y:S01]  /*7cac0*/  IMAD.WIDE R186, R3, 0x4, R182 ;  /* 0x0000000403ba7825 */ /* 0x000fe200078e02b6 */
[----:B------:R-:W-:Y:S01]  /*7cad0*/  IADD3 R190, R123, 0x3b, RZ ;  /* 0x0000003b7bbe7810 */ /* 0x000fe20007ffe0ff */
[----:B------:R-:W3:Y:S01]  /*7cae0*/  LDL.LU R250, [R1+0x7c8] ;  /* 0x0007c80001fa7983 */ /* 0x000ee20000300800 */
[----:B------:R-:W-:Y:S01]  /*7caf0*/  ISETP.LT.AND P6, PT, R159, c[0x0][0x178], !P2 ;  /* 0x00005e009f007a0c */ /* 0x000fe200057c1270 */
[----:B------:R-:W-:Y:S01]  /*7cb00*/  IMAD.WIDE R188, R3, 0x4, R180 ;  /* 0x0000000403bc7825 */ /* 0x000fe200078e02b4 */
[----:B------:R-:W-:Y:S01]  /*7cb10*/  ISETP.GE.AND P4, PT, R190, c[0x0][0x17c], PT ;  /* 0x00005f00be007a0c */ /* 0x000fe20003f86270 */
[----:B------:R-:W3:Y:S01]  /*7cb20*/  LDL.LU R192, [R1+0x788] ;  /* 0x0007880001c07983 */ /* 0x000ee20000300800 */
[----:B------:R-:W-:-:S03]  /*7cb30*/  ISETP.LT.AND P2, PT, R119, c[0x0][0x178], !P2 ;  /* 0x00005e0077007a0c */ /* 0x000fc60005741270 */
        /* <DEDUP_REMOVED lines=9> */
[----:B------:R-:W-:-:S03]  /*7cbd0*/  ISETP.LT.AND P5, PT, R227, c[0x0][0x178], !P4 ;  /* 0x00005e00e3007a0c */ /* 0x000fc600067a1270 */
[----:B------:R4:W-:Y:S01]  /*7cbe0*/  @P6 STG.E [R184.64], R251 ;  /* 0x000000fbb8006986 */ /* 0x0009e2000c101904 */
[----:B-1----:R-:W-:Y:S02]  /*7cbf0*/  IADD3 R0, R3, c[0x0][0x198], RZ ;  /* 0x0000660003007a10 */ /* 0x002fe40007ffe0ff */
[----:B------:R-:W-:Y:S01]  /*7cc00*/  IADD3 R186, R123, 0x3c, RZ ;  /* 0x0000003c7bba7810 */ /* 0x000fe20007ffe0ff */
[----:B--2---:R-:W-:-:S03]  /*7cc10*/  IMAD.WIDE R190, R3, 0x4, R4 ;  /* 0x0000000403be7825 */ /* 0x004fc600078e0204 */
[----:B------:R-:W-:Y:S01]  /*7cc20*/  ISETP.GE.AND P6, PT, R186, c[0x0][0x17c], PT ;  /* 0x00005f00ba007a0c */ /* 0x000fe20003fc6270 */
[C---:B----4-:R-:W-:Y:S01]  /*7cc30*/  IMAD.WIDE R184, R0.reuse, 0x4, R182 ;  /* 0x0000000400b87825 */ /* 0x050fe200078e02b6 */
[----:B------:R-:W-:Y:S03]  /*7cc40*/  @P2 STG.E [R190.64], R249 ;  /* 0x000000f9be002986 */ /* 0x000fe6000c101904 */
[C---:B------:R-:W-:Y:S01]  /*7cc50*/  IMAD.WIDE R186, R0.reuse, 0x4, R180 ;  /* 0x0000000400ba7825 */ /* 0x040fe200078e02b4 */
[----:B------:R-:W-:Y:S03]  /*7cc60*/  @P5 STG.E [R184.64], R248 ;  /* 0x000000f8b8005986 */ /* 0x000fe6000c101904 */
[C---:B------:R-:W-:Y:S01]  /*7cc70*/  IMAD.WIDE R188, R0.reuse, 0x4, R6 ;  /* 0x0000000400bc7825 */ /* 0x040fe200078e0206 */
[----:B------:R1:W-:Y:S04]  /*7cc80*/  @P3 STG.E [R186.64], R246 ;  /* 0x000000f6ba003986 */ /* 0x0003e8000c101904 */
[----:B------:R2:W-:Y:S04]  /*7cc90*/  @P1 STG.E [R188.64], R245 ;  /* 0x000000f5bc001986 */ /* 0x0005e8000c101904 */
[----:B-1----:R-:W4:Y:S04]  /*7cca0*/  LDL.LU R246, [R1+0x78c] ;  /* 0x00078c0001f67983 */ /* 0x002f280000300800 */
[----:B--2---:R-:W2:Y:S01]  /*7ccb0*/  LDL.LU R245, [R1+0x73c] ;  /* 0x00073c0001f57983 */ /* 0x004ea20000300800 */
[----:B------:R-:W-:Y:S01]  /*7ccc0*/  ISETP.LT.AND P4, PT, R119, c[0x0][0x178], !P4 ;  /* 0x00005e0077007a0c */ /* 0x000fe20006781270 */
[----:B------:R-:W-:-:S12]  /*7ccd0*/  IMAD.WIDE R190, R0, 0x4, R4 ;  /* 0x0000000400be7825 */ /* 0x000fd800078e0204 */
[----:B---3--:R1:W-:Y:S04]  /*7cce0*/  @P4 STG.E [R190.64], R244 ;  /* 0x000000f4be004986 */ /* 0x0083e8000c101904 */
[----:B-1----:R-:W3:Y:S01]  /*7ccf0*/  LDL.LU R244, [R1+0x53c] ;  /* 0x00053c0001f47983 */ /* 0x002ee20000300800 */
[----:B------:R-:W-:Y:S02]  /*7cd00*/  ISETP.LT.AND P2, PT, R227, c[0x0][0x178], !P6 ;  /* 0x00005e00e3007a0c */ /* 0x000fe40007741270 */
[----:B------:R-:W-:Y:S01]  /*7cd10*/  ISETP.LT.AND P4, PT, R158, c[0x0][0x178], !P6 ;  /* 0x00005e009e007a0c */ /* 0x000fe20007781270 */
[----:B------:R-:W3:Y:S01]  /*7cd20*/  LDL.LU R249, [R1+0x7d8] ;  /* 0x0007d80001f97983 */ /* 0x000ee20000300800 */
[----:B------:R-:W-:Y:S02]  /*7cd30*/  ISETP.LT.AND P3, PT, R159, c[0x0][0x178], !P6 ;  /* 0x00005e009f007a0c */ /* 0x000fe40007761270 */
[----:B------:R-:W-:Y:S01]  /*7cd40*/  IADD3 R3, R0, c[0x0][0x198], RZ ;  /* 0x0000660000037a10 */ /* 0x000fe20007ffe0ff */
[----:B------:R-:W3:Y:S01]  /*7cd50*/  LDL.LU R248, [R1+0x7a8] ;  /* 0x0007a80001f87983 */ /* 0x000ee20000300800 */
[----:B------:R-:W-:-:S03]  /*7cd60*/  IADD3 R0, R123, 0x3e, RZ ;  /* 0x0000003e7b007810 */ /* 0x000fc60007ffe0ff */
[----:B------:R-:W-:Y:S01]  /*7cd70*/  IMAD.WIDE R188, R3, 0x4, R182 ;  /* 0x0000000403bc7825 */ /* 0x000fe200078e02b6 */
[----:B------:R-:W-:-:S03]  /*7cd80*/  ISETP.LT.AND P6, PT, R119, c[0x0][0x178], !P6 ;  /* 0x00005e0077007a0c */ /* 0x000fc600077c1270 */
[----:B------:R-:W-:Y:S01]  /*7cd90*/  IMAD.WIDE R184, R3, 0x4, R180 ;  /* 0x0000000403b87825 */ /* 0x000fe200078e02b4 */
[----:B------:R-:W-:-:S03]  /*7cda0*/  ISETP.LT.AND P5, PT, R227, c[0x0][0x178], !P0 ;  /* 0x00005e00e3007a0c */ /* 0x000fc600047a1270 */
[C---:B------:R-:W-:Y:S01]  /*7cdb0*/  IMAD.WIDE R186, R3.reuse, 0x4, R6 ;  /* 0x0000000403ba7825 */ /* 0x040fe200078e0206 */
[----:B------:R-:W-:Y:S01]  /*7cdc0*/  ISETP.GE.AND P1, PT, R0, c[0x0][0x17c], PT ;  /* 0x00005f0000007a0c */ /* 0x000fe20003f26270 */
[----:B------:R1:W-:Y:S01]  /*7cdd0*/  @P2 STG.E [R188.64], R250 ;  /* 0x000000fabc002986 */ /* 0x0003e2000c101904 */
[----:B------:R-:W-:-:S03]  /*7cde0*/  IADD3 R0, R3, c[0x0][0x198], RZ ;  /* 0x0000660003007a10 */ /* 0x000fc60007ffe0ff */
[----:B------:R1:W-:Y:S01]  /*7cdf0*/  @P4 STG.E [R184.64], R192 ;  /* 0x000000c0b8004986 */ /* 0x0003e2000c101904 */
[----:B------:R-:W-:-:S03]  /*7ce00*/  ISETP.LT.AND P4, PT, R159, c[0x0][0x178], !P0 ;  /* 0x00005e009f007a0c */ /* 0x000fc60004781270 */
[----:B------:R1:W-:Y:S01]  /*7ce10*/  @P3 STG.E [R186.64], R193 ;  /* 0x000000c1ba003986 */ /* 0x0003e2000c101904 */
[----:B------:R-:W-:Y:S01]  /*7ce20*/  ISETP.LT.AND P3, PT, R158, c[0x0][0x178], !P0 ;  /* 0x00005e009e007a0c */ /* 0x000fe20004761270 */
[----:B-1----:R-:W-:-:S04]  /*7ce30*/  IMAD.WIDE R188, R3, 0x4, R4 ;  /* 0x0000000403bc7825 */ /* 0x002fc800078e0204 */
[C---:B------:R-:W-:Y:S01]  /*7ce40*/  IMAD.WIDE R184, R0.reuse, 0x4, R182 ;  /* 0x0000000400b87825 */ /* 0x040fe200078e02b6 */
[----:B------:R1:W-:Y:S03]  /*7ce50*/  @P6 STG.E [R188.64], R194 ;  /* 0x000000c2bc006986 */ /* 0x0003e6000c101904 */
[C---:B------:R-:W-:Y:S01]  /*7ce60*/  IMAD.WIDE R186, R0.reuse, 0x4, R180 ;  /* 0x0000000400ba7825 */ /* 0x040fe200078e02b4 */
[----:B------:R-:W3:Y:S04]  /*7ce70*/  LDL.LU R193, [R1+0x778] ;  /* 0x0007780001c17983 */ /* 0x000ee80000300800 */
[----:B------:R1:W-:Y:S04]  /*7ce80*/  @P5 STG.E [R184.64], R195 ;  /* 0x000000c3b8005986 */ /* 0x0003e8000c101904 */
[----:B-1----:R-:W3:Y:S01]  /*7ce90*/  LDL.LU R194, [R1+0x718] ;  /* 0x0007180001c27983 */ /* 0x002ee20000300800 */
[----:B------:R-:W-:-:S03]  /*7cea0*/  IMAD.WIDE R184, R0, 0x4, R6 ;  /* 0x0000000400b87825 */ /* 0x000fc600078e0206 */
[----:B------:R-:W3:Y:S01]  /*7ceb0*/  LDL.LU R195, [R1+0x7dc] ;  /* 0x0007dc0001c37983 */ /* 0x000ee20000300800 */
[----:B------:R-:W-:Y:S02]  /*7cec0*/  ISETP.LT.AND P5, PT, R119, c[0x0][0x178], !P0 ;  /* 0x00005e0077007a0c */ /* 0x000fe400047a1270 */
[----:B------:R-:W-:-:S04]  /*7ced0*/  IADD3 R188, R123, 0x3f, RZ ;  /* 0x0000003f7bbc7810 */ /* 0x000fc80007ffe0ff */
[----:B------:R-:W-:Y:S01]  /*7cee0*/  ISETP.GE.AND P2, PT, R188, c[0x0][0x17c], PT ;  /* 0x00005f00bc007a0c */ /* 0x000fe20003f46270 */
[----:B------:R-:W-:Y:S01]  /*7cef0*/  IMAD.WIDE R188, R0, 0x4, R4 ;  /* 0x0000000400bc7825 */ /* 0x000fe200078e0204 */
[----:B----4-:R1:W-:Y:S04]  /*7cf00*/  @P3 STG.E [R186.64], R246 ;  /* 0x000000f6ba003986 */ /* 0x0103e8000c101904 */
[----:B--2---:R2:W-:Y:S04]  /*7cf10*/  @P4 STG.E [R184.64], R245 ;  /* 0x000000f5b8004986 */ /* 0x0045e8000c101904 */
[----:B-1----:R-:W4:Y:S04]  /*7cf20*/  LDL.LU R246, [R1+0x7ac] ;  /* 0x0007ac0001f67983 */ /* 0x002f280000300800 */
[----:B--2---:R-:W2:Y:S04]  /*7cf30*/  LDL.LU R245, [R1+0x77c] ;  /* 0x00077c0001f57983 */ /* 0x004ea80000300800 */
[----:B---3--:R1:W-:Y:S04]  /*7cf40*/  @P5 STG.E [R188.64], R244 ;  /* 0x000000f4bc005986 */ /* 0x0083e8000c101904 */
[----:B-1----:R-:W3:Y:S01]  /*7cf50*/  LDL.LU R244, [R1+0x71c] ;  /* 0x00071c0001f47983 */ /* 0x002ee20000300800 */
[----:B------:R-:W-:-:S02]  /*7cf60*/  ISETP.LT.AND P6, PT, R227, c[0x0][0x178], !P1 ;  /* 0x00005e00e3007a0c */ /* 0x000fc40004fc1270 */
[----:B------:R-:W-:Y:S01]  /*7cf70*/  ISETP.LT.AND P0, PT, R158, c[0x0][0x178], !P1 ;  /* 0x00005e009e007a0c */ /* 0x000fe20004f01270 */
[----:B------:R-:W3:Y:S01]  /*7cf80*/  LDL.LU R191, [R1+0x240] ;  /* 0x0002400001bf7983 */ /* 0x000ee20000300800 */
[----:B------:R-:W-:Y:S02]  /*7cf90*/  IADD3 R3, R0, c[0x0][0x198], RZ ;  /* 0x0000660000037a10 */ /* 0x000fe40007ffe0ff */
[----:B------:R-:W-:Y:S01]  /*7cfa0*/  ISETP.LT.AND P5, PT, R159, c[0x0][0x178], !P1 ;  /* 0x00005e009f007a0c */ /* 0x000fe20004fa1270 */
[----:B------:R-:W3:Y:S01]  /*7cfb0*/  LDL.LU R251, [R1+0x110] ;  /* 0x0001100001fb7983 */ /* 0x000ee20000300800 */
[----:B------:R-:W-:Y:S01]  /*7cfc0*/  ISETP.LT.AND P1, PT, R119, c[0x0][0x178], !P1 ;  /* 0x00005e0077007a0c */ /* 0x000fe20004f21270 */
[----:B------:R-:W-:Y:S01]  /*7cfd0*/  IMAD.WIDE R186, R3, 0x4, R182 ;  /* 0x0000000403ba7825 */ /* 0x000fe200078e02b6 */
[----:B------:R-:W-:Y:S01]  /*7cfe0*/  ISETP.LT.AND P4, PT, R227, c[0x0][0x178], !P2 ;  /* 0x00005e00e3007a0c */ /* 0x000fe20005781270 */
[----:B------:R-:W3:Y:S02]  /*7cff0*/  LDL.LU R250, [R1+0xb0] ;  /* 0x0000b00001fa7983 */ /* 0x000ee40000300800 */
[----:B------:R-:W-:-:S02]  /*7d000*/  IMAD.WIDE R184, R3, 0x4, R180 ;  /* 0x0000000403b87825 */ /* 0x000fc400078e02b4 */
[----:B------:R1:W-:Y:S01]  /*7d010*/  @P6 STG.E [R186.64], R249 ;  /* 0x000000f9ba006986 */ /* 0x0003e2000c101904 */
[----:B------:R-:W-:Y:S02]  /*7d020*/  ISETP.LT.AND P6, PT, R158, c[0x0][0x178], !P2 ;  /* 0x00005e009e007a0c */ /* 0x000fe400057c1270 */
[----:B------:R-:W-:Y:S01]  /*7d030*/  ISETP.LT.AND P3, PT, R159, c[0x0][0x178], !P2 ;  /* 0x00005e009f007a0c */ /* 0x000fe20005761270 */
[----:B------:R1:W-:Y:S01]  /*7d040*/  @P0 STG.E [R184.64], R248 ;  /* 0x000000f8b8000986 */ /* 0x0003e2000c101904 */
[----:B------:R-:W-:Y:S01]  /*7d050*/  IADD3 R188, R123, 0x47, RZ ;  /* 0x000000477bbc7810 */ /* 0x000fe20007ffe0ff */
[----:B-1----:R-:W-:-:S04]  /*7d060*/  IMAD.WIDE R186, R3, 0x4, R4 ;  /* 0x0000000403ba7825 */ /* 0x002fc800078e0204 */
[C-C-:B------:R-:W-:Y:S01]  /*7d070*/  IMAD.WIDE R184, R3.reuse, 0x4, R6.reuse ;  /* 0x0000000403b87825 */ /* 0x140fe200078e0206 */
[----:B------:R-:W-:Y:S02]  /*7d080*/  IADD3 R3, R3, c[0x0][0x198], RZ ;  /* 0x0000660003037a10 */ /* 0x000fe40007ffe0ff */
[----:B------:R-:W-:Y:S02]  /*7d090*/  ISETP.GE.AND P0, PT, R188, c[0x0][0x17c], PT ;  /* 0x00005f00bc007a0c */ /* 0x000fe40003f06270 */
[----:B------:R1:W-:Y:S01]  /*7d0a0*/  @P5 STG.E [R184.64], R193 ;  /* 0x000000c1b8005986 */ /* 0x0003e2000c101904 */
[----:B------:R-:W-:-:S03]  /*7d0b0*/  IMAD.WIDE R188, R3, 0x4, R6 ;  /* 0x0000000403bc7825 */ /* 0x000fc600078e0206 */
[----:B------:R1:W-:Y:S02]  /*7d0c0*/  @P1 STG.E [R186.64], R194 ;  /* 0x000000c2ba001986 */ /* 0x0003e4000c101904 */
[----:B-1----:R-:W-:-:S04]  /*7d0d0*/  IMAD.WIDE R184, R3, 0x4, R182 ;  /* 0x0000000403b87825 */ /* 0x002fc800078e02b6 */
[----:B------:R-:W-:Y:S01]  /*7d0e0*/  IMAD.WIDE R186, R3, 0x4, R180 ;  /* 0x0000000403ba7825 */ /* 0x000fe200078e02b4 */
[----:B------:R1:W-:Y:S01]  /*7d0f0*/  @P4 STG.E [R184.64], R195 ;  /* 0x000000c3b8004986 */ /* 0x0003e2000c101904 */
[----:B------:R-:W-:Y:S02]  /*7d100*/  ISETP.LT.AND P2, PT, R119, c[0x0][0x178], !P2 ;  /* 0x00005e0077007a0c */ /* 0x000fe40005741270 */
[----:B-1----:R-:W-:Y:S01]  /*7d110*/  IMAD.WIDE R184, R3, 0x4, R4 ;  /* 0x0000000403b87825 */ /* 0x002fe200078e0204 */
[----:B----4-:R1:W-:Y:S04]  /*7d120*/  @P6 STG.E [R186.64], R246 ;  /* 0x000000f6ba006986 */ /* 0x0103e8000c101904 */
[----:B--2---:R2:W-:Y:S04]  /*7d130*/  @P3 STG.E [R188.64], R245 ;  /* 0x000000f5bc003986 */ /* 0x0045e8000c101904 */
[----:B-1----:R-:W4:Y:S04]  /*7d140*/  LDL.LU R246, [R1+0x70] ;  /* 0x0000700001f67983 */ /* 0x002f280000300800 */
[----:B--2---:R-:W2:Y:S04]  /*7d150*/  LDL.LU R245, [R1+0x244] ;  /* 0x0002440001f57983 */ /* 0x004ea80000300800 */
[----:B------:R-:W2:Y:S04]  /*7d160*/  LDL.LU R192, [R1+0x114] ;  /* 0x0001140001c07983 */ /* 0x000ea80000300800 */
[----:B------:R-:W2:Y:S04]  /*7d170*/  LDL.LU R195, [R1+0xb4] ;  /* 0x0000b40001c37983 */ /* 0x000ea80000300800 */
[----:B---3--:R1:W-:Y:S04]  /*7d180*/  @P2 STG.E [R184.64], R244 ;  /* 0x000000f4b8002986 */ /* 0x0083e8000c101904 */
[----:B-1----:R-:W3:Y:S01]  /*7d190*/  LDL.LU R244, [R1+0x74] ;  /* 0x0000740001f47983 */ /* 0x002ee20000300800 */
[----:B------:R-:W-:-:S02]  /*7d1a0*/  IADD3 R0, R123, 0x40, RZ ;  /* 0x000000407b007810 */ /* 0x000fc40007ffe0ff */
[----:B------:R-:W-:Y:S01]  /*7d1b0*/  IADD3 R188, R123, 0x41, RZ ;  /* 0x000000417bbc7810 */ /* 0x000fe20007ffe0ff */
[----:B------:R-:W3:Y:S01]  /*7d1c0*/  LDL.LU R249, [R1+0x250] ;  /* 0x0002500001f97983 */ /* 0x000ee20000300800 */
[----:B------:R-:W-:Y:S02]  /*7d1d0*/  ISETP.GE.AND P5, PT, R0, c[0x0][0x17c], PT ;  /* 0x00005f0000007a0c */ /* 0x000fe40003fa6270 */
[----:B------:R-:W-:Y:S01]  /*7d1e0*/  ISETP.GE.AND P4, PT, R188, c[0x0][0x17c], PT ;  /* 0x00005f00bc007a0c */ /* 0x000fe20003f86270 */
[----:B------:R-:W3:Y:S01]  /*7d1f0*/  LDL.LU R248, [R1+0x150] ;  /* 0x0001500001f87983 */ /* 0x000ee20000300800 */
[----:B------:R-:W-:Y:S02]  /*7d200*/  ISETP.LT.AND P1, PT, R227, c[0x0][0x178], !P5 ;  /* 0x00005e00e3007a0c */ /* 0x000fe40006f21270 */
[----:B------:R-:W-:Y:S01]  /*7d210*/  IADD3 R0, R3, c[0x0][0x198], RZ ;  /* 0x0000660003007a10 */ /* 0x000fe20007ffe0ff */
[----:B------:R-:W3:Y:S01]  /*7d220*/  LDL.LU R193, [R1+0xd0] ;  /* 0x0000d00001c17983 */ /* 0x000ee20000300800 */
[----:B------:R-:W-:-:S02]  /*7d230*/  ISETP.LT.AND P3, PT, R158, c[0x0][0x178], !P5 ;  /* 0x00005e009e007a0c */ /* 0x000fc40006f61270 */
[----:B------:R-:W-:Y:S01]  /*7d240*/  ISETP.LT.AND P6, PT, R159, c[0x0][0x178], !P5 ;  /* 0x00005e009f007a0c */ /* 0x000fe20006fc1270 */
[C---:B------:R-:W-:Y:S01]  /*7d250*/  IMAD.WIDE R186, R0.reuse, 0x4, R182 ;  /* 0x0000000400ba7825 */ /* 0x040fe200078e02b6 */
[----:B------:R-:W-:Y:S01]  /*7d260*/  IADD3 R3, R123, 0x42, RZ ;  /* 0x000000427b037810 */ /* 0x000fe20007ffe0ff */
[----:B------:R-:W3:Y:S01]  /*7d270*/  LDL.LU R194, [R1+0x80] ;  /* 0x0000800001c27983 */ /* 0x000ee20000300800 */
[----:B------:R-:W-:Y:S01]  /*7d280*/  ISETP.LT.AND P5, PT, R119, c[0x0][0x178], !P5 ;  /* 0x00005e0077007a0c */ /* 0x000fe20006fa1270 */
[----:B------:R-:W-:Y:S02]  /*7d290*/  IMAD.WIDE R184, R0, 0x4, R6 ;  /* 0x0000000400b87825 */ /* 0x000fe400078e0206 */
[----:B------:R1:W-:Y:S01]  /*7d2a0*/  @P1 STG.E [R186.64], R191 ;  /* 0x000000bfba001986 */ /* 0x0003e2000c101904 */
[----:B------:R-:W-:Y:S02]  /*7d2b0*/  ISETP.LT.AND P1, PT, R227, c[0x0][0x178], !P4 ;  /* 0x00005e00e3007a0c */ /* 0x000fe40006721270 */
[----:B------:R-:W-:-:S02]  /*7d2c0*/  ISETP.GE.AND P2, PT, R3, c[0x0][0x17c], PT ;  /* 0x00005f0003007a0c */ /* 0x000fc40003f46270 */
[C---:B------:R-:W-:Y:S01]  /*7d2d0*/  IADD3 R3, R0.reuse, c[0x0][0x198], RZ ;  /* 0x0000660000037a10 */ /* 0x040fe20007ffe0ff */
[----:B-1----:R-:W-:-:S05]  /*7d2e0*/  IMAD.WIDE R186, R0, 0x4, R180 ;  /* 0x0000000400ba7825 */ /* 0x002fca00078e02b4 */
[----:B------:R-:W-:Y:S01]  /*7d2f0*/  @P3 STG.E [R186.64], R251 ;  /* 0x000000fbba003986 */ /* 0x000fe2000c101904 */
[----:B------:R-:W-:Y:S01]  /*7d300*/  ISETP.LT.AND P3, PT, R158, c[0x0][0x178], !P4 ;  /* 0x00005e009e007a0c */ /* 0x000fe20006761270 */
[----:B------:R-:W-:Y:S02]  /*7d310*/  IMAD.WIDE R188, R0, 0x4, R4 ;  /* 0x0000000400bc7825 */ /* 0x000fe400078e0204 */
[----:B------:R1:W-:Y:S01]  /*7d320*/  @P6 STG.E [R184.64], R250 ;  /* 0x000000fab8006986 */ /* 0x0003e2000c101904 */
[----:B------:R-:W-:Y:S01]  /*7d330*/  ISETP.LT.AND P6, PT, R159, c[0x0][0x178], !P4 ;  /* 0x00005e009f007a0c */ /* 0x000fe200067c1270 */
[----:B-1----:R-:W-:-:S04]  /*7d340*/  IMAD.WIDE R184, R3, 0x4, R182 ;  /* 0x0000000403b87825 */ /* 0x002fc800078e02b6 */
[----:B------:R-:W-:Y:S01]  /*7d350*/  IMAD.WIDE R186, R3, 0x4, R180 ;  /* 0x0000000403ba7825 */ /* 0x000fe200078e02b4 */
[----:B------:R-:W-:Y:S01]  /*7d360*/  ISETP.LT.AND P4, PT, R119, c[0x0][0x178], !P4 ;  /* 0x00005e0077007a0c */ /* 0x000fe20006781270 */
[----:B----4-:R1:W-:Y:S04]  /*7d370*/  @P5 STG.E [R188.64], R246 ;  /* 0x000000f6bc005986 */ /* 0x0103e8000c101904 */
[----:B--2---:R2:W-:Y:S04]  /*7d380*/  @P1 STG.E [R184.64], R245 ;  /* 0x000000f5b8001986 */ /* 0x0045e8000c101904 */
[----:B-1----:R-:W4:Y:S04]  /*7d390*/  LDL.LU R246, [R1+0x254] ;  /* 0x0002540001f67983 */ /* 0x002f280000300800 */
[----:B--2---:R-:W2:Y:S01]  /*7d3a0*/  LDL.LU R245, [R1+0x154] ;  /* 0x0001540001f57983 */ /* 0x004ea20000300800 */
[----:B------:R-:W-:-:S03]  /*7d3b0*/  IMAD.WIDE R184, R3, 0x4, R6 ;  /* 0x0000000403b87825 */ /* 0x000fc600078e0206 */
[----:B------:R-:W-:Y:S04]  /*7d3c0*/  @P3 STG.E [R186.64], R192 ;  /* 0x000000c0ba003986 */ /* 0x000fe8000c101904 */
[----:B------:R1:W-:Y:S04]  /*7d3d0*/  @P6 STG.E [R184.64], R195 ;  /* 0x000000c3b8006986 */ /* 0x0003e8000c101904 */
[----:B-1----:R-:W2:Y:S01]  /*7d3e0*/  LDL.LU R195, [R1+0xd4] ;  /* 0x0000d40001c37983 */ /* 0x002ea20000300800 */
[----:B------:R-:W-:-:S05]  /*7d3f0*/  IMAD.WIDE R188, R3, 0x4, R4 ;  /* 0x0000000403bc7825 */ /* 0x000fca00078e0204 */
[----:B---3--:R1:W-:Y:S04]  /*7d400*/  @P4 STG.E [R188.64], R244 ;  /* 0x000000f4bc004986 */ /* 0x0083e8000c101904 */
[----:B-1----:R-:W3:Y:S01]  /*7d410*/  LDL.LU R244, [R1+0x84] ;  /* 0x0000840001f47983 */ /* 0x002ee20000300800 */
[----:B------:R-:W-:Y:S02]  /*7d420*/  IADD3 R0, R123, 0x43, RZ ;  /* 0x000000437b007810 */ /* 0x000fe40007ffe0ff */
[----:B------:R-:W-:Y:S02]  /*7d430*/  ISETP.LT.AND P5, PT, R227, c[0x0][0x178], !P2 ;  /* 0x00005e00e3007a0c */ /* 0x000fe400057a1270 */
[----:B------:R-:W-:Y:S02]  /*7d440*/  ISETP.GE.AND P1, PT, R0, c[0x0][0x17c], PT ;  /* 0x00005f0000007a0c */ /* 0x000fe40003f26270 */
[----:B------:R-:W-:-:S02]  /*7d450*/  IADD3 R0, R3, c[0x0][0x198], RZ ;  /* 0x0000660003007a10 */ /* 0x000fc40007ffe0ff */
[----:B------:R-:W-:Y:S02]  /*7d460*/  ISETP.LT.AND P3, PT, R158, c[0x0][0x178], !P2 ;  /* 0x00005e009e007a0c */ /* 0x000fe40005761270 */
[----:B------:R-:W-:Y:S01]  /*7d470*/  ISETP.LT.AND P4, PT, R159, c[0x0][0x178], !P2 ;  /* 0x00005e009f007a0c */ /* 0x000fe20005781270 */
[----:B------:R-:W-:Y:S01]  /*7d480*/  IMAD.WIDE R186, R0, 0x4, R182 ;  /* 0x0000000400ba7825 */ /* 0x000fe200078e02b6 */
[----:B------:R-:W-:-:S04]  /*7d490*/  ISETP.LT.AND P2, PT, R119, c[0x0][0x178], !P2 ;  /* 0x00005e0077007a0c */ /* 0x000fc80005741270 */
[----:B------:R1:W-:Y:S01]  /*7d4a0*/  @P5 STG.E [R186.64], R249 ;  /* 0x000000f9ba005986 */ /* 0x0003e2000c101904 */
[----:B------:R-:W-:Y:S01]  /*7d4b0*/  ISETP.LT.AND P5, PT, R227, c[0x0][0x178], !P1 ;  /* 0x00005e00e3007a0c */ /* 0x000fe20004fa1270 */
[----:B------:R-:W-:Y:S01]  /*7d4c0*/  IMAD.WIDE R184, R0, 0x4, R6 ;  /* 0x0000000400b87825 */ /* 0x000fe200078e0206 */
[----:B------:R-:W-:-:S03]  /*7d4d0*/  ISETP.LT.AND P6, PT, R158, c[0x0][0x178], !P1 ;  /* 0x00005e009e007a0c */ /* 0x000fc60004fc1270 */
[C---:B------:R-:W-:Y:S01]  /*7d4e0*/  IMAD.WIDE R188, R0.reuse, 0x4, R4 ;  /* 0x0000000400bc7825 */ /* 0x040fe200078e0204 */
[----:B------:R-:W-:-:S03]  /*7d4f0*/  IADD3 R3, R0, c[0x0][0x198], RZ ;  /* 0x0000660000037a10 */ /* 0x000fc60007ffe0ff */
[----:B-1----:R-:W-:Y:S01]  /*7d500*/  IMAD.WIDE R186, R0, 0x4, R180 ;  /* 0x0000000400ba7825 */ /* 0x002fe200078e02b4 */
[----:B------:R-:W3:Y:S04]  /*7d510*/  LDL.LU R249, [R1+0x90] ;  /* 0x0000900001f97983 */ /* 0x000ee80000300800 */
[----:B------:R1:W-:Y:S04]  /*7d520*/  @P3 STG.E [R186.64], R248 ;  /* 0x000000f8ba003986 */ /* 0x0003e8000c101904 */
[----:B------:R1:W-:Y:S04]  /*7d530*/  @P4 STG.E [R184.64], R193 ;  /* 0x000000c1b8004986 */ /* 0x0003e8000c101904 */
[----:B------:R-:W-:Y:S01]  /*7d540*/  @P2 STG.E [R188.64], R194 ;  /* 0x000000c2bc002986 */ /* 0x000fe2000c101904 */
[----:B------:R-:W-:Y:S01]  /*7d550*/  ISETP.LT.AND P2, PT, R159, c[0x0][0x178], !P1 ;  /* 0x00005e009f007a0c */ /* 0x000fe20004f41270 */
[----:B-1----:R-:W-:-:S02]  /*7d560*/  IMAD.WIDE R186, R3, 0x4, R182 ;  /* 0x0000000403ba7825 */ /* 0x002fc400078e02b6 */
[----:B------:R-:W3:Y:S02]  /*7d570*/  LDL.LU R248, [R1+0x264] ;  /* 0x0002640001f87983 */ /* 0x000ee40000300800 */
[C---:B------:R-:W-:Y:S01]  /*7d580*/  IMAD.WIDE R184, R3.reuse, 0x4, R180 ;  /* 0x0000000403b87825 */ /* 0x040fe200078e02b4 */
[----:B------:R-:W-:Y:S02]  /*7d590*/  IADD3 R0, R3, c[0x0][0x198], RZ ;  /* 0x0000660003007a10 */ /* 0x000fe40007ffe0ff */
[----:B------:R-:W-:Y:S02]  /*7d5a0*/  IADD3 R192, R123, 0x45, RZ ;  /* 0x000000457bc07810 */ /* 0x000fe40007ffe0ff */
[----:B------:R-:W-:Y:S01]  /*7d5b0*/  ISETP.LT.AND P1, PT, R119, c[0x0][0x178], !P1 ;  /* 0x00005e0077007a0c */ /* 0x000fe20004f21270 */
[----:B----4-:R1:W-:Y:S04]  /*7d5c0*/  @P5 STG.E [R186.64], R246 ;  /* 0x000000f6ba005986 */ /* 0x0103e8000c101904 */
[----:B--2---:R2:W-:Y:S04]  /*7d5d0*/  @P6 STG.E [R184.64], R245 ;  /* 0x000000f5b8006986 */ /* 0x0045e8000c101904 */
[----:B-1----:R-:W4:Y:S01]  /*7d5e0*/  LDL.LU R246, [R1+0x1e4] ;  /* 0x0001e40001f67983 */ /* 0x002f220000300800 */
[----:B--2---:R-:W-:-:S03]  /*7d5f0*/  IMAD.WIDE R184, R3, 0x4, R6 ;  /* 0x0000000403b87825 */ /* 0x004fc600078e0206 */
[----:B------:R-:W2:Y:S01]  /*7d600*/  LDL.LU R245, [R1+0x134] ;  /* 0x0001340001f57983 */ /* 0x000ea20000300800 */
[----:B------:R-:W-:-:S03]  /*7d610*/  IMAD.WIDE R186, R3, 0x4, R4 ;  /* 0x0000000403ba7825 */ /* 0x000fc600078e0204 */
[----:B------:R-:W2:Y:S04]  /*7d620*/  LDL.LU R3, [R1+0x1e0] ;  /* 0x0001e00001037983 */ /* 0x000ea80000300800 */
[----:B------:R1:W-:Y:S01]  /*7d630*/  @P2 STG.E [R184.64], R195 ;  /* 0x000000c3b8002986 */ /* 0x0003e2000c101904 */
[----:B------:R-:W-:-:S03]  /*7d640*/  ISETP.GE.AND P2, PT, R192, c[0x0][0x17c], PT ;  /* 0x00005f00c0007a0c */ /* 0x000fc60003f46270 */
[----:B-1----:R-:W2:Y:S04]  /*7d650*/  LDL.LU R185, [R1+0x260] ;  /* 0x0002600001b97983 */ /* 0x002ea80000300800 */
[----:B------:R-:W4:Y:S04]  /*7d660*/  LDL.LU R192, [R1+0x130] ;  /* 0x0001300001c07983 */ /* 0x000f280000300800 */
[----:B---3--:R1:W-:Y:S04]  /*7d670*/  @P1 STG.E [R186.64], R244 ;  /* 0x000000f4ba001986 */ /* 0x0083e8000c101904 */
[----:B-1----:R-:W3:Y:S01]  /*7d680*/  LDL.LU R244, [R1+0x94] ;  /* 0x0000940001f47983 */ /* 0x002ee20000300800 */
[----:B------:R-:W-:Y:S01]  /*7d690*/  IADD3 R190, R123, 0x44, RZ ;  /* 0x000000447bbe7810 */ /* 0x000fe20007ffe0ff */
[----:B------:R-:W-:-:S02]  /*7d6a0*/  IMAD.WIDE R188, R0, 0x4, R182 ;  /* 0x0000000400bc7825 */ /* 0x000fc400078e02b6 */
[----:B------:R-:W3:Y:S01]  /*7d6b0*/  LDL.LU R251, [R1+0x370] ;  /* 0x0003700001fb7983 */ /* 0x000ee20000300800 */
[----:B------:R-:W-:-:S03]  /*7d6c0*/  ISETP.GE.AND P3, PT, R190, c[0x0][0x17c], PT ;  /* 0x00005f00be007a0c */ /* 0x000fc60003f66270 */
[----:B------:R-:W3:Y:S01]  /*7d6d0*/  LDL.LU R250, [R1+0x1f0] ;  /* 0x0001f00001fa7983 */ /* 0x000ee20000300800 */
[----:B------:R-:W-:Y:S02]  /*7d6e0*/  ISETP.LT.AND P5, PT, R227, c[0x0][0x178], !P3 ;  /* 0x00005e00e3007a0c */ /* 0x000fe40005fa1270 */
[----:B------:R-:W-:Y:S01]  /*7d6f0*/  ISETP.LT.AND P4, PT, R158, c[0x0][0x178], !P3 ;  /* 0x00005e009e007a0c */ /* 0x000fe20005f81270 */
[----:B------:R-:W-:Y:S01]  /*7d700*/  IMAD.WIDE R190, R0, 0x4, R180 ;  /* 0x0000000400be7825 */ /* 0x000fe200078e02b4 */
[----:B------:R-:W-:Y:S01]  /*7d710*/  ISETP.LT.AND P6, PT, R159, c[0x0][0x178], !P3 ;  /* 0x00005e009f007a0c */ /* 0x000fe20005fc1270 */
[----:B------:R-:W3:Y:S01]  /*7d720*/  LDL.LU R193, [R1+0x140] ;  /* 0x0001400001c17983 */ /* 0x000ee20000300800 */
[----:B------:R-:W-:Y:S02]  /*7d730*/  ISETP.LT.AND P3, PT, R119, c[0x0][0x178], !P3 ;  /* 0x00005e0077007a0c */ /* 0x000fe40005f61270 */
[----:B------:R-:W-:Y:S01]  /*7d740*/  ISETP.LT.AND P1, PT, R159, c[0x0][0x178], !P2 ;  /* 0x00005e009f007a0c */ /* 0x000fe20005721270 */
[----:B------:R-:W3:Y:S04]  /*7d750*/  LDL.LU R194, [R1+0xf0] ;  /* 0x0000f00001c27983 */ /* 0x000ee80000300800 */
[----:B------:R-:W3:Y:S04]  /*7d760*/  LDL.LU R195, [R1+0x374] ;  /* 0x0003740001c37983 */ /* 0x000ee80000300800 */
[----:B--2---:R1:W-:Y:S01]  /*7d770*/  @P5 STG.E [R188.64], R185 ;  /* 0x000000b9bc005986 */ /* 0x0043e2000c101904 */
[----:B------:R-:W-:-:S03]  /*7d780*/  ISETP.LT.AND P5, PT, R227, c[0x0][0x178], !P2 ;  /* 0x00005e00e3007a0c */ /* 0x000fc600057a1270 */
[----:B------:R2:W-:Y:S01]  /*7d790*/  @P4 STG.E [R190.64], R3 ;  /* 0x00000003be004986 */ /* 0x0005e2000c101904 */
[----:B------:R-:W-:Y:S01]  /*7d7a0*/  ISETP.LT.AND P4, PT, R158, c[0x0][0x178], !P2 ;  /* 0x00005e009e007a0c */ /* 0x000fe20005781270 */
[C---:B-1----:R-:W-:Y:S01]  /*7d7b0*/  IMAD.WIDE R184, R0.reuse, 0x4, R6 ;  /* 0x0000000400b87825 */ /* 0x042fe200078e0206 */
[----:B--2---:R-:W-:-:S04]  /*7d7c0*/  IADD3 R3, R0, c[0x0][0x198], RZ ;  /* 0x0000660000037a10 */ /* 0x004fc80007ffe0ff */
[----:B----4-:R1:W-:Y:S01]  /*7d7d0*/  @P6 STG.E [R184.64], R192 ;  /* 0x000000c0b8006986 */ /* 0x0103e2000c101904 */
[----:B------:R-:W-:Y:S01]  /*7d7e0*/  ISETP.LT.AND P2, PT, R119, c[0x0][0x178], !P2 ;  /* 0x00005e0077007a0c */ /* 0x000fe20005741270 */
[----:B------:R-:W-:-:S04]  /*7d7f0*/  IMAD.WIDE R186, R3, 0x4, R182 ;  /* 0x0000000403ba7825 */ /* 0x000fc800078e02b6 */
[----:B------:R-:W-:-:S04]  /*7d800*/  IMAD.WIDE R188, R3, 0x4, R180 ;  /* 0x0000000403bc7825 */ /* 0x000fc800078e02b4 */
[----:B-1----:R-:W-:-:S04]  /*7d810*/  IMAD.WIDE R184, R0, 0x4, R4 ;  /* 0x0000000400b87825 */ /* 0x002fc800078e0204 */
[C---:B------:R-:W-:Y:S01]  /*7d820*/  IMAD.WIDE R190, R3.reuse, 0x4, R6 ;  /* 0x0000000403be7825 */ /* 0x040fe200078e0206 */
[----:B------:R1:W-:Y:S04]  /*7d830*/  @P3 STG.E [R184.64], R249 ;  /* 0x000000f9b8003986 */ /* 0x0003e8000c101904 */
[----:B------:R-:W-:Y:S04]  /*7d840*/  @P5 STG.E [R186.64], R248 ;  /* 0x000000f8ba005986 */ /* 0x000fe8000c101904 */
[----:B------:R2:W-:Y:S04]  /*7d850*/  @P4 STG.E [R188.64], R246 ;  /* 0x000000f6bc004986 */ /* 0x0005e8000c101904 */
[----:B------:R4:W-:Y:S01]  /*7d860*/  @P1 STG.E [R190.64], R245 ;  /* 0x000000f5be001986 */ /* 0x0009e2000c101904 */
[----:B-1----:R-:W-:-:S03]  /*7d870*/  IMAD.WIDE R184, R3, 0x4, R4 ;  /* 0x0000000403b87825 */ /* 0x002fc600078e0204 */
[----:B--2---:R-:W2:Y:S04]  /*7d880*/  LDL.LU R246, [R1+0x1f4] ;  /* 0x0001f40001f67983 */ /* 0x004ea80000300800 */
[----:B----4-:R-:W4:Y:S04]  /*7d890*/  LDL.LU R245, [R1+0x144] ;  /* 0x0001440001f57983 */ /* 0x010f280000300800 */
[----:B---3--:R1:W-:Y:S04]  /*7d8a0*/  @P2 STG.E [R184.64], R244 ;  /* 0x000000f4b8002986 */ /* 0x0083e8000c101904 */
[----:B-1----:R-:W3:Y:S01]  /*7d8b0*/  LDL.LU R244, [R1+0xf4] ;  /* 0x0000f40001f47983 */ /* 0x002ee20000300800 */
[----:B------:R-:W-:-:S02]  /*7d8c0*/  IADD3 R192, R123, 0x46, RZ ;  /* 0x000000467bc07810 */ /* 0x000fc40007ffe0ff */
[----:B------:R-:W-:Y:S01]  /*7d8d0*/  IADD3 R3, R3, c[0x0][0x198], RZ ;  /* 0x0000660003037a10 */ /* 0x000fe20007ffe0ff */
[----:B------:R-:W3:Y:S01]  /*7d8e0*/  LDL.LU R249, [R1+0x3e0] ;  /* 0x0003e00001f97983 */ /* 0x000ee20000300800 */
[----:B------:R-:W-:Y:S02]  /*7d8f0*/  ISETP.GE.AND P6, PT, R192, c[0x0][0x17c], PT ;  /* 0x00005f00c0007a0c */ /* 0x000fe40003fc6270 */
[----:B------:R-:W-:Y:S02]  /*7d900*/  IADD3 R0, R123, 0x48, RZ ;  /* 0x000000487b007810 */ /* 0x000fe40007ffe0ff */
[----:B------:R-:W-:Y:S01]  /*7d910*/  ISETP.LT.AND P2, PT, R227, c[0x0][0x178], !P0 ;  /* 0x00005e00e3007a0c */ /* 0x000fe20004741270 */
[----:B------:R-:W-:Y:S01]  /*7d920*/  IMAD.WIDE R190, R3, 0x4, R182 ;  /* 0x0000000403be7825 */ /* 0x000fe200078e02b6 */
[----:B------:R-:W-:Y:S01]  /*7d930*/  ISETP.LT.AND P3, PT, R227, c[0x0][0x178], !P6 ;  /* 0x00005e00e3007a0c */ /* 0x000fe20007761270 */
[----:B------:R-:W3:Y:S01]  /*7d940*/  LDL.LU R248, [R1+0x200] ;  /* 0x0002000001f87983 */ /* 0x000ee20000300800 */
[----:B------:R-:W-:-:S02]  /*7d950*/  ISETP.LT.AND P1, PT, R158, c[0x0][0x178], !P6 ;  /* 0x00005e009e007a0c */ /* 0x000fc40007721270 */
[----:B------:R-:W-:Y:S02]  /*7d960*/  ISETP.LT.AND P5, PT, R159, c[0x0][0x178], !P6 ;  /* 0x00005e009f007a0c */ /* 0x000fe400077a1270 */
[----:B------:R-:W-:Y:S02]  /*7d970*/  ISETP.LT.AND P6, PT, R119, c[0x0][0x178], !P6 ;  /* 0x00005e0077007a0c */ /* 0x000fe400077c1270 */
[----:B------:R-:W-:Y:S02]  /*7d980*/  ISETP.GE.AND P4, PT, R0, c[0x0][0x17c], PT ;  /* 0x00005f0000007a0c */ /* 0x000fe40003f86270 */
[C---:B------:R-:W-:Y:S01]  /*7d990*/  IADD3 R0, R3.reuse, c[0x0][0x198], RZ ;  /* 0x0000660003007a10 */ /* 0x040fe20007ffe0ff */
[C---:B------:R-:W-:Y:S02]  /*7d9a0*/  IMAD.WIDE R188, R3.reuse, 0x4, R180 ;  /* 0x0000000403bc7825 */ /* 0x040fe400078e02b4 */
[----:B------:R1:W-:Y:S02]  /*7d9b0*/  @P3 STG.E [R190.64], R251 ;  /* 0x000000fbbe003986 */ /* 0x0003e4000c101904 */
[----:B------:R-:W-:-:S04]  /*7d9c0*/  IMAD.WIDE R186, R3, 0x4, R6 ;  /* 0x0000000403ba7825 */ /* 0x000fc800078e0206 */
[----:B------:R-:W-:Y:S01]  /*7d9d0*/  IMAD.WIDE R184, R3, 0x4, R4 ;  /* 0x0000000403b87825 */ /* 0x000fe200078e0204 */
[----:B------:R-:W-:Y:S03]  /*7d9e0*/  @P1 STG.E [R188.64], R250 ;  /* 0x000000fabc001986 */ /* 0x000fe6000c101904 */
[----:B-1----:R-:W-:Y:S01]  /*7d9f0*/  IMAD.WIDE R190, R0, 0x4, R182 ;  /* 0x0000000400be7825 */ /* 0x002fe200078e02b6 */
[----:B------:R1:W-:Y:S01]  /*7da00*/  @P5 STG.E [R186.64], R193 ;  /* 0x000000c1ba005986 */ /* 0x0003e2000c101904 */
[----:B------:R-:W-:-:S03]  /*7da10*/  ISETP.LT.AND P3, PT, R158, c[0x0][0x178], !P0 ;  /* 0x00005e009e007a0c */ /* 0x000fc60004761270 */
[----:B------:R1:W-:Y:S04]  /*7da20*/  @P6 STG.E [R184.64], R194 ;  /* 0x000000c2b8006986 */ /* 0x0003e8000c101904 */
[----:B------:R1:W-:Y:S01]  /*7da30*/  @P2 STG.E [R190.64], R195 ;  /* 0x000000c3be002986 */ /* 0x0003e2000c101904 */
[----:B------:R-:W-:-:S03]  /*7da40*/  ISETP.LT.AND P2, PT, R159, c[0x0][0x178], !P0 ;  /* 0x00005e009f007a0c */ /* 0x000fc60004741270 */
[----:B-1----:R-:W3:Y:S01]  /*7da50*/  LDL.LU R193, [R1+0x170] ;  /* 0x0001700001c17983 */ /* 0x002ee20000300800 */
[----:B------:R-:W-:-:S03]  /*7da60*/  IADD3 R184, R123, 0x49, RZ ;  /* 0x000000497bb87810 */ /* 0x000fc60007ffe0ff */
[----:B------:R-:W3:Y:S01]  /*7da70*/  LDL.LU R194, [R1+0x100] ;  /* 0x0001000001c27983 */ /* 0x000ee20000300800 */
[----:B------:R-:W-:Y:S01]  /*7da80*/  IMAD.WIDE R186, R0, 0x4, R180 ;  /* 0x0000000400ba7825 */ /* 0x000fe200078e02b4 */
[----:B------:R-:W-:Y:S02]  /*7da90*/  ISETP.LT.AND P0, PT, R119, c[0x0][0x178], !P0 ;  /* 0x00005e0077007a0c */ /* 0x000fe40004701270 */
[----:B------:R-:W-:Y:S01]  /*7daa0*/  ISETP.GE.AND P1, PT, R184, c[0x0][0x17c], PT ;  /* 0x00005f00b8007a0c */ /* 0x000fe20003f26270 */
[C---:B------:R-:W-:Y:S01]  /*7dab0*/  IMAD.WIDE R184, R0.reuse, 0x4, R6 ;  /* 0x0000000400b87825 */ /* 0x040fe200078e0206 */
[----:B------:R-:W3:Y:S03]  /*7dac0*/  LDL.LU R195, [R1+0x3e4] ;  /* 0x0003e40001c37983 */ /* 0x000ee60000300800 */
[----:B------:R-:W-:Y:S01]  /*7dad0*/  IMAD.WIDE R188, R0, 0x4, R4 ;  /* 0x0000000400bc7825 */ /* 0x000fe200078e0204 */
[----:B--2---:R1:W-:Y:S04]  /*7dae0*/  @P3 STG.E [R186.64], R246 ;  /* 0x000000f6ba003986 */ /* 0x0043e8000c101904 */
[----:B----4-:R2:W-:Y:S04]  /*7daf0*/  @P2 STG.E [R184.64], R245 ;  /* 0x000000f5b8002986 */ /* 0x0105e8000c101904 */
[----:B-1----:R-:W4:Y:S04]  /*7db00*/  LDL.LU R246, [R1+0x204] ;  /* 0x0002040001f67983 */ /* 0x002f280000300800 */
[----:B--2---:R-:W2:Y:S04]  /*7db10*/  LDL.LU R245, [R1+0x174] ;  /* 0x0001740001f57983 */ /* 0x004ea80000300800 */
[----:B---3--:R1:W-:Y:S04]  /*7db20*/  @P0 STG.E [R188.64], R244 ;  /* 0x000000f4bc000986 */ /* 0x0083e8000c101904 */
[----:B-1----:R-:W3:Y:S01]  /*7db30*/  LDL.LU R244, [R1+0x104] ;  /* 0x0001040001f47983 */ /* 0x002ee20000300800 */
[----:B------:R-:W-:-:S02]  /*7db40*/  ISETP.LT.AND P6, PT, R227, c[0x0][0x178], !P4 ;  /* 0x00005e00e3007a0c */ /* 0x000fc400067c1270 */
[----:B------:R-:W-:Y:S01]  /*7db50*/  IADD3 R3, R0, c[0x0][0x198], RZ ;  /* 0x0000660000037a10 */ /* 0x000fe20007ffe0ff */
[----:B------:R-:W3:Y:S01]  /*7db60*/  LDL.LU R192, [R1+0x7f0] ;  /* 0x0007f00001c07983 */ /* 0x000ee20000300800 */
[----:B------:R-:W-:-:S03]  /*7db70*/  ISETP.LT.AND P5, PT, R158, c[0x0][0x178], !P4 ;  /* 0x00005e009e007a0c */ /* 0x000fc600067a1270 */
[C---:B------:R-:W-:Y:S01]  /*7db80*/  IMAD.WIDE R190, R3.reuse, 0x4, R182 ;  /* 0x0000000403be7825 */ /* 0x040fe200078e02b6 */
[----:B------:R-:W3:Y:S03]  /*7db90*/  LDL.LU R251, [R1+0x210] ;  /* 0x0002100001fb7983 */ /* 0x000ee60000300800 */
[C---:B------:R-:W-:Y:S01]  /*7dba0*/  IMAD.WIDE R186, R3.reuse, 0x4, R180 ;  /* 0x0000000403ba7825 */ /* 0x040fe200078e02b4 */
[----:B------:R-:W-:Y:S01]  /*7dbb0*/  IADD3 R0, R3, c[0x0][0x198], RZ ;  /* 0x0000660003007a10 */ /* 0x000fe20007ffe0ff */
[----:B------:R-:W-:Y:S01]  /*7dbc0*/  @P6 STG.E [R190.64], R249 ;  /* 0x000000f9be006986 */ /* 0x000fe2000c101904 */
[----:B------:R-:W-:Y:S02]  /*7dbd0*/  ISETP.LT.AND P6, PT, R159, c[0x0][0x178], !P4 ;  /* 0x00005e009f007a0c */ /* 0x000fe400067c1270 */
[----:B------:R-:W-:Y:S01]  /*7dbe0*/  ISETP.LT.AND P4, PT, R119, c[0x0][0x178], !P4 ;  /* 0x00005e0077007a0c */ /* 0x000fe20006781270 */
[----:B------:R1:W-:Y:S01]  /*7dbf0*/  @P5 STG.E [R186.64], R248 ;  /* 0x000000f8ba005986 */ /* 0x0003e2000c101904 */
[----:B------:R-:W-:Y:S01]  /*7dc00*/  ISETP.LT.AND P5, PT, R227, c[0x0][0x178], !P1 ;  /* 0x00005e00e3007a0c */ /* 0x000fe20004fa1270 */
[----:B------:R-:W-:Y:S01]  /*7dc10*/  IMAD.WIDE R184, R3, 0x4, R6 ;  /* 0x0000000403b87825 */ /* 0x000fe200078e0206 */
[----:B------:R-:W-:Y:S01]  /*7dc20*/  ISETP.LT.AND P3, PT, R158, c[0x0][0x178], !P1 ;  /* 0x00005e009e007a0c */ /* 0x000fe20004f61270 */
[----:B------:R-:W3:Y:S01]  /*7dc30*/  LDL.LU R250, [R1+0x1b0] ;  /* 0x0001b00001fa7983 */ /* 0x000ee20000300800 */
[----:B------:R-:W-:Y:S01]  /*7dc40*/  ISETP.LT.AND P0, PT, R159, c[0x0][0x178], !P1 ;  /* 0x00005e009f007a0c */ /* 0x000fe20004f01270 */
[----:B------:R-:W-:-:S04]  /*7dc50*/  IMAD.WIDE R188, R0, 0x4, R182 ;  /* 0x0000000400bc7825 */ /* 0x000fc800078e02b6 */
[----:B-1----:R-:W-:Y:S01]  /*7dc60*/  IMAD.WIDE R186, R3, 0x4, R4 ;  /* 0x0000000403ba7825 */ /* 0x002fe200078e0204 */
[----:B------:R-:W-:Y:S01]  /*7dc70*/  ISETP.LT.AND P1, PT, R119, c[0x0][0x178], !P1 ;  /* 0x00005e0077007a0c */ /* 0x000fe20004f21270 */
[----:B------:R1:W-:Y:S04]  /*7dc80*/  @P6 STG.E [R184.64], R193 ;  /* 0x000000c1b8006986 */ /* 0x0003e8000c101904 */
[----:B------:R1:W-:Y:S04]  /*7dc90*/  @P4 STG.E [R186.64], R194 ;  /* 0x000000c2ba004986 */ /* 0x0003e8000c101904 */
[----:B------:R1:W-:Y:S02]  /*7dca0*/  @P5 STG.E [R188.64], R195 ;  /* 0x000000c3bc005986 */ /* 0x0003e4000c101904 */
[----:B-1----:R-:W-:-:S02]  /*7dcb0*/  IMAD.WIDE R184, R0, 0x4, R6 ;  /* 0x0000000400b87825 */ /* 0x002fc400078e0206 */
[----:B------:R-:W3:Y:S02]  /*7dcc0*/  LDL.LU R193, [R1+0x160] ;  /* 0x0001600001c17983 */ /* 0x000ee40000300800 */
[C---:B------:R-:W-:Y:S02]  /*7dcd0*/  IMAD.WIDE R186, R0.reuse, 0x4, R180 ;  /* 0x0000000400ba7825 */ /* 0x040fe400078e02b4 */
[----:B------:R-:W3:Y:S04]  /*7dce0*/  LDL.LU R195, [R1+0x7f4] ;  /* 0x0007f40001c37983 */ /* 0x000ee80000300800 */
[----:B----4-:R-:W-:Y:S04]  /*7dcf0*/  @P3 STG.E [R186.64], R246 ;  /* 0x000000f6ba003986 */ /* 0x010fe8000c101904 */
[----:B--2---:R1:W-:Y:S04]  /*7dd00*/  @P0 STG.E [R184.64], R245 ;  /* 0x000000f5b8000986 */ /* 0x0043e8000c101904 */
[----:B-1----:R-:W2:Y:S01]  /*7dd10*/  LDL.LU R245, [R1+0x214] ;  /* 0x0002140001f57983 */ /* 0x002ea20000300800 */
[----:B------:R-:W-:-:S03]  /*7dd20*/  IMAD.WIDE R184, R0, 0x4, R4 ;  /* 0x0000000400b87825 */ /* 0x000fc600078e0204 */
[----:B------:R-:W4:Y:S04]  /*7dd30*/  LDL.LU R246, [R1+0x1b4] ;  /* 0x0001b40001f67983 */ /* 0x000f280000300800 */
[----:B---3--:R1:W-:Y:S04]  /*7dd40*/  @P1 STG.E [R184.64], R244 ;  /* 0x000000f4b8001986 */ /* 0x0083e8000c101904 */
[----:B-1----:R-:W3:Y:S01]  /*7dd50*/  LDL.LU R244, [R1+0x164] ;  /* 0x0001640001f47983 */ /* 0x002ee20000300800 */
[C---:B------:R-:W-:Y:S02]  /*7dd60*/  IADD3 R191, R123.reuse, 0x4a, RZ ;  /* 0x0000004a7bbf7810 */ /* 0x040fe40007ffe0ff */
[----:B------:R-:W-:Y:S01]  /*7dd70*/  IADD3 R190, R123, 0x4c, RZ ;  /* 0x0000004c7bbe7810 */ /* 0x000fe20007ffe0ff */
[----:B------:R-:W3:Y:S01]  /*7dd80*/  LDL.LU R249, [R1+0x830] ;  /* 0x0008300001f97983 */ /* 0x000ee20000300800 */
[----:B------:R-:W-:-:S02]  /*7dd90*/  ISETP.GE.AND P6, PT, R191, c[0x0][0x17c], PT ;  /* 0x00005f00bf007a0c */ /* 0x000fc40003fc6270 */
[----:B------:R-:W-:Y:S01]  /*7dda0*/  IADD3 R3, R0, c[0x0][0x198], RZ ;  /* 0x0000660000037a10 */ /* 0x000fe20007ffe0ff */
[----:B------:R-:W3:Y:S01]  /*7ddb0*/  LDL.LU R248, [R1+0x7e0] ;  /* 0x0007e00001f87983 */ /* 0x000ee20000300800 */
[----:B------:R-:W-:Y:S02]  /*7ddc0*/  ISETP.LT.AND P4, PT, R227, c[0x0][0x178], !P6 ;  /* 0x00005e00e3007a0c */ /* 0x000fe40007781270 */
[----:B------:R-:W-:Y:S02]  /*7ddd0*/  ISETP.LT.AND P5, PT, R158, c[0x0][0x178], !P6 ;  /* 0x00005e009e007a0c */ /* 0x000fe400077a1270 */
[----:B------:R-:W-:Y:S01]  /*7dde0*/  ISETP.GE.AND P2, PT, R190, c[0x0][0x17c], PT ;  /* 0x00005f00be007a0c */ /* 0x000fe20003f46270 */
[----:B------:R-:W-:Y:S01]  /*7ddf0*/  IMAD.WIDE R186, R3, 0x4, R182 ;  /* 0x0000000403ba7825 */ /* 0x000fe200078e02b6 */
[----:B------:R-:W-:Y:S01]  /*7de00*/  IADD3 R190, R123, 0x4b, RZ ;  /* 0x0000004b7bbe7810 */ /* 0x000fe20007ffe0ff */
[----:B------:R-:W3:Y:S01]  /*7de10*/  LDL.LU R194, [R1+0x1d0] ;  /* 0x0001d00001c27983 */ /* 0x000ee20000300800 */
[----:B------:R-:W-:Y:S01]  /*7de20*/  ISETP.LT.AND P0, PT, R159, c[0x0][0x178], !P6 ;  /* 0x00005e009f007a0c */ /* 0x000fe20007701270 */
[----:B------:R-:W-:Y:S01]  /*7de30*/  IMAD.WIDE R188, R3, 0x4, R180 ;  /* 0x0000000403bc7825 */ /* 0x000fe200078e02b4 */
[----:B------:R-:W-:-:S02]  /*7de40*/  ISETP.GE.AND P3, PT, R190, c[0x0][0x17c], PT ;  /* 0x00005f00be007a0c */ /* 0x000fc40003f66270 */
[----:B------:R-:W-:Y:S01]  /*7de50*/  ISETP.LT.AND P6, PT, R119, c[0x0][0x178], !P6 ;  /* 0x00005e0077007a0c */ /* 0x000fe200077c1270 */
[----:B------:R1:W-:Y:S01]  /*7de60*/  @P4 STG.E [R186.64], R192 ;  /* 0x000000c0ba004986 */ /* 0x0003e2000c101904 */
[----:B------:R-:W-:-:S03]  /*7de70*/  IMAD.WIDE R184, R3, 0x4, R6 ;  /* 0x0000000403b87825 */ /* 0x000fc600078e0206 */
[----:B------:R1:W-:Y:S01]  /*7de80*/  @P5 STG.E [R188.64], R251 ;  /* 0x000000fbbc005986 */ /* 0x0003e2000c101904 */
[----:B------:R-:W-:Y:S02]  /*7de90*/  ISETP.LT.AND P5, PT, R227, c[0x0][0x178], !P3 ;  /* 0x00005e00e3007a0c */ /* 0x000fe40005fa1270 */
[----:B------:R-:W-:Y:S02]  /*7dea0*/  IADD3 R0, R3, c[0x0][0x198], RZ ;  /* 0x0000660003007a10 */ /* 0x000fe40007ffe0ff */
[----:B------:R-:W-:Y:S01]  /*7deb0*/  ISETP.LT.AND P1, PT, R158, c[0x0][0x178], !P3 ;  /* 0x00005e009e007a0c */ /* 0x000fe20005f21270 */
[----:B------:R1:W-:Y:S01]  /*7dec0*/  @P0 STG.E [R184.64], R250 ;  /* 0x000000fab8000986 */ /* 0x0003e2000c101904 */
[----:B------:R-:W-:Y:S01]  /*7ded0*/  ISETP.LT.AND P4, PT, R159, c[0x0][0x178], !P3 ;  /* 0x00005e009f007a0c */ /* 0x000fe20005f81270 */
[----:B-1----:R-:W-:Y:S01]  /*7dee0*/  IMAD.WIDE R186, R3, 0x4, R4 ;  /* 0x0000000403ba7825 */ /* 0x002fe200078e0204 */
[----:B------:R-:W-:-:S04]  /*7def0*/  IADD3 R188, R123, 0x4f, RZ ;  /* 0x0000004f7bbc7810 */ /* 0x000fc80007ffe0ff */
[----:B------:R-:W-:Y:S01]  /*7df00*/  ISETP.GE.AND P0, PT, R188, c[0x0][0x17c], PT ;  /* 0x00005f00bc007a0c */ /* 0x000fe20003f06270 */
[C---:B------:R-:W-:Y:S01]  /*7df10*/  IMAD.WIDE R188, R0.reuse, 0x4, R182 ;  /* 0x0000000400bc7825 */ /* 0x040fe200078e02b6 */
[----:B------:R1:W-:Y:S01]  /*7df20*/  @P6 STG.E [R186.64], R193 ;  /* 0x000000c1ba006986 */ /* 0x0003e2000c101904 */
[----:B------:R-:W-:Y:S02]  /*7df30*/  ISETP.LT.AND P3, PT, R119, c[0x0][0x178], !P3 ;  /* 0x00005e0077007a0c */ /* 0x000fe40005f61270 */
[C---:B------:R-:W-:Y:S01]  /*7df40*/  IMAD.WIDE R184, R0.reuse, 0x4, R180 ;  /* 0x0000000400b87825 */ /* 0x040fe200078e02b4 */
[----:B------:R1:W-:Y:S03]  /*7df50*/  @P5 STG.E [R188.64], R195 ;  /* 0x000000c3bc005986 */ /* 0x0003e6000c101904 */
[C---:B-1----:R-:W-:Y:S01]  /*7df60*/  IMAD.WIDE R186, R0.reuse, 0x4, R6 ;  /* 0x0000000400ba7825 */ /* 0x042fe200078e0206 */
[----:B------:R-:W3:Y:S04]  /*7df70*/  LDL.LU R195, [R1+0x1a0] ;  /* 0x0001a00001c37983 */ /* 0x000ee80000300800 */
[----:B--2---:R1:W-:Y:S04]  /*7df80*/  @P1 STG.E [R184.64], R245 ;  /* 0x000000f5b8001986 */ /* 0x0043e8000c101904 */
[----:B----4-:R2:W-:Y:S04]  /*7df90*/  @P4 STG.E [R186.64], R246 ;  /* 0x000000f6ba004986 */ /* 0x0105e8000c101904 */
[----:B-1----:R-:W4:Y:S01]  /*7dfa0*/  LDL.LU R245, [R1+0x834] ;  /* 0x0008340001f57983 */ /* 0x002f220000300800 */
[----:B------:R-:W-:-:S03]  /*7dfb0*/  IMAD.WIDE R184, R0, 0x4, R4 ;  /* 0x0000000400b87825 */ /* 0x000fc600078e0204 */
[----:B------:R-:W4:Y:S04]  /*7dfc0*/  LDL.LU R193, [R1+0x7e4] ;  /* 0x0007e40001c17983 */ /* 0x000f280000300800 */
[----:B--2---:R-:W2:Y:S04]  /*7dfd0*/  LDL.LU R246, [R1+0x1d4] ;  /* 0x0001d40001f67983 */ /* 0x004ea80000300800 */
[----:B---3--:R1:W-:Y:S04]  /*7dfe0*/  @P3 STG.E [R184.64], R244 ;  /* 0x000000f4b8003986 */ /* 0x0083e8000c101904 */
[----:B-1----:R-:W3:Y:S01]  /*7dff0*/  LDL.LU R244, [R1+0x1a4] ;  /* 0x0001a40001f47983 */ /* 0x002ee20000300800 */
[----:B------:R-:W-:-:S02]  /*7e000*/  ISETP.LT.AND P6, PT, R227, c[0x0][0x178], !P2 ;  /* 0x00005e00e3007a0c */ /* 0x000fc400057c1270 */
[----:B------:R-:W-:Y:S01]  /*7e010*/  ISETP.LT.AND P5, PT, R158, c[0x0][0x178], !P2 ;  /* 0x00005e009e007a0c */ /* 0x000fe200057a1270 */
[----:B------:R-:W3:Y:S01]  /*7e020*/  LDL.LU R192, [R1+0x850] ;  /* 0x0008500001c07983 */ /* 0x000ee20000300800 */
[----:B------:R-:W-:Y:S02]  /*7e030*/  IADD3 R3, R0, c[0x0][0x198], RZ ;  /* 0x0000660000037a10 */ /* 0x000fe40007ffe0ff */
[----:B------:R-:W-:Y:S01]  /*7e040*/  IADD3 R190, R123, 0x4d, RZ ;  /* 0x0000004d7bbe7810 */ /* 0x000fe20007ffe0ff */
[----:B------:R-:W3:Y:S01]  /*7e050*/  LDL.LU R251, [R1+0x800] ;  /* 0x0008000001fb7983 */ /* 0x000ee20000300800 */
[----:B------:R-:W-:Y:S01]  /*7e060*/  ISETP.LT.AND P1, PT, R159, c[0x0][0x178], !P2 ;  /* 0x00005e009f007a0c */ /* 0x000fe20005721270 */
[----:B------:R-:W-:Y:S01]  /*7e070*/  IMAD.WIDE R186, R3, 0x4, R182 ;  /* 0x0000000403ba7825 */ /* 0x000fe200078e02b6 */
[----:B------:R-:W-:Y:S02]  /*7e080*/  ISETP.GE.AND P4, PT, R190, c[0x0][0x17c], PT ;  /* 0x00005f00be007a0c */ /* 0x000fe40003f86270 */
[----:B------:R-:W-:Y:S01]  /*7e090*/  ISETP.LT.AND P2, PT, R119, c[0x0][0x178], !P2 ;  /* 0x00005e0077007a0c */ /* 0x000fe20005741270 */
[----:B------:R-:W-:Y:S01]  /*7e0a0*/  IMAD.WIDE R188, R3, 0x4, R180 ;  /* 0x0000000403bc7825 */ /* 0x000fe200078e02b4 */
[----:B------:R1:W-:Y:S01]  /*7e0b0*/  @P6 STG.E [R186.64], R249 ;  /* 0x000000f9ba006986 */ /* 0x0003e2000c101904 */
[----:B------:R-:W-:-:S02]  /*7e0c0*/  ISETP.LT.AND P6, PT, R227, c[0x0][0x178], !P4 ;  /* 0x00005e00e3007a0c */ /* 0x000fc400067c1270 */
[----:B------:R-:W-:Y:S01]  /*7e0d0*/  ISETP.LT.AND P3, PT, R158, c[0x0][0x178], !P4 ;  /* 0x00005e009e007a0c */ /* 0x000fe20006761270 */
[----:B------:R1:W-:Y:S01]  /*7e0e0*/  @P5 STG.E [R188.64], R248 ;  /* 0x000000f8bc005986 */ /* 0x0003e2000c101904 */
[----:B------:R-:W-:Y:S01]  /*7e0f0*/  ISETP.LT.AND P5, PT, R159, c[0x0][0x178], !P4 ;  /* 0x00005e009f007a0c */ /* 0x000fe200067a1270 */
[C---:B------:R-:W-:Y:S01]  /*7e100*/  IMAD.WIDE R184, R3.reuse, 0x4, R4 ;  /* 0x0000000403b87825 */ /* 0x040fe200078e0204 */
[----:B------:R-:W-:-:S03]  /*7e110*/  IADD3 R0, R3, c[0x0][0x198], RZ ;  /* 0x0000660003007a10 */ /* 0x000fc60007ffe0ff */
[----:B-1----:R-:W-:Y:S01]  /*7e120*/  IMAD.WIDE R186, R3, 0x4, R6 ;  /* 0x0000000403ba7825 */ /* 0x002fe200078e0206 */
[----:B------:R-:W3:Y:S01]  /*7e130*/  LDL.LU R249, [R1+0x230] ;  /* 0x0002300001f97983 */ /* 0x000ee20000300800 */
[----:B------:R-:W-:Y:S02]  /*7e140*/  ISETP.LT.AND P4, PT, R119, c[0x0][0x178], !P4 ;  /* 0x00005e0077007a0c */ /* 0x000fe40006781270 */
[C---:B------:R-:W-:Y:S01]  /*7e150*/  IMAD.WIDE R188, R0.reuse, 0x4, R182 ;  /* 0x0000000400bc7825 */ /* 0x040fe200078e02b6 */
[----:B------:R1:W-:Y:S04]  /*7e160*/  @P1 STG.E [R186.64], R194 ;  /* 0x000000c2ba001986 */ /* 0x0003e8000c101904 */
[----:B-1----:R-:W3:Y:S01]  /*7e170*/  LDL.LU R194, [R1+0x1c0] ;  /* 0x0001c00001c27983 */ /* 0x002ee20000300800 */
[----:B------:R-:W-:-:S03]  /*7e180*/  IMAD.WIDE R186, R0, 0x4, R180 ;  /* 0x0000000400ba7825 */ /* 0x000fc600078e02b4 */
[----:B------:R1:W-:Y:S02]  /*7e190*/  @P2 STG.E [R184.64], R195 ;  /* 0x000000c3b8002986 */ /* 0x0003e4000c101904 */
[C---:B-1----:R-:W-:Y:S02]  /*7e1a0*/  IMAD.WIDE R184, R0.reuse, 0x4, R6 ;  /* 0x0000000400b87825 */ /* 0x042fe400078e0206 */
[----:B------:R-:W3:Y:S04]  /*7e1b0*/  LDL.LU R195, [R1+0x854] ;  /* 0x0008540001c37983 */ /* 0x000ee80000300800 */
[----:B----4-:R1:W-:Y:S04]  /*7e1c0*/  @P6 STG.E [R188.64], R245 ;  /* 0x000000f5bc006986 */ /* 0x0103e8000c101904 */
[----:B------:R-:W-:Y:S04]  /*7e1d0*/  @P3 STG.E [R186.64], R193 ;  /* 0x000000c1ba003986 */ /* 0x000fe8000c101904 */
[----:B--2---:R2:W-:Y:S04]  /*7e1e0*/  @P5 STG.E [R184.64], R246 ;  /* 0x000000f6b8005986 */ /* 0x0045e8000c101904 */
[----:B-1----:R-:W4:Y:S01]  /*7e1f0*/  LDL.LU R245, [R1+0x804] ;  /* 0x0008040001f57983 */ /* 0x002f220000300800 */
[----:B------:R-:W-:-:S03]  /*7e200*/  IMAD.WIDE R188, R0, 0x4, R4 ;  /* 0x0000000400bc7825 */ /* 0x000fc600078e0204 */
[----:B--2---:R-:W2:Y:S04]  /*7e210*/  LDL.LU R246, [R1+0x234] ;  /* 0x0002340001f67983 */ /* 0x004ea80000300800 */
[----:B---3--:R1:W-:Y:S04]  /*7e220*/  @P4 STG.E [R188.64], R244 ;  /* 0x000000f4bc004986 */ /* 0x0083e8000c101904 */
[----:B-1----:R-:W3:Y:S01]  /*7e230*/  LDL.LU R244, [R1+0x1c4] ;  /* 0x0001c40001f47983 */ /* 0x002ee20000300800 */
[----:B------:R-:W-:Y:S02]  /*7e240*/  IADD3 R190, R123, 0x4e, RZ ;  /* 0x0000004e7bbe7810 */ /* 0x000fe40007ffe0ff */
[----:B------:R-:W-:Y:S01]  /*7e250*/  IADD3 R3, R0, c[0x0][0x198], RZ ;  /* 0x0000660000037a10 */ /* 0x000fe20007ffe0ff */
[----:B------:R-:W3:Y:S01]  /*7e260*/  LDL.LU R250, [R1+0x248] ;  /* 0x0002480001fa7983 */ /* 0x000ee20000300800 */
[----:B------:R-:W-:-:S03]  /*7e270*/  ISETP.GE.AND P1, PT, R190, c[0x0][0x17c], PT ;  /* 0x00005f00be007a0c */ /* 0x000fc60003f26270 */
[----:B------:R-:W-:Y:S01]  /*7e280*/  IMAD.WIDE R184, R3, 0x4, R182 ;  /* 0x0000000403b87825 */ /* 0x000fe200078e02b6 */
[----:B------:R-:W-:Y:S01]  /*7e290*/  ISETP.LT.AND P2, PT, R227, c[0x0][0x178], !P1 ;  /* 0x00005e00e3007a0c */ /* 0x000fe20004f41270 */
[----:B------:R-:W3:Y:S01]  /*7e2a0*/  LDL.LU R248, [R1+0x118] ;  /* 0x0001180001f87983 */ /* 0x000ee20000300800 */
[C---:B------:R-:W-:Y:S02]  /*7e2b0*/  ISETP.LT.AND P3, PT, R158.reuse, c[0x0][0x178], !P1 ;  /* 0x00005e009e007a0c */ /* 0x040fe40004f61270 */
[----:B------:R-:W-:Y:S01]  /*7e2c0*/  ISETP.LT.AND P4, PT, R159, c[0x0][0x178], !P1 ;  /* 0x00005e009f007a0c */ /* 0x000fe20004f81270 */
[----:B------:R-:W-:Y:S01]  /*7e2d0*/  IMAD.WIDE R186, R3, 0x4, R180 ;  /* 0x0000000403ba7825 */ /* 0x000fe200078e02b4 */
[----:B------:R-:W-:Y:S01]  /*7e2e0*/  ISETP.LT.AND P1, PT, R119, c[0x0][0x178], !P1 ;  /* 0x00005e0077007a0c */ /* 0x000fe20004f21270 */
[----:B------:R-:W3:Y:S01]  /*7e2f0*/  LDL.LU R193, [R1+0xb8] ;  /* 0x0000b80001c17983 */ /* 0x000ee20000300800 */
[----:B------:R-:W-:Y:S02]  /*7e300*/  ISETP.LT.AND P6, PT, R227, c[0x0][0x178], !P0 ;  /* 0x00005e00e3007a0c */ /* 0x000fe400047c1270 */
[----:B------:R-:W-:-:S03]  /*7e310*/  ISETP.LT.AND P5, PT, R158, c[0x0][0x178], !P0 ;  /* 0x00005e009e007a0c */ /* 0x000fc600047a1270 */
[----:B------:R1:W-:Y:S01]  /*7e320*/  @P2 STG.E [R184.64], R192 ;  /* 0x000000c0b8002986 */ /* 0x0003e2000c101904 */
[----:B------:R-:W-:-:S03]  /*7e330*/  IADD3 R188, R123, 0x50, RZ ;  /* 0x000000507bbc7810 */ /* 0x000fc60007ffe0ff */
[----:B------:R1:W-:Y:S01]  /*7e340*/  @P3 STG.E [R186.64], R251 ;  /* 0x000000fbba003986 */ /* 0x0003e2000c101904 */
[----:B------:R-:W-:Y:S02]  /*7e350*/  ISETP.LT.AND P3, PT, R159, c[0x0][0x178], !P0 ;  /* 0x00005e009f007a0c */ /* 0x000fe40004761270 */
[C---:B------:R-:W-:Y:S01]  /*7e360*/  IADD3 R0, R3.reuse, c[0x0][0x198], RZ ;  /* 0x0000660003007a10 */ /* 0x040fe20007ffe0ff */
[----:B-1----:R-:W-:-:S04]  /*7e370*/  IMAD.WIDE R184, R3, 0x4, R6 ;  /* 0x0000000403b87825 */ /* 0x002fc800078e0206 */
[----:B------:R-:W-:Y:S01]  /*7e380*/  IMAD.WIDE R186, R3, 0x4, R4 ;  /* 0x0000000403ba7825 */ /* 0x000fe200078e0204 */
[----:B------:R1:W-:Y:S01]  /*7e390*/  @P4 STG.E [R184.64], R249 ;  /* 0x000000f9b8004986 */ /* 0x0003e2000c101904 */
[----:B------:R-:W-:Y:S02]  /*7e3a0*/  ISETP.GE.AND P2, PT, R188, c[0x0][0x17c], PT ;  /* 0x00005f00bc007a0c */ /* 0x000fe40003f46270 */
[C---:B------:R-:W-:Y:S01]  /*7e3b0*/  IMAD.WIDE R188, R0.reuse, 0x4, R182 ;  /* 0x0000000400bc7825 */ /* 0x040fe200078e02b6 */
[----:B------:R1:W-:Y:S01]  /*7e3c0*/  @P1 STG.E [R186.64], R194 ;  /* 0x000000c2ba001986 */ /* 0x0003e2000c101904 */
[----:B------:R-:W-:Y:S02]  /*7e3d0*/  ISETP.LT.AND P1, PT, R119, c[0x0][0x178], !P0 ;  /* 0x00005e0077007a0c */ /* 0x000fe40004721270 */
[----:B------:R-:W-:-:S04]  /*7e3e0*/  IMAD.WIDE R190, R0, 0x4, R180 ;  /* 0x0000000400be7825 */ /* 0x000fc800078e02b4 */
[C---:B-1----:R-:W-:Y:S01]  /*7e3f0*/  IMAD.WIDE R184, R0.reuse, 0x4, R6 ;  /* 0x0000000400b87825 */ /* 0x042fe200078e0206 */
[----:B------:R1:W-:Y:S04]  /*7e400*/  @P6 STG.E [R188.64], R195 ;  /* 0x000000c3bc006986 */ /* 0x0003e8000c101904 */
[----:B------:R-:W3:Y:S04]  /*7e410*/  LDL.LU R194, [R1+0x78] ;  /* 0x0000780001c27983 */ /* 0x000ee80000300800 */
[----:B-1----:R-:W3:Y:S04]  /*7e420*/  LDL.LU R195, [R1+0x24c] ;  /* 0x00024c0001c37983 */ /* 0x002ee80000300800 */
[----:B----4-:R1:W-:Y:S04]  /*7e430*/  @P5 STG.E [R190.64], R245 ;  /* 0x000000f5be005986 */ /* 0x0103e8000c101904 */
[----:B--2---:R2:W-:Y:S04]  /*7e440*/  @P3 STG.E [R184.64], R246 ;  /* 0x000000f6b8003986 */ /* 0x0045e8000c101904 */
[----:B-1----:R-:W4:Y:S01]  /*7e450*/  LDL.LU R245, [R1+0x11c] ;  /* 0x00011c0001f57983 */ /* 0x002f220000300800 */
[----:B--2---:R-:W-:-:S03]  /*7e460*/  IMAD.WIDE R184, R0, 0x4, R4 ;  /* 0x0000000400b87825 */ /* 0x004fc600078e0204 */
[----:B------:R-:W2:Y:S04]  /*7e470*/  LDL.LU R246, [R1+0xbc] ;  /* 0x0000bc0001f67983 */ /* 0x000ea80000300800 */
[----:B---3--:R1:W-:Y:S04]  /*7e480*/  @P1 STG.E [R184.64], R244 ;  /* 0x000000f4b8001986 */ /* 0x0083e8000c101904 */
[----:B-1----:R-:W3:Y:S01]  /*7e490*/  LDL.LU R244, [R1+0x7c] ;  /* 0x00007c0001f47983 */ /* 0x002ee20000300800 */
[----:B------:R-:W-:Y:S02]  /*7e4a0*/  ISETP.LT.AND P6, PT, R227, c[0x0][0x178], !P2 ;  /* 0x00005e00e3007a0c */ /* 0x000fe400057c1270 */
[----:B------:R-:W-:Y:S01]  /*7e4b0*/  ISETP.LT.AND P5, PT, R158, c[0x0][0x178], !P2 ;  /* 0x00005e009e007a0c */ /* 0x000fe200057a1270 */
[----:B------:R-:W3:Y:S01]  /*7e4c0*/  LDL.LU R192, [R1+0x258] ;  /* 0x0002580001c07983 */ /* 0x000ee20000300800 */
[----:B------:R-:W-:-:S02]  /*7e4d0*/  ISETP.LT.AND P4, PT, R159, c[0x0][0x178], !P2 ;  /* 0x00005e009f007a0c */ /* 0x000fc40005781270 */
[C---:B------:R-:W-:Y:S01]  /*7e4e0*/  IADD3 R186, R123.reuse, 0x52, RZ ;  /* 0x000000527bba7810 */ /* 0x040fe20007ffe0ff */
[----:B------:R-:W3:Y:S01]  /*7e4f0*/  LDL.LU R251, [R1+0x158] ;  /* 0x0001580001fb7983 */ /* 0x000ee20000300800 */
[----:B------:R-:W-:Y:S02]  /*7e500*/  IADD3 R3, R0, c[0x0][0x198], RZ ;  /* 0x0000660000037a10 */ /* 0x000fe40007ffe0ff */
[----:B------:R-:W-:Y:S01]  /*7e510*/  IADD3 R188, R123, 0x51, RZ ;  /* 0x000000517bbc7810 */ /* 0x000fe20007ffe0ff */
[----:B------:R-:W3:Y:S01]  /*7e520*/  LDL.LU R249, [R1+0xd8] ;  /* 0x0000d80001f97983 */ /* 0x000ee20000300800 */
[----:B------:R-:W-:Y:S01]  /*7e530*/  ISETP.GE.AND P0, PT, R186, c[0x0][0x17c], PT ;  /* 0x00005f00ba007a0c */ /* 0x000fe20003f06270 */
[----:B------:R-:W-:Y:S01]  /*7e540*/  IMAD.WIDE R186, R3, 0x4, R182 ;  /* 0x0000000403ba7825 */ /* 0x000fe200078e02b6 */
[----:B------:R-:W-:-:S03]  /*7e550*/  ISETP.GE.AND P3, PT, R188, c[0x0][0x17c], PT ;  /* 0x00005f00bc007a0c */ /* 0x000fc60003f66270 */
[C---:B------:R-:W-:Y:S01]  /*7e560*/  IMAD.WIDE R188, R3.reuse, 0x4, R180 ;  /* 0x0000000403bc7825 */ /* 0x040fe200078e02b4 */
[----:B------:R-:W-:Y:S03]  /*7e570*/  @P6 STG.E [R186.64], R250 ;  /* 0x000000faba006986 */ /* 0x000fe6000c101904 */
[----:B------:R-:W-:Y:S01]  /*7e580*/  IMAD.WIDE R190, R3, 0x4, R6 ;  /* 0x0000000403be7825 */ /* 0x000fe200078e0206 */
[----:B------:R-:W-:Y:S01]  /*7e590*/  @P5 STG.E [R188.64], R248 ;  /* 0x000000f8bc005986 */ /* 0x000fe2000c101904 */
[----:B------:R-:W-:-:S03]  /*7e5a0*/  ISETP.LT.AND P2, PT, R119, c[0x0][0x178], !P2 ;  /* 0x00005e0077007a0c */ /* 0x000fc60005741270 */
[----:B------:R1:W-:Y:S01]  /*7e5b0*/  @P4 STG.E [R190.64], R193 ;  /* 0x000000c1be004986 */ /* 0x0003e2000c101904 */
[----:B------:R-:W-:Y:S02]  /*7e5c0*/  ISETP.LT.AND P4, PT, R227, c[0x0][0x178], !P3 ;  /* 0x00005e00e3007a0c */ /* 0x000fe40005f81270 */
[----:B------:R-:W-:Y:S02]  /*7e5d0*/  ISETP.LT.AND P6, PT, R158, c[0x0][0x178], !P3 ;  /* 0x00005e009e007a0c */ /* 0x000fe40005fc1270 */
[----:B------:R-:W-:Y:S02]  /*7e5e0*/  ISETP.LT.AND P1, PT, R119, c[0x0][0x178], !P3 ;  /* 0x00005e0077007a0c */ /* 0x000fe40005f21270 */
[----:B------:R-:W-:Y:S01]  /*7e5f0*/  ISETP.LT.AND P3, PT, R159, c[0x0][0x178], !P3 ;  /* 0x00005e009f007a0c */ /* 0x000fe20005f61270 */
[C---:B------:R-:W-:Y:S01]  /*7e600*/  IMAD.WIDE R184, R3.reuse, 0x4, R4 ;  /* 0x0000000403b87825 */ /* 0x040fe200078e0204 */
[----:B-1----:R-:W-:Y:S01]  /*7e610*/  IADD3 R190, R3, c[0x0][0x198], RZ ;  /* 0x0000660003be7a10 */ /* 0x002fe20007ffe0ff */
[----:B------:R-:W3:Y:S04]  /*7e620*/  LDL.LU R193, [R1+0x88] ;  /* 0x0000880001c17983 */ /* 0x000ee80000300800 */
[C---:B------:R-:W-:Y:S01]  /*7e630*/  IMAD.WIDE R186, R190.reuse, 0x4, R182 ;  /* 0x00000004beba7825 */ /* 0x040fe200078e02b6 */
[----:B------:R1:W-:Y:S03]  /*7e640*/  @P2 STG.E [R184.64], R194 ;  /* 0x000000c2b8002986 */ /* 0x0003e6000c101904 */
[C---:B------:R-:W-:Y:S01]  /*7e650*/  IMAD.WIDE R188, R190.reuse, 0x4, R180 ;  /* 0x00000004bebc7825 */ /* 0x040fe200078e02b4 */
[----:B------:R1:W-:Y:S03]  /*7e660*/  @P4 STG.E [R186.64], R195 ;  /* 0x000000c3ba004986 */ /* 0x0003e6000c101904 */
[----:B-1----:R-:W-:-:S04]  /*7e670*/  IMAD.WIDE R184, R190, 0x4, R6 ;  /* 0x00000004beb87825 */ /* 0x002fc800078e0206 */
[----:B------:R-:W-:Y:S01]  /*7e680*/  IMAD.WIDE R186, R190, 0x4, R4 ;  /* 0x00000004beba7825 */ /* 0x000fe200078e0204 */
[----:B------:R-:W3:Y:S04]  /*7e690*/  LDL.LU R195, [R1+0x25c] ;  /* 0x00025c0001c37983 */ /* 0x000ee80000300800 */
[----:B----4-:R1:W-:Y:S04]  /*7e6a0*/  @P6 STG.E [R188.64], R245 ;  /* 0x000000f5bc006986 */ /* 0x0103e8000c101904 */
[----:B--2---:R-:W-:Y:S04]  /*7e6b0*/  @P3 STG.E [R184.64], R246 ;  /* 0x000000f6b8003986 */ /* 0x004fe8000c101904 */
[----:B-1----:R-:W2:Y:S04]  /*7e6c0*/  LDL.LU R245, [R1+0x15c] ;  /* 0x00015c0001f57983 */ /* 0x002ea80000300800 */
[----:B---3--:R1:W-:Y:S04]  /*7e6d0*/  @P1 STG.E [R186.64], R244 ;  /* 0x000000f4ba001986 */ /* 0x0083e8000c101904 */
[----:B-1----:R-:W3:Y:S01]  /*7e6e0*/  LDL.LU R244, [R1+0xdc] ;  /* 0x0000dc0001f47983 */ /* 0x002ee20000300800 */
[----:B------:R-:W-:-:S02]  /*7e6f0*/  IADD3 R0, R123, 0x53, RZ ;  /* 0x000000537b007810 */ /* 0x000fc40007ffe0ff */
[----:B------:R-:W-:Y:S01]  /*7e700*/  ISETP.LT.AND P5, PT, R227, c[0x0][0x178], !P0 ;  /* 0x00005e00e3007a0c */ /* 0x000fe200047a1270 */
[----:B------:R-:W4:Y:S01]  /*7e710*/  LDL.LU R194, [R1+0x8c] ;  /* 0x00008c0001c27983 */ /* 0x000f220000300800 */
[----:B------:R-:W-:Y:S02]  /*7e720*/  ISETP.LT.AND P6, PT, R158, c[0x0][0x178], !P0 ;  /* 0x00005e009e007a0c */ /* 0x000fe400047c1270 */
[----:B------:R-:W-:Y:S01]  /*7e730*/  ISETP.GE.AND P2, PT, R0, c[0x0][0x17c], PT ;  /* 0x00005f0000007a0c */ /* 0x000fe20003f46270 */
[----:B------:R-:W4:Y:S01]  /*7e740*/  LDL.LU R246, [R1+0x268] ;  /* 0x0002680001f67983 */ /* 0x000f220000300800 */
[----:B------:R-:W-:Y:S02]  /*7e750*/  IADD3 R0, R190, c[0x0][0x198], RZ ;  /* 0x00006600be007a10 */ /* 0x000fe40007ffe0ff */
[----:B------:R-:W-:Y:S01]  /*7e760*/  ISETP.LT.AND P4, PT, R159, c[0x0][0x178], !P0 ;  /* 0x00005e009f007a0c */ /* 0x000fe20004781270 */
[----:B------:R-:W4:Y:S01]  /*7e770*/  LDL.LU R250, [R1+0x138] ;  /* 0x0001380001fa7983 */ /* 0x000f220000300800 */
[----:B------:R-:W-:Y:S01]  /*7e780*/  ISETP.LT.AND P1, PT, R119, c[0x0][0x178], !P0 ;  /* 0x00005e0077007a0c */ /* 0x000fe20004721270 */
[C---:B------:R-:W-:Y:S01]  /*7e790*/  IMAD.WIDE R188, R0.reuse, 0x4, R182 ;  /* 0x0000000400bc7825 */ /* 0x040fe200078e02b6 */
[----:B------:R-:W-:Y:S01]  /*7e7a0*/  IADD3 R3, R123, 0x56, RZ ;  /* 0x000000567b037810 */ /* 0x000fe20007ffe0ff */
[----:B------:R-:W4:Y:S02]  /*7e7b0*/  LDL.LU R248, [R1+0x98] ;  /* 0x0000980001f87983 */ /* 0x000f240000300800 */
[C---:B------:R-:W-:Y:S01]  /*7e7c0*/  IMAD.WIDE R186, R0.reuse, 0x4, R180 ;  /* 0x0000000400ba7825 */ /* 0x040fe200078e02b4 */
[----:B------:R-:W-:Y:S01]  /*7e7d0*/  ISETP.LT.AND P3, PT, R227, c[0x0][0x178], !P2 ;  /* 0x00005e00e3007a0c */ /* 0x000fe20005761270 */
[----:B------:R1:W-:Y:S02]  /*7e7e0*/  @P5 STG.E [R188.64], R192 ;  /* 0x000000c0bc005986 */ /* 0x0003e4000c101904 */
[----:B------:R-:W-:Y:S01]  /*7e7f0*/  IMAD.WIDE R184, R0, 0x4, R6 ;  /* 0x0000000400b87825 */ /* 0x000fe200078e0206 */
[----:B------:R-:W-:Y:S01]  /*7e800*/  ISETP.LT.AND P5, PT, R158, c[0x0][0x178], !P2 ;  /* 0x00005e009e007a0c */ /* 0x000fe200057a1270 */
[----:B------:R1:W-:Y:S01]  /*7e810*/  @P6 STG.E [R186.64], R251 ;  /* 0x000000fbba006986 */ /* 0x0003e2000c101904 */
[----:B------:R-:W-:-:S02]  /*7e820*/  ISETP.GE.AND P0, PT, R3, c[0x0][0x17c], PT ;  /* 0x00005f0003007a0c */ /* 0x000fc40003f06270 */
[----:B------:R-:W-:Y:S01]  /*7e830*/  IADD3 R3, R0, c[0x0][0x198], RZ ;  /* 0x0000660000037a10 */ /* 0x000fe20007ffe0ff */
[----:B------:R1:W-:Y:S01]  /*7e840*/  @P4 STG.E [R184.64], R249 ;  /* 0x000000f9b8004986 */ /* 0x0003e2000c101904 */
[----:B------:R-:W-:-:S03]  /*7e850*/  ISETP.LT.AND P6, PT, R159, c[0x0][0x178], !P2 ;  /* 0x00005e009f007a0c */ /* 0x000fc600057c1270 */
[----:B-1----:R-:W-:-:S04]  /*7e860*/  IMAD.WIDE R188, R3, 0x4, R180 ;  /* 0x0000000403bc7825 */ /* 0x002fc800078e02b4 */
[----:B------:R-:W-:-:S04]  /*7e870*/  IMAD.WIDE R186, R3, 0x4, R182 ;  /* 0x0000000403ba7825 */ /* 0x000fc800078e02b6 */
[----:B------:R-:W-:Y:S01]  /*7e880*/  IMAD.WIDE R184, R0, 0x4, R4 ;  /* 0x0000000400b87825 */ /* 0x000fe200078e0204 */
[----:B------:R-:W-:-:S04]  /*7e890*/  IADD3 R190, R123, 0x54, RZ ;  /* 0x000000547bbe7810 */ /* 0x000fc80007ffe0ff */
[----:B------:R1:W-:Y:S01]  /*7e8a0*/  @P1 STG.E [R184.64], R193 ;  /* 0x000000c1b8001986 */ /* 0x0003e2000c101904 */
[----:B------:R-:W-:Y:S01]  /*7e8b0*/  ISETP.GE.AND P4, PT, R190, c[0x0][0x17c], PT ;  /* 0x00005f00be007a0c */ /* 0x000fe20003f86270 */
[C---:B------:R-:W-:Y:S01]  /*7e8c0*/  IMAD.WIDE R190, R3.reuse, 0x4, R4 ;  /* 0x0000000403be7825 */ /* 0x040fe200078e0204 */
[C---:B------:R-:W-:Y:S01]  /*7e8d0*/  IADD3 R0, R3.reuse, c[0x0][0x198], RZ ;  /* 0x0000660003007a10 */ /* 0x040fe20007ffe0ff */
[----:B------:R1:W-:Y:S02]  /*7e8e0*/  @P3 STG.E [R186.64], R195 ;  /* 0x000000c3ba003986 */ /* 0x0003e4000c101904 */
[----:B-1----:R-:W-:Y:S02]  /*7e8f0*/  IMAD.WIDE R184, R3, 0x4, R6 ;  /* 0x0000000403b87825 */ /* 0x002fe400078e0206 */
[----:B------:R-:W4:Y:S04]  /*7e900*/  LDL.LU R195, [R1+0x26c] ;  /* 0x00026c0001c37983 */ /* 0x000f280000300800 */
[----:B------:R-:W4:Y:S04]  /*7e910*/  LDL.LU R193, [R1+0x1ec] ;  /* 0x0001ec0001c17983 */ /* 0x000f280000300800 */
[----:B--2---:R1:W-:Y:S04]  /*7e920*/  @P5 STG.E [R188.64], R245 ;  /* 0x000000f5bc005986 */ /* 0x0043e8000c101904 */
[----:B-1----:R-:W2:Y:S04]  /*7e930*/  LDL.LU R245, [R1+0x13c] ;  /* 0x00013c0001f57983 */ /* 0x002ea80000300800 */
[----:B---3--:R1:W-:Y:S04]  /*7e940*/  @P6 STG.E [R184.64], R244 ;  /* 0x000000f4b8006986 */ /* 0x0083e8000c101904 */
[----:B-1----:R-:W3:Y:S04]  /*7e950*/  LDL.LU R244, [R1+0x9c] ;  /* 0x00009c0001f47983 */ /* 0x002ee80000300800 */
[----:B------:R-:W2:Y:S01]  /*7e960*/  LDL.LU R3, [R1+0x1e8] ;  /* 0x0001e80001037983 */ /* 0x000ea20000300800 */
[----:B------:R-:W-:-:S02]  /*7e970*/  ISETP.LT.AND P2, PT, R119, c[0x0][0x178], !P2 ;  /* 0x00005e0077007a0c */ /* 0x000fc40005741270 */
[----:B------:R-:W-:Y:S02]  /*7e980*/  ISETP.LT.AND P5, PT, R227, c[0x0][0x178], !P4 ;  /* 0x00005e00e3007a0c */ /* 0x000fe400067a1270 */
[----:B------:R-:W-:Y:S02]  /*7e990*/  ISETP.LT.AND P3, PT, R158, c[0x0][0x178], !P4 ;  /* 0x00005e009e007a0c */ /* 0x000fe40006761270 */
[----:B------:R-:W-:Y:S02]  /*7e9a0*/  ISETP.LT.AND P1, PT, R159, c[0x0][0x178], !P4 ;  /* 0x00005e009f007a0c */ /* 0x000fe40006721270 */
[----:B------:R-:W-:Y:S01]  /*7e9b0*/  IADD3 R186, R123, 0x55, RZ ;  /* 0x000000557bba7810 */ /* 0x000fe20007ffe0ff */
[----:B------:R-:W-:Y:S01]  /*7e9c0*/  IMAD.WIDE R184, R0, 0x4, R182 ;  /* 0x0000000400b87825 */ /* 0x000fe200078e02b6 */
[----:B------:R-:W-:Y:S01]  /*7e9d0*/  ISETP.LT.AND P4, PT, R119, c[0x0][0x178], !P4 ;  /* 0x00005e0077007a0c */ /* 0x000fe20006781270 */
[----:B------:R-:W3:Y:S01]  /*7e9e0*/  LDL.LU R192, [R1+0x1f8] ;  /* 0x0001f80001c07983 */ /* 0x000ee20000300800 */
[----:B------:R-:W-:Y:S01]  /*7e9f0*/  ISETP.GE.AND P6, PT, R186, c[0x0][0x17c], PT ;  /* 0x00005f00ba007a0c */ /* 0x000fe20003fc6270 */
[----:B------:R-:W-:-:S02]  /*7ea00*/  IMAD.WIDE R186, R0, 0x4, R180 ;  /* 0x0000000400ba7825 */ /* 0x000fc400078e02b4 */
[----:B----4-:R1:W-:Y:S02]  /*7ea10*/  @P2 STG.E [R190.64], R194 ;  /* 0x000000c2be002986 */ /* 0x0103e4000c101904 */
[C---:B------:R-:W-:Y:S02]  /*7ea20*/  IMAD.WIDE R188, R0.reuse, 0x4, R6 ;  /* 0x0000000400bc7825 */ /* 0x040fe400078e0206 */
[----:B------:R-:W4:Y:S04]  /*7ea30*/  LDL.LU R251, [R1+0x148] ;  /* 0x0001480001fb7983 */ /* 0x000f280000300800 */
[----:B------:R1:W-:Y:S02]  /*7ea40*/  @P5 STG.E [R184.64], R246 ;  /* 0x000000f6b8005986 */ /* 0x0003e4000c101904 */
[----:B-1----:R-:W-:-:S02]  /*7ea50*/  IMAD.WIDE R190, R0, 0x4, R4 ;  /* 0x0000000400be7825 */ /* 0x002fc400078e0204 */
[----:B------:R-:W3:Y:S04]  /*7ea60*/  LDL.LU R249, [R1+0xf8] ;  /* 0x0000f80001f97983 */ /* 0x000ee80000300800 */
        /* <DEDUP_REMOVED lines=8> */
[----:B------:R-:W-:Y:S02]  /*7eaf0*/  ISETP.LT.AND P4, PT, R158, c[0x0][0x178], !P6 ;  /* 0x00005e009e007a0c */ /* 0x000fe40007781270 */
[----:B------:R-:W-:Y:S01]  /*7eb00*/  ISETP.LT.AND P3, PT, R159, c[0x0][0x178], !P6 ;  /* 0x00005e009f007a0c */ /* 0x000fe20007761270 */
[----:B------:R-:W-:Y:S01]  /*7eb10*/  IMAD.WIDE R188, R3, 0x4, R182 ;  /* 0x0000000403bc7825 */ /* 0x000fe200078e02b6 */
[----:B------:R-:W-:-:S03]  /*7eb20*/  ISETP.LT.AND P6, PT, R119, c[0x0][0x178], !P6 ;  /* 0x00005e0077007a0c */ /* 0x000fc600077c1270 */
[C---:B------:R-:W-:Y:S01]  /*7eb30*/  IMAD.WIDE R184, R3.reuse, 0x4, R180 ;  /* 0x0000000403b87825 */ /* 0x040fe200078e02b4 */
[----:B------:R1:W-:Y:S03]  /*7eb40*/  @P2 STG.E [R188.64], R195 ;  /* 0x000000c3bc002986 */ /* 0x0003e6000c101904 */
        /* <DEDUP_REMOVED lines=30> */
[----:B----4-:R1:W-:Y:S04]  /*7ed30*/  @P4 STG.E [R184.64], R251 ;  /* 0x000000fbb8004986 */ /* 0x0103e8000c101904 */
[----:B------:R-:W-:Y:S01]  /*7ed40*/  @P5 STG.E [R188.64], R249 ;  /* 0x000000f9bc005986 */ /* 0x000fe2000c101904 */
[----:B------:R-:W-:-:S03]  /*7ed50*/  ISETP.LT.AND P5, PT, R159, c[0x0][0x178], !P1 ;  /* 0x00005e009f007a0c */ /* 0x000fc60004fa1270 */
[----:B------:R2:W-:Y:S01]  /*7ed60*/  @P6 STG.E [R186.64], R194 ;  /* 0x000000c2ba006986 */ /* 0x0005e2000c101904 */
[----:B-1----:R-:W-:Y:S01]  /*7ed70*/  IMAD.WIDE R184, R3, 0x4, R180 ;  /* 0x0000000403b87825 */ /* 0x002fe200078e02b4 */
[----:B------:R-:W-:-:S04]  /*7ed80*/  ISETP.LT.AND P1, PT, R119, c[0x0][0x178], !P1 ;  /* 0x00005e0077007a0c */ /* 0x000fc80004f21270 */
[----:B------:R1:W-:Y:S04]  /*7ed90*/  @P0 STG.E [R184.64], R195 ;  /* 0x000000c3b8000986 */ /* 0x0003e8000c101904 */
        /* <DEDUP_REMOVED lines=15> */
[----:B------:R-:W-:Y:S02]  /*7ee90*/  ISETP.GE.AND P5, PT, R188, c[0x0][0x17c], PT ;  /* 0x00005f00bc007a0c */ /* 0x000fe40003fa6270 */
[----:B------:R-:W-:Y:S01]  /*7eea0*/  ISETP.LT.AND P2, PT, R119, c[0x0][0x178], !P2 ;  /* 0x00005e0077007a0c */ /* 0x000fe20005741270 */
[----:B------:R-:W-:Y:S01]  /*7eeb0*/  IMAD.WIDE R184, R3, 0x4, R182 ;  /* 0x0000000403b87825 */ /* 0x000fe200078e02b6 */
[----:B------:R-:W-:-:S03]  /*7eec0*/  IADD3 R0, R123, 0x60, RZ ;  /* 0x000000607b007810 */ /* 0x000fc60007ffe0ff */
        /* <DEDUP_REMOVED lines=41> */
[----:B------:R-:W-:Y:S01]  /*7f160*/  IMAD.WIDE R186, R3, 0x4, R180 ;  /* 0x0000000403ba7825 */ /* 0x000fe200078e02b4 */
[----:B------:R-:W-:Y:S01]  /*7f170*/  ISETP.LT.AND P5, PT, R227, c[0x0][0x178], !P2 ;  /* 0x00005e00e3007a0c */ /* 0x000fe200057a1270 */
[----:B------:R1:W-:Y:S01]  /*7f180*/  @P1 STG.E [R184.64], R192 ;  /* 0x000000c0b8001986 */ /* 0x0003e2000c101904 */
[----:B------:R-:W-:Y:S02]  /*7f190*/  ISETP.GE.AND P1, PT, R0, c[0x0][0x17c], PT ;  /* 0x00005f0000007a0c */ /* 0x000fe40003f26270 */
[C---:B------:R-:W-:Y:S01]  /*7f1a0*/  IADD3 R0, R3.reuse, c[0x0][0x198], RZ ;  /* 0x0000660003007a10 */ /* 0x040fe20007ffe0ff */
[C---:B------:R-:W-:Y:S01]  /*7f1b0*/  IMAD.WIDE R188, R3.reuse, 0x4, R4 ;  /* 0x0000000403bc7825 */ /* 0x040fe200078e0204 */
[----:B------:R1:W-:Y:S01]  /*7f1c0*/  @P3 STG.E [R186.64], R248 ;  /* 0x000000f8ba003986 */ /* 0x0003e2000c101904 */
[----:B------:R-:W-:Y:S02]  /*7f1d0*/  ISETP.LT.AND P3, PT, R158, c[0x0][0x178], !P2 ;  /* 0x00005e009e007a0c */ /* 0x000fe40005761270 */
[----:B-1----:R-:W-:-:S05]  /*7f1e0*/  IMAD.WIDE R184, R3, 0x4, R6 ;  /* 0x0000000403b87825 */ /* 0x002fca00078e0206 */
[----:B------:R1:W-:Y:S01]  /*7f1f0*/  @P6 STG.E [R184.64], R193 ;  /* 0x000000c1b8006986 */ /* 0x0003e2000c101904 */
[----:B------:R-:W-:-:S03]  /*7f200*/  IMAD.WIDE R186, R0, 0x4, R182 ;  /* 0x0000000400ba7825 */ /* 0x000fc600078e02b6 */
        /* <DEDUP_REMOVED lines=30> */
[----:B------:R-:W-:Y:S02]  /*7f3f0*/  IADD3 R0, R3, c[0x0][0x198], RZ ;  /* 0x0000660003007a10 */ /* 0x000fe40007ffe0ff */
[----:B------:R-:W-:Y:S01]  /*7f400*/  ISETP.LT.AND P3, PT, R119, c[0x0][0x178], !P3 ;  /* 0x00005e0077007a0c */ /* 0x000fe20005f61270 */
[----:B-1----:R-:W-:Y:S01]  /*7f410*/  IMAD.WIDE R186, R3, 0x4, R4 ;  /* 0x0000000403ba7825 */ /* 0x002fe200078e0204 */
[----:B------:R-:W-:Y:S01]  /*7f420*/  IADD3 R192, R123, 0x5e, RZ ;  /* 0x0000005e7bc07810 */ /* 0x000fe20007ffe0ff */
[----:B------:R-:W3:Y:S02]  /*7f430*/  LDL.LU R250, [R1+0x80c] ;  /* 0x00080c0001fa7983 */ /* 0x000ee40000300800 */
[----:B------:R-:W-:-:S04]  /*7f440*/  IMAD.WIDE R184, R3, 0x4, R6 ;  /* 0x0000000403b87825 */ /* 0x000fc800078e0206 */
[C---:B------:R-:W-:Y:S01]  /*7f450*/  IMAD.WIDE R188, R0.reuse, 0x4, R182 ;  /* 0x0000000400bc7825 */ /* 0x040fe200078e02b6 */
[----:B------:R1:W-:Y:S03]  /*7f460*/  @P2 STG.E [R184.64], R248 ;  /* 0x000000f8b8002986 */ /* 0x0003e6000c101904 */
[----:B------:R-:W-:Y:S01]  /*7f470*/  IMAD.WIDE R190, R0, 0x4, R180 ;  /* 0x0000000400be7825 */ /* 0x000fe200078e02b4 */
[----:B------:R-:W-:Y:S01]  /*7f480*/  @P1 STG.E [R186.64], R193 ;  /* 0x000000c1ba001986 */ /* 0x000fe2000c101904 */
[----:B------:R-:W-:Y:S02]  /*7f490*/  ISETP.GE.AND P2, PT, R192, c[0x0][0x17c], PT ;  /* 0x00005f00c0007a0c */ /* 0x000fe40003f46270 */
[----:B------:R-:W-:Y:S01]  /*7f4a0*/  IADD3 R192, R123, 0x5f, RZ ;  /* 0x0000005f7bc07810 */ /* 0x000fe20007ffe0ff */
[C---:B-1----:R-:W-:Y:S01]  /*7f4b0*/  IMAD.WIDE R184, R0.reuse, 0x4, R6 ;  /* 0x0000000400b87825 */ /* 0x042fe200078e0206 */
[----:B------:R-:W-:Y:S01]  /*7f4c0*/  IADD3 R3, R0, c[0x0][0x198], RZ ;  /* 0x0000660000037a10 */ /* 0x000fe20007ffe0ff */
[----:B----4-:R1:W-:Y:S04]  /*7f4d0*/  @P5 STG.E [R188.64], R194 ;  /* 0x000000c2bc005986 */ /* 0x0103e8000c101904 */
[----:B--2---:R2:W-:Y:S04]  /*7f4e0*/  @P4 STG.E [R190.64], R195 ;  /* 0x000000c3be004986 */ /* 0x0045e8000c101904 */
[----:B-1----:R-:W4:Y:S04]  /*7f4f0*/  LDL.LU R194, [R1+0x23c] ;  /* 0x00023c0001c27983 */ /* 0x002f280000300800 */
[----:B--2---:R-:W2:Y:S04]  /*7f500*/  LDL.LU R195, [R1+0x1cc] ;  /* 0x0001cc0001c37983 */ /* 0x004ea80000300800 */
[----:B------:R1:W-:Y:S01]  /*7f510*/  @P6 STG.E [R184.64], R245 ;  /* 0x000000f5b8006986 */ /* 0x0003e2000c101904 */
[----:B------:R-:W-:Y:S01]  /*7f520*/  ISETP.GE.AND P6, PT, R192, c[0x0][0x17c], PT ;  /* 0x00005f00c0007a0c */ /* 0x000fe20003fc6270 */
[----:B-1----:R-:W-:-:S02]  /*7f530*/  IMAD.WIDE R184, R0, 0x4, R4 ;  /* 0x0000000400b87825 */ /* 0x002fc400078e0204 */
[----:B------:R-:W2:Y:S04]  /*7f540*/  LDL.LU R0, [R1+0x238] ;  /* 0x0002380001007983 */ /* 0x000ea80000300800 */
[----:B------:R-:W2:Y:S04]  /*7f550*/  LDL.LU R192, [R1+0x85c] ;  /* 0x00085c0001c07983 */ /* 0x000ea80000300800 */
[----:B---3--:R1:W-:Y:S04]  /*7f560*/  @P3 STG.E [R184.64], R244 ;  /* 0x000000f4b8003986 */ /* 0x0083e8000c101904 */
[----:B-1----:R-:W3:Y:S01]  /*7f570*/  LDL.LU R184, [R1+0x858] ;  /* 0x0008580001b87983 */ /* 0x002ee20000300800 */
[----:B------:R-:W-:-:S03]  /*7f580*/  ISETP.LT.AND P5, PT, R227, c[0x0][0x178], !P2 ;  /* 0x00005e00e3007a0c */ /* 0x000fc600057a1270 */
[----:B------:R-:W2:Y:S01]  /*7f590*/  LDL.LU R185, [R1+0x808] ;  /* 0x0008080001b97983 */ /* 0x000ea20000300800 */
[----:B------:R-:W-:-:S03]  /*7f5a0*/  IMAD.WIDE R186, R3, 0x4, R182 ;  /* 0x0000000403ba7825 */ /* 0x000fc600078e02b6 */
[----:B------:R-:W2:Y:S04]  /*7f5b0*/  LDL.LU R251, [R1+0x890] ;  /* 0x0008900001fb7983 */ /* 0x000ea80000300800 */
[----:B------:R-:W2:Y:S04]  /*7f5c0*/  LDL.LU R249, [R1+0x2e0] ;  /* 0x0002e00001f97983 */ /* 0x000ea80000300800 */
[----:B------:R-:W2:Y:S04]  /*7f5d0*/  LDL.LU R248, [R1+0x290] ;  /* 0x0002900001f87983 */ /* 0x000ea80000300800 */
[----:B------:R-:W2:Y:S04]  /*7f5e0*/  LDL.LU R193, [R1+0x220] ;  /* 0x0002200001c17983 */ /* 0x000ea80000300800 */
[----:B------:R-:W2:Y:S04]  /*7f5f0*/  LDL.LU R245, [R1+0x894] ;  /* 0x0008940001f57983 */ /* 0x000ea80000300800 */
[----:B------:R-:W4:Y:S04]  /*7f600*/  LDL.LU R244, [R1+0x2e4] ;  /* 0x0002e40001f47983 */ /* 0x000f280000300800 */
[----:B---3--:R1:W-:Y:S04]  /*7f610*/  @P5 STG.E [R186.64], R184 ;  /* 0x000000b8ba005986 */ /* 0x0083e8000c101904 */
[----:B-1----:R-:W3:Y:S01]  /*7f620*/  LDL.LU R187, [R1+0x1c8] ;  /* 0x0001c80001bb7983 */ /* 0x002ee20000300800 */
[----:B------:R-:W-:-:S02]  /*7f630*/  ISETP.LT.AND P4, PT, R158, c[0x0][0x178], !P2 ;  /* 0x00005e009e007a0c */ /* 0x000fc40005781270 */
[----:B------:R-:W-:Y:S01]  /*7f640*/  ISETP.LT.AND P1, PT, R159, c[0x0][0x178], !P2 ;  /* 0x00005e009f007a0c */ /* 0x000fe20005721270 */
[----:B------:R-:W-:Y:S01]  /*7f650*/  IMAD.WIDE R188, R3, 0x4, R180 ;  /* 0x0000000403bc7825 */ /* 0x000fe200078e02b4 */
[----:B------:R-:W-:-:S03]  /*7f660*/  ISETP.LT.AND P2, PT, R119, c[0x0][0x178], !P2 ;  /* 0x00005e0077007a0c */ /* 0x000fc60005741270 */
[----:B------:R-:W-:Y:S01]  /*7f670*/  IMAD.WIDE R190, R3, 0x4, R6 ;  /* 0x0000000403be7825 */ /* 0x000fe200078e0206 */
[----:B------:R-:W-:Y:S02]  /*7f680*/  ISETP.LT.AND P3, PT, R227, c[0x0][0x178], !P6 ;  /* 0x00005e00e3007a0c */ /* 0x000fe40007761270 */
[----:B------:R-:W-:-:S03]  /*7f690*/  ISETP.LT.AND P5, PT, R159, c[0x0][0x178], !P6 ;  /* 0x00005e009f007a0c */ /* 0x000fc600077a1270 */
[----:B--2---:R1:W-:Y:S04]  /*7f6a0*/  @P4 STG.E [R188.64], R185 ;  /* 0x000000b9bc004986 */ /* 0x0043e8000c101904 */
[----:B------:R2:W-:Y:S01]  /*7f6b0*/  @P1 STG.E [R190.64], R0 ;  /* 0x00000000be001986 */ /* 0x0005e2000c101904 */
[----:B------:R-:W-:Y:S01]  /*7f6c0*/  ISETP.LT.AND P1, PT, R158, c[0x0][0x178], !P6 ;  /* 0x00005e009e007a0c */ /* 0x000fe20007721270 */
[C---:B-1----:R-:W-:Y:S01]  /*7f6d0*/  IMAD.WIDE R184, R3.reuse, 0x4, R4 ;  /* 0x0000000403b87825 */ /* 0x042fe200078e0204 */
[----:B------:R-:W-:Y:S02]  /*7f6e0*/  IADD3 R3, R3, c[0x0][0x198], RZ ;  /* 0x0000660003037a10 */ /* 0x000fe40007ffe0ff */
[----:B------:R-:W-:-:S03]  /*7f6f0*/  ISETP.LT.AND P6, PT, R119, c[0x0][0x178], !P6 ;  /* 0x00005e0077007a0c */ /* 0x000fc600077c1270 */
[----:B--2---:R-:W-:-:S04]  /*7f700*/  IMAD.WIDE R190, R3, 0x4, R182 ;  /* 0x0000000403be7825 */ /* 0x004fc800078e02b6 */
[----:B------:R-:W-:Y:S01]  /*7f710*/  IMAD.WIDE R188, R3, 0x4, R180 ;  /* 0x0000000403bc7825 */ /* 0x000fe200078e02b4 */
[----:B------:R-:W-:Y:S01]  /*7f720*/  IADD3 R0, R123, 0x61, RZ ;  /* 0x000000617b007810 */ /* 0x000fe20007ffe0ff */
[----:B---3--:R1:W-:Y:S04]  /*7f730*/  @P2 STG.E [R184.64], R187 ;  /* 0x000000bbb8002986 */ /* 0x0083e8000c101904 */
[----:B------:R-:W-:Y:S04]  /*7f740*/  @P3 STG.E [R190.64], R192 ;  /* 0x000000c0be003986 */ /* 0x000fe8000c101904 */
[----:B------:R-:W-:Y:S01]  /*7f750*/  @P1 STG.E [R188.64], R250 ;  /* 0x000000fabc001986 */ /* 0x000fe2000c101904 */
[----:B-1----:R-:W-:-:S05]  /*7f760*/  IMAD.WIDE R186, R3, 0x4, R6 ;  /* 0x0000000403ba7825 */ /* 0x002fca00078e0206 */
[----:B----4-:R1:W-:Y:S01]  /*7f770*/  @P5 STG.E [R186.64], R194 ;  /* 0x000000c2ba005986 */ /* 0x0103e2000c101904 */
[----:B------:R-:W-:-:S05]  /*7f780*/  IMAD.WIDE R184, R3, 0x4, R4 ;  /* 0x0000000403b87825 */ /* 0x000fca00078e0204 */
[----:B------:R2:W-:Y:S04]  /*7f790*/  @P6 STG.E [R184.64], R195 ;  /* 0x000000c3b8006986 */ /* 0x0005e8000c101904 */
[----:B-1----:R-:W3:Y:S04]  /*7f7a0*/  LDL.LU R194, [R1+0x294] ;  /* 0x0002940001c27983 */ /* 0x002ee80000300800 */
[----:B--2---:R-:W2:Y:S01]  /*7f7b0*/  LDL.LU R195, [R1+0x224] ;  /* 0x0002240001c37983 */ /* 0x004ea20000300800 */
[----:B------:R-:W-:Y:S02]  /*7f7c0*/  ISETP.LT.AND P2, PT, R227, c[0x0][0x178], !P0 ;  /* 0x00005e00e3007a0c */ /* 0x000fe40004741270 */
[----:B------:R-:W-:Y:S01]  /*7f7d0*/  ISETP.GE.AND P4, PT, R0, c[0x0][0x17c], PT ;  /* 0x00005f0000007a0c */ /* 0x000fe20003f86270 */
[----:B------:R-:W4:Y:S01]  /*7f7e0*/  LDL.LU R250, [R1+0x8d0] ;  /* 0x0008d00001fa7983 */ /* 0x000f220000300800 */
[----:B------:R-:W-:-:S05]  /*7f7f0*/  IADD3 R0, R3, c[0x0][0x198], RZ ;  /* 0x0000660003007a10 */ /* 0x000fca0007ffe0ff */
[----:B------:R-:W-:Y:S01]  /*7f800*/  IMAD.WIDE R190, R0, 0x4, R182 ;  /* 0x0000000400be7825 */ /* 0x000fe200078e02b6 */
[----:B------:R-:W-:-:S04]  /*7f810*/  ISETP.LT.AND P3, PT, R158, c[0x0][0x178], !P0 ;  /* 0x00005e009e007a0c */ /* 0x000fc80004761270 */
[----:B------:R1:W-:Y:S01]  /*7f820*/  @P2 STG.E [R190.64], R251 ;  /* 0x000000fbbe002986 */ /* 0x0003e2000c101904 */
[----:B------:R-:W-:Y:S02]  /*7f830*/  ISETP.LT.AND P2, PT, R159, c[0x0][0x178], !P0 ;  /* 0x00005e009f007a0c */ /* 0x000fe40004741270 */
[----:B------:R-:W-:Y:S02]  /*7f840*/  ISETP.LT.AND P0, PT, R119, c[0x0][0x178], !P0 ;  /* 0x00005e0077007a0c */ /* 0x000fe40004701270 */
[----:B------:R-:W-:Y:S02]  /*7f850*/  ISETP.LT.AND P6, PT, R227, c[0x0][0x178], !P4 ;  /* 0x00005e00e3007a0c */ /* 0x000fe400067c1270 */
[----:B------:R-:W-:Y:S02]  /*7f860*/  IADD3 R184, R123, 0x62, RZ ;  /* 0x000000627bb87810 */ /* 0x000fe40007ffe0ff */
[C---:B------:R-:W-:Y:S01]  /*7f870*/  IADD3 R3, R0.reuse, c[0x0][0x198], RZ ;  /* 0x0000660000037a10 */ /* 0x040fe20007ffe0ff */
[----:B------:R-:W-:Y:S01]  /*7f880*/  IMAD.WIDE R186, R0, 0x4, R180 ;  /* 0x0000000400ba7825 */ /* 0x000fe200078e02b4 */
[----:B------:R-:W-:-:S03]  /*7f890*/  ISETP.GE.AND P1, PT, R184, c[0x0][0x17c], PT ;  /* 0x00005f00b8007a0c */ /* 0x000fc60003f26270 */
[C---:B------:R-:W-:Y:S01]  /*7f8a0*/  IMAD.WIDE R184, R0.reuse, 0x4, R6 ;  /* 0x0000000400b87825 */ /* 0x040fe200078e0206 */
[----:B------:R1:W-:Y:S03]  /*7f8b0*/  @P3 STG.E [R186.64], R249 ;  /* 0x000000f9ba003986 */ /* 0x0003e6000c101904 */
[----:B------:R-:W-:Y:S01]  /*7f8c0*/  IMAD.WIDE R188, R0, 0x4, R4 ;  /* 0x0000000400bc7825 */ /* 0x000fe200078e0204 */
[----:B------:R1:W-:Y:S03]  /*7f8d0*/  @P2 STG.E [R184.64], R248 ;  /* 0x000000f8b8002986 */ /* 0x0003e6000c101904 */
[----:B-1----:R-:W-:Y:S01]  /*7f8e0*/  IMAD.WIDE R190, R3, 0x4, R182 ;  /* 0x0000000403be7825 */ /* 0x002fe200078e02b6 */
[----:B------:R-:W-:Y:S01]  /*7f8f0*/  ISETP.LT.AND P5, PT, R158, c[0x0][0x178], !P4 ;  /* 0x00005e009e007a0c */ /* 0x000fe200067a1270 */
[----:B------:R1:W-:Y:S04]  /*7f900*/  @P0 STG.E [R188.64], R193 ;  /* 0x000000c1bc000986 */ /* 0x0003e8000c101904 */
[----:B------:R-:W4:Y:S04]  /*7f910*/  LDL.LU R249, [R1+0x320] ;  /* 0x0003200001f97983 */ /* 0x000f280000300800 */
[----:B------:R1:W-:Y:S01]  /*7f920*/  @P6 STG.E [R190.64], R245 ;  /* 0x000000f5be006986 */ /* 0x0003e2000c101904 */
[----:B------:R-:W-:-:S03]  /*7f930*/  ISETP.LT.AND P6, PT, R159, c[0x0][0x178], !P4 ;  /* 0x00005e009f007a0c */ /* 0x000fc600067c1270 */
[----:B------:R-:W4:Y:S01]  /*7f940*/  LDL.LU R248, [R1+0x2b0] ;  /* 0x0002b00001f87983 */ /* 0x000f220000300800 */
[----:B------:R-:W-:Y:S01]  /*7f950*/  IMAD.WIDE R186, R3, 0x4, R180 ;  /* 0x0000000403ba7825 */ /* 0x000fe200078e02b4 */
[----:B------:R-:W-:Y:S02]  /*7f960*/  ISETP.LT.AND P4, PT, R119, c[0x0][0x178], !P4 ;  /* 0x00005e0077007a0c */ /* 0x000fe40006781270 */
[----:B-1----:R-:W4:Y:S01]  /*7f970*/  LDL.LU R193, [R1+0x270] ;  /* 0x0002700001c17983 */ /* 0x002f220000300800 */
[----:B------:R-:W-:-:S03]  /*7f980*/  IMAD.WIDE R184, R3, 0x4, R6 ;  /* 0x0000000403b87825 */ /* 0x000fc600078e0206 */
[----:B------:R-:W4:Y:S04]  /*7f990*/  LDL.LU R245, [R1+0x8d4] ;  /* 0x0008d40001f57983 */ /* 0x000f280000300800 */
[----:B------:R1:W-:Y:S04]  /*7f9a0*/  @P5 STG.E [R186.64], R244 ;  /* 0x000000f4ba005986 */ /* 0x0003e8000c101904 */
[----:B-1----:R-:W4:Y:S01]  /*7f9b0*/  LDL.LU R244, [R1+0x324] ;  /* 0x0003240001f47983 */ /* 0x002f220000300800 */
[----:B------:R-:W-:-:S03]  /*7f9c0*/  IMAD.WIDE R186, R3, 0x4, R4 ;  /* 0x0000000403ba7825 */ /* 0x000fc600078e0204 */
[----:B---3--:R1:W-:Y:S04]  /*7f9d0*/  @P6 STG.E [R184.64], R194 ;  /* 0x000000c2b8006986 */ /* 0x0083e8000c101904 */
[----:B--2---:R2:W-:Y:S04]  /*7f9e0*/  @P4 STG.E [R186.64], R195 ;  /* 0x000000c3ba004986 */ /* 0x0045e8000c101904 */
[----:B-1----:R-:W3:Y:S04]  /*7f9f0*/  LDL.LU R194, [R1+0x2b4] ;  /* 0x0002b40001c27983 */ /* 0x002ee80000300800 */
[----:B--2---:R-:W2:Y:S01]  /*7fa00*/  LDL.LU R195, [R1+0x274] ;  /* 0x0002740001c37983 */ /* 0x004ea20000300800 */
[----:B------:R-:W-:-:S02]  /*7fa10*/  ISETP.LT.AND P5, PT, R227, c[0x0][0x178], !P1 ;  /* 0x00005e00e3007a0c */ /* 0x000fc40004fa1270 */
[----:B------:R-:W-:Y:S02]  /*7fa20*/  ISETP.LT.AND P3, PT, R158, c[0x0][0x178], !P1 ;  /* 0x00005e009e007a0c */ /* 0x000fe40004f61270 */
[----:B------:R-:W-:Y:S02]  /*7fa30*/  IADD3 R0, R3, c[0x0][0x198], RZ ;  /* 0x0000660003007a10 */ /* 0x000fe40007ffe0ff */
[----:B------:R-:W-:Y:S02]  /*7fa40*/  IADD3 R191, R123, 0x63, RZ ;  /* 0x000000637bbf7810 */ /* 0x000fe40007ffe0ff */
[----:B------:R-:W-:Y:S02]  /*7fa50*/  ISETP.LT.AND P0, PT, R159, c[0x0][0x178], !P1 ;  /* 0x00005e009f007a0c */ /* 0x000fe40004f01270 */
[----:B------:R-:W-:Y:S01]  /*7fa60*/  IADD3 R190, R123, 0x65, RZ ;  /* 0x000000657bbe7810 */ /* 0x000fe20007ffe0ff */
[----:B------:R-:W-:Y:S01]  /*7fa70*/  IMAD.WIDE R188, R0, 0x4, R182 ;  /* 0x0000000400bc7825 */ /* 0x000fe200078e02b6 */
[----:B------:R-:W-:-:S02]  /*7fa80*/  ISETP.GE.AND P6, PT, R191, c[0x0][0x17c], PT ;  /* 0x00005f00bf007a0c */ /* 0x000fc40003fc6270 */
[----:B------:R-:W-:Y:S01]  /*7fa90*/  ISETP.GE.AND P2, PT, R190, c[0x0][0x17c], PT ;  /* 0x00005f00be007a0c */ /* 0x000fe20003f46270 */
[C---:B------:R-:W-:Y:S01]  /*7faa0*/  IMAD.WIDE R186, R0.reuse, 0x4, R180 ;  /* 0x0000000400ba7825 */ /* 0x040fe200078e02b4 */
[----:B------:R-:W-:Y:S02]  /*7fab0*/  IADD3 R190, R123, 0x64, RZ ;  /* 0x000000647bbe7810 */ /* 0x000fe40007ffe0ff */
[----:B------:R-:W-:Y:S01]  /*7fac0*/  ISETP.LT.AND P1, PT, R119, c[0x0][0x178], !P1 ;  /* 0x00005e0077007a0c */ /* 0x000fe20004f21270 */
[C---:B------:R-:W-:Y:S01]  /*7fad0*/  IMAD.WIDE R184, R0.reuse, 0x4, R6 ;  /* 0x0000000400b87825 */ /* 0x040fe200078e0206 */
[----:B------:R-:W-:Y:S01]  /*7fae0*/  ISETP.LT.AND P4, PT, R227, c[0x0][0x178], !P6 ;  /* 0x00005e00e3007a0c */ /* 0x000fe20007781270 */
[----:B----4-:R-:W-:Y:S01]  /*7faf0*/  @P5 STG.E [R188.64], R250 ;  /* 0x000000fabc005986 */ /* 0x010fe2000c101904 */
[----:B------:R-:W-:-:S03]  /*7fb00*/  IADD3 R3, R0, c[0x0][0x198], RZ ;  /* 0x0000660000037a10 */ /* 0x000fc60007ffe0ff */
[----:B------:R-:W4:Y:S01]  /*7fb10*/  LDL.LU R191, [R1+0x340] ;  /* 0x0003400001bf7983 */ /* 0x000f220000300800 */
[----:B------:R-:W-:-:S03]  /*7fb20*/  ISETP.LT.AND P5, PT, R158, c[0x0][0x178], !P6 ;  /* 0x00005e009e007a0c */ /* 0x000fc600077a1270 */
[----:B------:R-:W4:Y:S04]  /*7fb30*/  LDL.LU R192, [R1+0x2f0] ;  /* 0x0002f00001c07983 */ /* 0x000f280000300800 */
[----:B------:R1:W-:Y:S01]  /*7fb40*/  @P3 STG.E [R186.64], R249 ;  /* 0x000000f9ba003986 */ /* 0x0003e2000c101904 */
[----:B------:R-:W-:-:S03]  /*7fb50*/  ISETP.GE.AND P3, PT, R190, c[0x0][0x17c], PT ;  /* 0x00005f00be007a0c */ /* 0x000fc60003f66270 */
[----:B------:R-:W4:Y:S04]  /*7fb60*/  LDL.LU R190, [R1+0x8e0] ;  /* 0x0008e00001be7983 */ /* 0x000f280000300800 */
[----:B------:R1:W-:Y:S01]  /*7fb70*/  @P0 STG.E [R184.64], R248 ;  /* 0x000000f8b8000986 */ /* 0x0003e2000c101904 */
[----:B------:R-:W-:Y:S01]  /*7fb80*/  ISETP.LT.AND P0, PT, R159, c[0x0][0x178], !P6 ;  /* 0x00005e009f007a0c */ /* 0x000fe20007701270 */
[----:B-1----:R-:W-:Y:S01]  /*7fb90*/  IMAD.WIDE R186, R3, 0x4, R182 ;  /* 0x0000000403ba7825 */ /* 0x002fe200078e02b6 */
[----:B------:R-:W-:Y:S01]  /*7fba0*/  ISETP.LT.AND P6, PT, R119, c[0x0][0x178], !P6 ;  /* 0x00005e0077007a0c */ /* 0x000fe200077c1270 */
[----:B------:R-:W4:Y:S02]  /*7fbb0*/  LDL.LU R251, [R1+0x280] ;  /* 0x0002800001fb7983 */ /* 0x000f240000300800 */
[----:B------:R-:W-:-:S04]  /*7fbc0*/  IMAD.WIDE R184, R0, 0x4, R4 ;  /* 0x0000000400b87825 */ /* 0x000fc800078e0204 */
[C---:B------:R-:W-:Y:S01]  /*7fbd0*/  IMAD.WIDE R188, R3.reuse, 0x4, R180 ;  /* 0x0000000403bc7825 */ /* 0x040fe200078e02b4 */
[----:B------:R1:W-:Y:S04]  /*7fbe0*/  @P1 STG.E [R184.64], R193 ;  /* 0x000000c1b8001986 */ /* 0x0003e8000c101904 */
[----:B------:R1:W-:Y:S04]  /*7fbf0*/  @P4 STG.E [R186.64], R245 ;  /* 0x000000f5ba004986 */ /* 0x0003e8000c101904 */
[----:B------:R1:W-:Y:S02]  /*7fc00*/  @P5 STG.E [R188.64], R244 ;  /* 0x000000f4bc005986 */ /* 0x0003e4000c101904 */
[----:B-1----:R-:W-:-:S02]  /*7fc10*/  IMAD.WIDE R184, R3, 0x4, R6 ;  /* 0x0000000403b87825 */ /* 0x002fc400078e0206 */
[----:B------:R-:W4:Y:S02]  /*7fc20*/  LDL.LU R245, [R1+0x8e4] ;  /* 0x0008e40001f57983 */ /* 0x000f240000300800 */
[----:B------:R-:W-:Y:S02]  /*7fc30*/  IMAD.WIDE R186, R3, 0x4, R4 ;  /* 0x0000000403ba7825 */ /* 0x000fe400078e0204 */
[----:B------:R-:W4:Y:S04]  /*7fc40*/  LDL.LU R244, [R1+0x344] ;  /* 0x0003440001f47983 */ /* 0x000f280000300800 */
[----:B---3--:R1:W-:Y:S04]  /*7fc50*/  @P0 STG.E [R184.64], R194 ;  /* 0x000000c2b8000986 */ /* 0x0083e8000c101904 */
[----:B--2---:R2:W-:Y:S04]  /*7fc60*/  @P6 STG.E [R186.64], R195 ;  /* 0x000000c3ba006986 */ /* 0x0045e8000c101904 */
[----:B-1----:R-:W3:Y:S04]  /*7fc70*/  LDL.LU R194, [R1+0x2f4] ;  /* 0x0002f40001c27983 */ /* 0x002ee80000300800 */
[----:B--2---:R-:W2:Y:S01]  /*7fc80*/  LDL.LU R195, [R1+0x284] ;  /* 0x0002840001c37983 */ /* 0x004ea20000300800 */
[----:B------:R-:W-:-:S02]  /*7fc90*/  ISETP.LT.AND P5, PT, R227, c[0x0][0x178], !P3 ;  /* 0x00005e00e3007a0c */ /* 0x000fc40005fa1270 */
[----:B------:R-:W-:Y:S01]  /*7fca0*/  ISETP.LT.AND P1, PT, R158, c[0x0][0x178], !P3 ;  /* 0x00005e009e007a0c */ /* 0x000fe20005f21270 */
[----:B------:R-:W2:Y:S01]  /*7fcb0*/  LDL.LU R250, [R1+0x8f0] ;  /* 0x0008f00001fa7983 */ /* 0x000ea20000300800 */
[----:B------:R-:W-:Y:S02]  /*7fcc0*/  IADD3 R188, R123, 0x68, RZ ;  /* 0x000000687bbc7810 */ /* 0x000fe40007ffe0ff */
[----:B------:R-:W-:Y:S01]  /*7fcd0*/  IADD3 R0, R3, c[0x0][0x198], RZ ;  /* 0x0000660003007a10 */ /* 0x000fe20007ffe0ff */
[----:B------:R-:W2:Y:S01]  /*7fce0*/  LDL.LU R249, [R1+0x410] ;  /* 0x0004100001f97983 */ /* 0x000ea20000300800 */
[----:B------:R-:W-:Y:S02]  /*7fcf0*/  ISETP.LT.AND P4, PT, R159, c[0x0][0x178], !P3 ;  /* 0x00005e009f007a0c */ /* 0x000fe40005f81270 */
[----:B------:R-:W-:Y:S01]  /*7fd00*/  ISETP.GE.AND P0, PT, R188, c[0x0][0x17c], PT ;  /* 0x00005f00bc007a0c */ /* 0x000fe20003f06270 */
[C---:B------:R-:W-:Y:S01]  /*7fd10*/  IMAD.WIDE R188, R0.reuse, 0x4, R182 ;  /* 0x0000000400bc7825 */ /* 0x040fe200078e02b6 */
[----:B------:R-:W-:Y:S01]  /*7fd20*/  ISETP.LT.AND P3, PT, R119, c[0x0][0x178], !P3 ;  /* 0x00005e0077007a0c */ /* 0x000fe20005f61270 */
[----:B------:R-:W2:Y:S01]  /*7fd30*/  LDL.LU R248, [R1+0x300] ;  /* 0x0003000001f87983 */ /* 0x000ea20000300800 */
[----:B------:R-:W-:Y:S01]  /*7fd40*/  ISETP.LT.AND P6, PT, R227, c[0x0][0x178], !P2 ;  /* 0x00005e00e3007a0c */ /* 0x000fe200057c1270 */
[C---:B------:R-:W-:Y:S01]  /*7fd50*/  IMAD.WIDE R184, R0.reuse, 0x4, R180 ;  /* 0x0000000400b87825 */ /* 0x040fe200078e02b4 */
[C---:B------:R-:W-:Y:S01]  /*7fd60*/  IADD3 R3, R0.reuse, c[0x0][0x198], RZ ;  /* 0x0000660000037a10 */ /* 0x040fe20007ffe0ff */
[----:B------:R-:W2:Y:S02]  /*7fd70*/  LDL.LU R193, [R1+0x2a0] ;  /* 0x0002a00001c17983 */ /* 0x000ea40000300800 */
[----:B------:R-:W-:-:S02]  /*7fd80*/  IMAD.WIDE R186, R0, 0x4, R6 ;  /* 0x0000000400ba7825 */ /* 0x000fc400078e0206 */
[----:B----4-:R-:W-:Y:S01]  /*7fd90*/  @P5 STG.E [R188.64], R190 ;  /* 0x000000bebc005986 */ /* 0x010fe2000c101904 */
[----:B------:R-:W-:-:S03]  /*7fda0*/  ISETP.LT.AND P5, PT, R158, c[0x0][0x178], !P2 ;  /* 0x00005e009e007a0c */ /* 0x000fc600057a1270 */
[----:B------:R1:W-:Y:S01]  /*7fdb0*/  @P1 STG.E [R184.64], R191 ;  /* 0x000000bfb8001986 */ /* 0x0003e2000c101904 */
[----:B------:R-:W-:-:S03]  /*7fdc0*/  ISETP.LT.AND P1, PT, R159, c[0x0][0x178], !P2 ;  /* 0x00005e009f007a0c */ /* 0x000fc60005721270 */
[----:B------:R4:W-:Y:S01]  /*7fdd0*/  @P4 STG.E [R186.64], R192 ;  /* 0x000000c0ba004986 */ /* 0x0009e2000c101904 */
[----:B------:R-:W-:Y:S01]  /*7fde0*/  ISETP.LT.AND P2, PT, R119, c[0x0][0x178], !P2 ;  /* 0x00005e0077007a0c */ /* 0x000fe20005741270 */
[----:B-1----:R-:W-:-:S04]  /*7fdf0*/  IMAD.WIDE R184, R0, 0x4, R4 ;  /* 0x0000000400b87825 */ /* 0x002fc800078e0204 */
[C---:B----4-:R-:W-:Y:S01]  /*7fe00*/  IMAD.WIDE R186, R3.reuse, 0x4, R182 ;  /* 0x0000000403ba7825 */ /* 0x050fe200078e02b6 */
[----:B------:R1:W-:Y:S03]  /*7fe10*/  @P3 STG.E [R184.64], R251 ;  /* 0x000000fbb8003986 */ /* 0x0003e6000c101904 */
[C---:B------:R-:W-:Y:S01]  /*7fe20*/  IMAD.WIDE R188, R3.reuse, 0x4, R180 ;  /* 0x0000000403bc7825 */ /* 0x040fe200078e02b4 */
[----:B------:R4:W-:Y:S04]  /*7fe30*/  @P6 STG.E [R186.64], R245 ;  /* 0x000000f5ba006986 */ /* 0x0009e8000c101904 */
[----:B------:R4:W-:Y:S01]  /*7fe40*/  @P5 STG.E [R188.64], R244 ;  /* 0x000000f4bc005986 */ /* 0x0009e2000c101904 */
[----:B-1----:R-:W-:-:S03]  /*7fe50*/  IMAD.WIDE R184, R3, 0x4, R4 ;  /* 0x0000000403b87825 */ /* 0x002fc600078e0204 */
[----:B----4-:R-:W4:Y:S01]  /*7fe60*/  LDL.LU R245, [R1+0x8f4] ;  /* 0x0008f40001f57983 */ /* 0x010f220000300800 */
[----:B------:R-:W-:-:S03]  /*7fe70*/  IMAD.WIDE R186, R3, 0x4, R6 ;  /* 0x0000000403ba7825 */ /* 0x000fc600078e0206 */
[----:B------:R-:W4:Y:S04]  /*7fe80*/  LDL.LU R244, [R1+0x414] ;  /* 0x0004140001f47983 */ /* 0x000f280000300800 */
[----:B---3--:R1:W-:Y:S04]  /*7fe90*/  @P1 STG.E [R186.64], R194 ;  /* 0x000000c2ba001986 */ /* 0x0083e8000c101904 */
[----:B--2---:R2:W-:Y:S04]  /*7fea0*/  @P2 STG.E [R184.64], R195 ;  /* 0x000000c3b8002986 */ /* 0x0045e8000c101904 */
[----:B-1----:R-:W3:Y:S04]  /*7feb0*/  LDL.LU R194, [R1+0x304] ;  /* 0x0003040001c27983 */ /* 0x002ee80000300800 */
[----:B--2---:R-:W2:Y:S01]  /*7fec0*/  LDL.LU R195, [R1+0x2a4] ;  /* 0x0002a40001c37983 */ /* 0x004ea20000300800 */
[----:B------:R-:W-:-:S02]  /*7fed0*/  IADD3 R190, R123, 0x66, RZ ;  /* 0x000000667bbe7810 */ /* 0x000fc40007ffe0ff */
[----:B------:R-:W-:Y:S01]  /*7fee0*/  IADD3 R0, R3, c[0x0][0x198], RZ ;  /* 0x0000660003007a10 */ /* 0x000fe20007ffe0ff */
[----:B------:R-:W2:Y:S01]  /*7fef0*/  LDL.LU R192, [R1+0x2d0] ;  /* 0x0002d00001c07983 */ /* 0x000ea20000300800 */
[----:B------:R-:W-:-:S03]  /*7ff00*/  ISETP.GE.AND P4, PT, R190, c[0x0][0x17c], PT ;  /* 0x00005f00be007a0c */ /* 0x000fc60003f86270 */
[----:B------:R-:W-:Y:S01]  /*7ff10*/  IMAD.WIDE R188, R0, 0x4, R182 ;  /* 0x0000000400bc7825 */ /* 0x000fe200078e02b6 */
[----:B------:R-:W-:Y:S01]  /*7ff20*/  ISETP.LT.AND P6, PT, R227, c[0x0][0x178], !P4 ;  /* 0x00005e00e3007a0c */ /* 0x000fe200067c1270 */
[----:B------:R-:W2:Y:S01]  /*7ff30*/  LDL.LU R251, [R1+0x914] ;  /* 0x0009140001fb7983 */ /* 0x000ea20000300800 */
[----:B------:R-:W-:Y:S02]  /*7ff40*/  ISETP.LT.AND P3, PT, R158, c[0x0][0x178], !P4 ;  /* 0x00005e009e007a0c */ /* 0x000fe40006761270 */
[----:B------:R-:W-:Y:S02]  /*7ff50*/  ISETP.LT.AND P5, PT, R159, c[0x0][0x178], !P4 ;  /* 0x00005e009f007a0c */ /* 0x000fe400067a1270 */
[----:B------:R-:W-:Y:S02]  /*7ff60*/  IADD3 R190, R123, 0x67, RZ ;  /* 0x000000677bbe7810 */ /* 0x000fe40007ffe0ff */
[----:B------:R-:W-:Y:S02]  /*7ff70*/  ISETP.LT.AND P4, PT, R119, c[0x0][0x178], !P4 ;  /* 0x00005e0077007a0c */ /* 0x000fe40006781270 */
[----:B------:R-:W-:Y:S01]  /*7ff80*/  ISETP.GE.AND P1, PT, R190, c[0x0][0x17c], PT ;  /* 0x00005f00be007a0c */ /* 0x000fe20003f26270 */
[----:B------:R-:W-:-:S02]  /*7ff90*/  IMAD.WIDE R186, R0, 0x4, R180 ;  /* 0x0000000400ba7825 */ /* 0x000fc400078e02b4 */
[----:B------:R1:W-:Y:S01]  /*7ffa0*/  @P6 STG.E [R188.64], R250 ;  /* 0x000000fabc006986 */ /* 0x0003e2000c101904 */
[----:B------:R-:W-:Y:S01]  /*7ffb0*/  ISETP.LT.AND P2, PT, R227, c[0x0][0x178], !P1 ;  /* 0x00005e00e3007a0c */ /* 0x000fe20004f41270 */
[C---:B------:R-:W-:Y:S01]  /*7ffc0*/  IMAD.WIDE R184, R0.reuse, 0x4, R6 ;  /* 0x0000000400b87825 */ /* 0x040fe200078e0206 */
[----:B------:R-:W-:Y:S01]  /*7ffd0*/  IADD3 R3, R0, c[0x0][0x198], RZ ;  /* 0x0000660000037a10 */ /* 0x000fe20007ffe0ff */
[----:B------:R-:W-:Y:S01]  /*7ffe0*/  @P3 STG.E [R186.64], R249 ;  /* 0x000000f9ba003986 */ /* 0x000fe2000c101904 */
[----:B------:R-:W-:-:S03]  /*7fff0*/  ISETP.LT.AND P3, PT, R158, c[0x0][0x178], !P1 ;  /* 0x00005e009e007a0c */ /* 0x000fc60004f61270 */
[----:B------:R1:W-:Y:S02]  /*80000*/  @P5 STG.E [R184.64], R248 ;  /* 0x000000f8b8005986 */ /* 0x0003e4000c101904 */
[----:B-1----:R-:W-:-:S05]  /*80010*/  IMAD.WIDE R188, R0, 0x4, R4 ;  /* 0x0000000400bc7825 */ /* 0x002fca00078e0204 */
[----:B------:R-:W-:Y:S01]  /*80020*/  @P4 STG.E [R188.64], R193 ;  /* 0x000000c1bc004986 */ /* 0x000fe2000c101904 */
[----:B------:R-:W-:Y:S01]  /*80030*/  ISETP.LT.AND P4, PT, R159, c[0x0][0x178], !P1 ;  /* 0x00005e009f007a0c */ /* 0x000fe20004f81270 */
[----:B------:R-:W-:Y:S01]  /*80040*/  IMAD.WIDE R184, R3, 0x4, R182 ;  /* 0x0000000403b87825 */ /* 0x000fe200078e02b6 */
[----:B------:R-:W-:-:S03]  /*80050*/  ISETP.LT.AND P1, PT, R119, c[0x0][0x178], !P1 ;  /* 0x00005e0077007a0c */ /* 0x000fc60004f21270 */
[C---:B------:R-:W-:Y:S01]  /*80060*/  IMAD.WIDE R186, R3.reuse, 0x4, R180 ;  /* 0x0000000403ba7825 */ /* 0x040fe200078e02b4 */
[C---:B------:R-:W-:Y:S01]  /*80070*/  IADD3 R0, R3.reuse, c[0x0][0x198], RZ ;  /* 0x0000660003007a10 */ /* 0x040fe20007ffe0ff */
[----:B----4-:R1:W-:Y:S04]  /*80080*/  @P2 STG.E [R184.64], R245 ;  /* 0x000000f5b8002986 */ /* 0x0103e8000c101904 */
[----:B------:R4:W-:Y:S01]  /*80090*/  @P3 STG.E [R186.64], R244 ;  /* 0x000000f4ba003986 */ /* 0x0009e2000c101904 */
[----:B-1----:R-:W-:-:S03]  /*800a0*/  IMAD.WIDE R184, R3, 0x4, R6 ;  /* 0x0000000403b87825 */ /* 0x002fc600078e0206 */
[----:B------:R-:W2:Y:S01]  /*800b0*/  LDL.LU R245, [R1+0x434] ;  /* 0x0004340001f57983 */ /* 0x000ea20000300800 */
[----:B----4-:R-:W-:-:S03]  /*800c0*/  IMAD.WIDE R186, R3, 0x4, R4 ;  /* 0x0000000403ba7825 */ /* 0x010fc600078e0204 */
[----:B------:R-:W4:Y:S04]  /*800d0*/  LDL.LU R244, [R1+0x334] ;  /* 0x0003340001f47983 */ /* 0x000f280000300800 */
[----:B------:R-:W4:Y:S04]  /*800e0*/  LDL.LU R3, [R1+0x430] ;  /* 0x0004300001037983 */ /* 0x000f280000300800 */
[----:B---3--:R1:W-:Y:S04]  /*800f0*/  @P4 STG.E [R184.64], R194 ;  /* 0x000000c2b8004986 */ /* 0x0083e8000c101904 */
[----:B--2---:R2:W-:Y:S04]  /*80100*/  @P1 STG.E [R186.64], R195 ;  /* 0x000000c3ba001986 */ /* 0x0045e8000c101904 */
[----:B-1----:R-:W3:Y:S04]  /*80110*/  LDL.LU R185, [R1+0x910] ;  /* 0x0009100001b97983 */ /* 0x002ee80000300800 */
[----:B--2---:R-:W2:Y:S01]  /*80120*/  LDL.LU R187, [R1+0x330] ;  /* 0x0003300001bb7983 */ /* 0x004ea20000300800 */
[----:B------:R-:W-:-:S02]  /*80130*/  ISETP.LT.AND P6, PT, R227, c[0x0][0x178], !P0 ;  /* 0x00005e00e3007a0c */ /* 0x000fc400047c1270 */
[----:B------:R-:W-:Y:S02]  /*80140*/  ISETP.LT.AND P5, PT, R158, c[0x0][0x178], !P0 ;  /* 0x00005e009e007a0c */ /* 0x000fe400047a1270 */
[----:B------:R-:W-:Y:S01]  /*80150*/  IADD3 R188, R123, 0x69, RZ ;  /* 0x000000697bbc7810 */ /* 0x000fe20007ffe0ff */
[----:B------:R-:W-:Y:S01]  /*80160*/  IMAD.WIDE R190, R0, 0x4, R180 ;  /* 0x0000000400be7825 */ /* 0x000fe200078e02b4 */
[----:B------:R-:W-:Y:S01]  /*80170*/  ISETP.LT.AND P3, PT, R159, c[0x0][0x178], !P0 ;  /* 0x00005e009f007a0c */ /* 0x000fe20004761270 */
[----:B------:R-:W2:Y:S01]  /*80180*/  LDL.LU R194, [R1+0x2d4] ;  /* 0x0002d40001c27983 */ /* 0x000ea20000300800 */
[----:B------:R-:W-:Y:S01]  /*80190*/  ISETP.GE.AND P2, PT, R188, c[0x0][0x17c], PT ;  /* 0x00005f00bc007a0c */ /* 0x000fe20003f46270 */
[----:B------:R-:W-:Y:S01]  /*801a0*/  IMAD.WIDE R188, R0, 0x4, R182 ;  /* 0x0000000400bc7825 */ /* 0x000fe200078e02b6 */
[----:B------:R-:W-:Y:S01]  /*801b0*/  ISETP.LT.AND P1, PT, R119, c[0x0][0x178], !P0 ;  /* 0x00005e0077007a0c */ /* 0x000fe20004721270 */
[----:B------:R-:W2:Y:S01]  /*801c0*/  LDL.LU R250, [R1+0x930] ;  /* 0x0009300001fa7983 */ /* 0x000ea20000300800 */
[----:B------:R-:W-:-:S03]  /*801d0*/  ISETP.LT.AND P4, PT, R159, c[0x0][0x178], !P2 ;  /* 0x00005e009f007a0c */ /* 0x000fc60005781270 */
[----:B------:R-:W2:Y:S01]  /*801e0*/  LDL.LU R249, [R1+0x900] ;  /* 0x0009000001f97983 */ /* 0x000ea20000300800 */
[----:B------:R-:W-:-:S03]  /*801f0*/  IADD3 R186, R123, 0x6b, RZ ;  /* 0x0000006b7bba7810 */ /* 0x000fc60007ffe0ff */
[----:B------:R-:W2:Y:S01]  /*80200*/  LDL.LU R248, [R1+0x3a0] ;  /* 0x0003a00001f87983 */ /* 0x000ea20000300800 */
[----:B------:R-:W-:-:S03]  /*80210*/  ISETP.GE.AND P0, PT, R186, c[0x0][0x17c], PT ;  /* 0x00005f00ba007a0c */ /* 0x000fc60003f06270 */
[----:B------:R-:W2:Y:S04]  /*80220*/  LDL.LU R193, [R1+0x310] ;  /* 0x0003100001c17983 */ /* 0x000ea80000300800 */
[----:B------:R-:W2:Y:S04]  /*80230*/  LDL.LU R195, [R1+0x934] ;  /* 0x0009340001c37983 */ /* 0x000ea80000300800 */
[----:B---3--:R1:W-:Y:S01]  /*80240*/  @P6 STG.E [R188.64], R185 ;  /* 0x000000b9bc006986 */ /* 0x0083e2000c101904 */
[----:B------:R-:W-:-:S03]  /*80250*/  ISETP.LT.AND P6, PT, R227, c[0x0][0x178], !P2 ;  /* 0x00005e00e3007a0c */ /* 0x000fc600057c1270 */
[----:B----4-:R3:W-:Y:S01]  /*80260*/  @P5 STG.E [R190.64], R3 ;  /* 0x00000003be005986 */ /* 0x0107e2000c101904 */
[----:B------:R-:W-:Y:S01]  /*80270*/  ISETP.LT.AND P5, PT, R158, c[0x0][0x178], !P2 ;  /* 0x00005e009e007a0c */ /* 0x000fe200057a1270 */
[C---:B-1----:R-:W-:Y:S01]  /*80280*/  IMAD.WIDE R184, R0.reuse, 0x4, R6 ;  /* 0x0000000400b87825 */ /* 0x042fe200078e0206 */
[----:B------:R-:W-:Y:S02]  /*80290*/  IADD3 R188, R123, 0x6a, RZ ;  /* 0x0000006a7bbc7810 */ /* 0x000fe40007ffe0ff */
[----:B---3--:R-:W-:Y:S02]  /*802a0*/  IADD3 R3, R0, c[0x0][0x198], RZ ;  /* 0x0000660000037a10 */ /* 0x008fe40007ffe0ff */
[----:B--2---:R1:W-:Y:S01]  /*802b0*/  @P3 STG.E [R184.64], R187 ;  /* 0x000000bbb8003986 */ /* 0x0043e2000c101904 */
[----:B------:R-:W-:Y:S02]  /*802c0*/  ISETP.GE.AND P3, PT, R188, c[0x0][0x17c], PT ;  /* 0x00005f00bc007a0c */ /* 0x000fe40003f66270 */
[----:B------:R-:W-:-:S04]  /*802d0*/  IMAD.WIDE R188, R3, 0x4, R180 ;  /* 0x0000000403bc7825 */ /* 0x000fc800078e02b4 */
[----:B------:R-:W-:-:S04]  /*802e0*/  IMAD.WIDE R190, R3, 0x4, R6 ;  /* 0x0000000403be7825 */ /* 0x000fc800078e0206 */
[----:B-1----:R-:W-:-:S04]  /*802f0*/  IMAD.WIDE R184, R0, 0x4, R4 ;  /* 0x0000000400b87825 */ /* 0x002fc800078e0204 */
[----:B------:R-:W-:Y:S01]  /*80300*/  IMAD.WIDE R186, R3, 0x4, R182 ;  /* 0x0000000403ba7825 */ /* 0x000fe200078e02b6 */
[----:B------:R-:W-:Y:S04]  /*80310*/  @P1 STG.E [R184.64], R192 ;  /* 0x000000c0b8001986 */ /* 0x000fe8000c101904 */
[----:B------:R-:W-:Y:S04]  /*80320*/  @P6 STG.E [R186.64], R251 ;  /* 0x000000fbba006986 */ /* 0x000fe8000c101904 */
[----:B------:R1:W-:Y:S04]  /*80330*/  @P5 STG.E [R188.64], R245 ;  /* 0x000000f5bc005986 */ /* 0x0003e8000c101904 */
[----:B------:R2:W-:Y:S04]  /*80340*/  @P4 STG.E [R190.64], R244 ;  /* 0x000000f4be004986 */ /* 0x0005e8000c101904 */
[----:B-1----:R-:W3:Y:S04]  /*80350*/  LDL.LU R245, [R1+0x904] ;  /* 0x0009040001f57983 */ /* 0x002ee80000300800 */
[----:B--2---:R-:W2:Y:S01]  /*80360*/  LDL.LU R244, [R1+0x3a4] ;  /* 0x0003a40001f47983 */ /* 0x004ea20000300800 */
        /* <DEDUP_REMOVED lines=17> */
[----:B-1----:R-:W2:Y:S01]  /*80480*/  LDL.LU R194, [R1+0x314] ;  /* 0x0003140001c27983 */ /* 0x002ea20000300800 */
[C---:B------:R-:W-:Y:S01]  /*80490*/  IADD3 R0, R190.reuse, c[0x0][0x198], RZ ;  /* 0x00006600be007a10 */ /* 0x040fe20007ffe0ff */
[C---:B----4-:R-:W-:Y:S02]  /*804a0*/  IMAD.WIDE R184, R190.reuse, 0x4, R6 ;  /* 0x00000004beb87825 */ /* 0x050fe400078e0206 */
[----:B------:R-:W4:Y:S02]  /*804b0*/  LDL.LU R191, [R1+0x3c0] ;  /* 0x0003c00001bf7983 */ /* 0x000f240000300800 */
[----:B------:R-:W-:-:S02]  /*804c0*/  IMAD.WIDE R186, R190, 0x4, R4 ;  /* 0x00000004beba7825 */ /* 0x000fc400078e0204 */
[----:B------:R1:W-:Y:S02]  /*804d0*/  @P3 STG.E [R184.64], R248 ;  /* 0x000000f8b8003986 */ /* 0x0003e4000c101904 */
[C---:B------:R-:W-:Y:S02]  /*804e0*/  IMAD.WIDE R188, R0.reuse, 0x4, R182 ;  /* 0x0000000400bc7825 */ /* 0x040fe400078e02b6 */
[----:B------:R1:W-:Y:S01]  /*804f0*/  @P1 STG.E [R186.64], R193 ;  /* 0x000000c1ba001986 */ /* 0x0003e2000c101904 */
[C---:B------:R-:W-:Y:S02]  /*80500*/  IADD3 R3, R123.reuse, 0x6f, RZ ;  /* 0x0000006f7b037810 */ /* 0x040fe40007ffe0ff */
[----:B------:R-:W-:Y:S01]  /*80510*/  IADD3 R190, R123, 0x6d, RZ ;  /* 0x0000006d7bbe7810 */ /* 0x000fe20007ffe0ff */
[----:B------:R-:W4:Y:S01]  /*80520*/  LDL.LU R250, [R1+0x350] ;  /* 0x0003500001fa7983 */ /* 0x000f220000300800 */
[----:B-1----:R-:W-:-:S04]  /*80530*/  IMAD.WIDE R184, R0, 0x4, R6 ;  /* 0x0000000400b87825 */ /* 0x002fc800078e0206 */
[----:B------:R-:W-:Y:S01]  /*80540*/  IMAD.WIDE R186, R0, 0x4, R180 ;  /* 0x0000000400ba7825 */ /* 0x000fe200078e02b4 */
[----:B------:R1:W-:Y:S01]  /*80550*/  @P5 STG.E [R188.64], R195 ;  /* 0x000000c3bc005986 */ /* 0x0003e2000c101904 */
[----:B------:R-:W-:-:S03]  /*80560*/  ISETP.LT.AND P1, PT, R119, c[0x0][0x178], !P0 ;  /* 0x00005e0077007a0c */ /* 0x000fc60004721270 */
[----:B------:R-:W4:Y:S01]  /*80570*/  LDL.LU R249, [R1+0x954] ;  /* 0x0009540001f97983 */ /* 0x000f220000300800 */
[----:B------:R-:W-:Y:S02]  /*80580*/  ISETP.GE.AND P0, PT, R3, c[0x0][0x17c], PT ;  /* 0x00005f0003007a0c */ /* 0x000fe40003f06270 */
[----:B------:R-:W-:Y:S01]  /*80590*/  IADD3 R3, R0, c[0x0][0x198], RZ ;  /* 0x0000660000037a10 */ /* 0x000fe20007ffe0ff */
        /* <DEDUP_REMOVED lines=10> */
[----:B------:R-:W-:Y:S01]  /*80640*/  ISETP.LT.AND P5, PT, R158, c[0x0][0x178], !P2 ;  /* 0x00005e009e007a0c */ /* 0x000fe200057a1270 */
[----:B------:R-:W-:Y:S01]  /*80650*/  IMAD.WIDE R186, R3, 0x4, R182 ;  /* 0x0000000403ba7825 */ /* 0x000fe200078e02b6 */
[----:B------:R-:W-:Y:S01]  /*80660*/  ISETP.LT.AND P6, PT, R159, c[0x0][0x178], !P2 ;  /* 0x00005e009f007a0c */ /* 0x000fe200057c1270 */
[----:B------:R-:W3:Y:S02]  /*80670*/  LDL.LU R192, [R1+0x990] ;  /* 0x0009900001c07983 */ /* 0x000ee40000300800 */
[----:B------:R-:W-:-:S02]  /*80680*/  IMAD.WIDE R188, R3, 0x4, R180 ;  /* 0x0000000403bc7825 */ /* 0x000fc400078e02b4 */
[----:B------:R1:W-:Y:S01]  /*80690*/  @P1 STG.E [R184.64], R194 ;  /* 0x000000c2b8001986 */ /* 0x0003e2000c101904 */
[----:B------:R-:W-:-:S03]  /*806a0*/  ISETP.LT.AND P2, PT, R119, c[0x0][0x178], !P2 ;  /* 0x00005e0077007a0c */ /* 0x000fc60005741270 */
[----:B------:R-:W3:Y:S01]  /*806b0*/  LDL.LU R251, [R1+0x940] ;  /* 0x0009400001fb7983 */ /* 0x000ee20000300800 */
[----:B------:R-:W-:-:S03]  /*806c0*/  ISETP.LT.AND P1, PT, R159, c[0x0][0x178], !P4 ;  /* 0x00005e009f007a0c */ /* 0x000fc60006721270 */
[----:B------:R-:W3:Y:S01]  /*806d0*/  LDL.LU R248, [R1+0x3d0] ;  /* 0x0003d00001f87983 */ /* 0x000ee20000300800 */
[----:B-1----:R-:W-:-:S03]  /*806e0*/  IMAD.WIDE R184, R3, 0x4, R6 ;  /* 0x0000000403b87825 */ /* 0x002fc600078e0206 */
[----:B------:R-:W3:Y:S04]  /*806f0*/  LDL.LU R193, [R1+0x360] ;  /* 0x0003600001c17983 */ /* 0x000ee80000300800 */
[----:B------:R-:W3:Y:S04]  /*80700*/  LDL.LU R194, [R1+0x994] ;  /* 0x0009940001c27983 */ /* 0x000ee80000300800 */
[----:B--2---:R1:W-:Y:S01]  /*80710*/  @P3 STG.E [R186.64], R190 ;  /* 0x000000beba003986 */ /* 0x0043e2000c101904 */
[----:B------:R-:W-:-:S03]  /*80720*/  ISETP.LT.AND P3, PT, R158, c[0x0][0x178], !P4 ;  /* 0x00005e009e007a0c */ /* 0x000fc60006761270 */
[----:B------:R2:W-:Y:S01]  /*80730*/  @P5 STG.E [R188.64], R0 ;  /* 0x00000000bc005986 */ /* 0x0005e2000c101904 */
[----:B------:R-:W-:-:S03]  /*80740*/  ISETP.LT.AND P5, PT, R227, c[0x0][0x178], !P4 ;  /* 0x00005e00e3007a0c */ /* 0x000fc600067a1270 */
[----:B----4-:R4:W-:Y:S01]  /*80750*/  @P6 STG.E [R184.64], R191 ;  /* 0x000000bfb8006986 */ /* 0x0109e2000c101904 */
[----:B-1----:R-:W-:Y:S02]  /*80760*/  IADD3 R186, R123, 0x6e, RZ ;  /* 0x0000006e7bba7810 */ /* 0x002fe40007ffe0ff */
[C---:B--2---:R-:W-:Y:S02]  /*80770*/  IADD3 R0, R3.reuse, c[0x0][0x198], RZ ;  /* 0x0000660003007a10 */ /* 0x044fe40007ffe0ff */
[----:B------:R-:W-:Y:S01]  /*80780*/  ISETP.GE.AND P6, PT, R186, c[0x0][0x17c], PT ;  /* 0x00005f00ba007a0c */ /* 0x000fe20003fc6270 */
[----:B----4-:R-:W-:-:S04]  /*80790*/  IMAD.WIDE R190, R3, 0x4, R4 ;  /* 0x0000000403be7825 */ /* 0x010fc800078e0204 */
[C---:B------:R-:W-:Y:S01]  /*807a0*/  IMAD.WIDE R184, R0.reuse, 0x4, R182 ;  /* 0x0000000400b87825 */ /* 0x040fe200078e02b6 */
[----:B------:R-:W-:Y:S03]  /*807b0*/  @P2 STG.E [R190.64], R250 ;  /* 0x000000fabe002986 */ /* 0x000fe6000c101904 */
[C---:B------:R-:W-:Y:S01]  /*807c0*/  IMAD.WIDE R186, R0.reuse, 0x4, R180 ;  /* 0x0000000400ba7825 */ /* 0x040fe200078e02b4 */
[----:B------:R-:W-:Y:S03]  /*807d0*/  @P5 STG.E [R184.64], R249 ;  /* 0x000000f9b8005986 */ /* 0x000fe6000c101904 */
[C---:B------:R-:W-:Y:S01]  /*807e0*/  IMAD.WIDE R188, R0.reuse, 0x4, R6 ;  /* 0x0000000400bc7825 */ /* 0x040fe200078e0206 */
[----:B------:R1:W-:Y:S04]  /*807f0*/  @P3 STG.E [R186.64], R195 ;  /* 0x000000c3ba003986 */ /* 0x0003e8000c101904 */
[----:B---3--:R2:W-:Y:S04]  /*80800*/  @P1 STG.E [R188.64], R245 ;  /* 0x000000f5bc001986 */ /* 0x0085e8000c101904 */
[----:B-1----:R-:W3:Y:S04]  /*80810*/  LDL.LU R195, [R1+0x944] ;  /* 0x0009440001c37983 */ /* 0x002ee80000300800 */
[----:B--2---:R-:W2:Y:S01]  /*80820*/  LDL.LU R245, [R1+0x3d4] ;  /* 0x0003d40001f57983 */ /* 0x004ea20000300800 */
[----:B------:R-:W-:Y:S01]  /*80830*/  ISETP.LT.AND P4, PT, R119, c[0x0][0x178], !P4 ;  /* 0x00005e0077007a0c */ /* 0x000fe20006781270 */
[----:B------:R-:W-:Y:S01]  /*80840*/  IMAD.WIDE R190, R0, 0x4, R4 ;  /* 0x0000000400be7825 */ /* 0x000fe200078e0204 */
[----:B------:R-:W-:-:S02]  /*80850*/  ISETP.LT.AND P2, PT, R227, c[0x0][0x178], !P6 ;  /* 0x00005e00e3007a0c */ /* 0x000fc40007741270 */
[----:B------:R-:W-:Y:S02]  /*80860*/  ISETP.LT.AND P3, PT, R159, c[0x0][0x178], !P6 ;  /* 0x00005e009f007a0c */ /* 0x000fe40007761270 */
[----:B------:R-:W-:-:S07]  /*80870*/  IADD3 R3, R0, c[0x0][0x198], RZ ;  /* 0x0000660000037a10 */ /* 0x000fce0007ffe0ff */
[----:B------:R1:W-:Y:S01]  /*80880*/  @P4 STG.E [R190.64], R244 ;  /* 0x000000f4be004986 */ /* 0x0003e2000c101904 */
[----:B------:R-:W-:Y:S01]  /*80890*/  ISETP.LT.AND P4, PT, R158, c[0x0][0x178], !P6 ;  /* 0x00005e009e007a0c */ /* 0x000fe20007781270 */
[----:B------:R-:W-:Y:S01]  /*808a0*/  IMAD.WIDE R188, R3, 0x4, R182 ;  /* 0x0000000403bc7825 */ /* 0x000fe200078e02b6 */
[----:B------:R-:W-:Y:S02]  /*808b0*/  IADD3 R0, R123, 0x70, RZ ;  /* 0x000000707b007810 */ /* 0x000fe40007ffe0ff */
[----:B------:R-:W-:Y:S01]  /*808c0*/  ISETP.LT.AND P6, PT, R119, c[0x0][0x178], !P6 ;  /* 0x00005e0077007a0c */ /* 0x000fe200077c1270 */
[----:B------:R-:W-:Y:S01]  /*808d0*/  IMAD.WIDE R184, R3, 0x4, R180 ;  /* 0x0000000403b87825 */ /* 0x000fe200078e02b4 */
[----:B------:R-:W-:-:S03]  /*808e0*/  ISETP.LT.AND P5, PT, R227, c[0x0][0x178], !P0 ;  /* 0x00005e00e3007a0c */ /* 0x000fc600047a1270 */
[C---:B------:R-:W-:Y:S01]  /*808f0*/  IMAD.WIDE R186, R3.reuse, 0x4, R6 ;  /* 0x0000000403ba7825 */ /* 0x040fe200078e0206 */
[----:B-1----:R-:W4:Y:S01]  /*80900*/  LDL.LU R244, [R1+0x364] ;  /* 0x0003640001f47983 */ /* 0x002f220000300800 */
[----:B------:R-:W-:Y:S02]  /*80910*/  ISETP.GE.AND P1, PT, R0, c[0x0][0x17c], PT ;  /* 0x00005f0000007a0c */ /* 0x000fe40003f26270 */
[----:B------:R-:W-:Y:S01]  /*80920*/  IADD3 R0, R3, c[0x0][0x198], RZ ;  /* 0x0000660003007a10 */ /* 0x000fe20007ffe0ff */
[----:B------:R1:W-:Y:S04]  /*80930*/  @P2 STG.E [R188.64], R192 ;  /* 0x000000c0bc002986 */ /* 0x0003e8000c101904 */
[----:B------:R1:W-:Y:S01]  /*80940*/  @P4 STG.E [R184.64], R251 ;  /* 0x000000fbb8004986 */ /* 0x0003e2000c101904 */
[----:B------:R-:W-:-:S03]  /*80950*/  ISETP.LT.AND P4, PT, R159, c[0x0][0x178], !P0 ;  /* 0x00005e009f007a0c */ /* 0x000fc60004781270 */
[----:B------:R1:W-:Y:S01]  /*80960*/  @P3 STG.E [R186.64], R248 ;  /* 0x000000f8ba003986 */ /* 0x0003e2000c101904 */
[----:B------:R-:W-:-:S03]  /*80970*/  ISETP.LT.AND P3, PT, R158, c[0x0][0x178], !P0 ;  /* 0x00005e009e007a0c */ /* 0x000fc60004761270 */
[----:B------:R-:W4:Y:S01]  /*80980*/  LDL.LU R250, [R1+0x898] ;  /* 0x0008980001fa7983 */ /* 0x000f220000300800 */
[----:B-1----:R-:W-:-:S03]  /*80990*/  IMAD.WIDE R188, R3, 0x4, R4 ;  /* 0x0000000403bc7825 */ /* 0x002fc600078e0204 */
[----:B------:R-:W4:Y:S01]  /*809a0*/  LDL.LU R249, [R1+0x2e8] ;  /* 0x0002e80001f97983 */ /* 0x000f220000300800 */
[----:B------:R-:W-:-:S03]  /*809b0*/  IMAD.WIDE R184, R0, 0x4, R182 ;  /* 0x0000000400b87825 */ /* 0x000fc600078e02b6 */
[----:B------:R1:W-:Y:S01]  /*809c0*/  @P6 STG.E [R188.64], R193 ;  /* 0x000000c1bc006986 */ /* 0x0003e2000c101904 */
[----:B------:R-:W-:-:S03]  /*809d0*/  IMAD.WIDE R186, R0, 0x4, R180 ;  /* 0x0000000400ba7825 */ /* 0x000fc600078e02b4 */
[----:B------:R-:W4:Y:S04]  /*809e0*/  LDL.LU R248, [R1+0x298] ;  /* 0x0002980001f87983 */ /* 0x000f280000300800 */
[----:B------:R1:W-:Y:S04]  /*809f0*/  @P5 STG.E [R184.64], R194 ;  /* 0x000000c2b8005986 */ /* 0x0003e8000c101904 */
[----:B-1----:R-:W4:Y:S01]  /*80a00*/  LDL.LU R193, [R1+0x228] ;  /* 0x0002280001c17983 */ /* 0x002f220000300800 */
[----:B------:R-:W-:-:S03]  /*80a10*/  IMAD.WIDE R184, R0, 0x4, R6 ;  /* 0x0000000400b87825 */ /* 0x000fc600078e0206 */
[----:B------:R-:W4:Y:S04]  /*80a20*/  LDL.LU R194, [R1+0x89c] ;  /* 0x00089c0001c27983 */ /* 0x000f280000300800 */
[----:B---3--:R1:W-:Y:S04]  /*80a30*/  @P3 STG.E [R186.64], R195 ;  /* 0x000000c3ba003986 */ /* 0x0083e8000c101904 */
[----:B--2---:R2:W-:Y:S04]  /*80a40*/  @P4 STG.E [R184.64], R245 ;  /* 0x000000f5b8004986 */ /* 0x0045e8000c101904 */
[----:B-1----:R-:W3:Y:S04]  /*80a50*/  LDL.LU R195, [R1+0x2ec] ;  /* 0x0002ec0001c37983 */ /* 0x002ee80000300800 */
[----:B--2---:R-:W2:Y:S01]  /*80a60*/  LDL.LU R245, [R1+0x29c] ;  /* 0x00029c0001f57983 */ /* 0x004ea20000300800 */
[----:B------:R-:W-:-:S02]  /*80a70*/  ISETP.LT.AND P5, PT, R119, c[0x0][0x178], !P0 ;  /* 0x00005e0077007a0c */ /* 0x000fc400047a1270 */
[----:B------:R-:W-:Y:S02]  /*80a80*/  IADD3 R188, R123, 0x71, RZ ;  /* 0x000000717bbc7810 */ /* 0x000fe40007ffe0ff */
[----:B------:R-:W-:Y:S02]  /*80a90*/  ISETP.LT.AND P6, PT, R227, c[0x0][0x178], !P1 ;  /* 0x00005e00e3007a0c */ /* 0x000fe40004fc1270 */
[----:B------:R-:W-:Y:S01]  /*80aa0*/  ISETP.GE.AND P2, PT, R188, c[0x0][0x17c], PT ;  /* 0x00005f00bc007a0c */ /* 0x000fe20003f46270 */
[----:B------:R-:W-:Y:S01]  /*80ab0*/  IMAD.WIDE R188, R0, 0x4, R4 ;  /* 0x0000000400bc7825 */ /* 0x000fe200078e0204 */
[----:B------:R-:W-:Y:S02]  /*80ac0*/  ISETP.LT.AND P0, PT, R158, c[0x0][0x178], !P1 ;  /* 0x00005e009e007a0c */ /* 0x000fe40004f01270 */
[----:B------:R-:W-:-:S03]  /*80ad0*/  IADD3 R3, R0, c[0x0][0x198], RZ ;  /* 0x0000660000037a10 */ /* 0x000fc60007ffe0ff */
[----:B----4-:R1:W-:Y:S01]  /*80ae0*/  @P5 STG.E [R188.64], R244 ;  /* 0x000000f4bc005986 */ /* 0x0103e2000c101904 */
[----:B------:R-:W-:Y:S01]  /*80af0*/  ISETP.LT.AND P5, PT, R159, c[0x0][0x178], !P1 ;  /* 0x00005e009f007a0c */ /* 0x000fe20004fa1270 */
[----:B------:R-:W-:Y:S01]  /*80b00*/  IMAD.WIDE R186, R3, 0x4, R182 ;  /* 0x0000000403ba7825 */ /* 0x000fe200078e02b6 */
[----:B------:R-:W-:-:S03]  /*80b10*/  ISETP.LT.AND P1, PT, R119, c[0x0][0x178], !P1 ;  /* 0x00005e0077007a0c */ /* 0x000fc60004f21270 */
[----:B------:R-:W-:Y:S01]  /*80b20*/  IMAD.WIDE R184, R3, 0x4, R180 ;  /* 0x0000000403b87825 */ /* 0x000fe200078e02b4 */
[----:B-1----:R-:W4:Y:S01]  /*80b30*/  LDL.LU R244, [R1+0x22c] ;  /* 0x00022c0001f47983 */ /* 0x002f220000300800 */
[----:B------:R-:W-:-:S03]  /*80b40*/  ISETP.LT.AND P4, PT, R227, c[0x0][0x178], !P2 ;  /* 0x00005e00e3007a0c */ /* 0x000fc60005781270 */
[----:B------:R1:W-:Y:S01]  /*80b50*/  @P6 STG.E [R186.64], R250 ;  /* 0x000000faba006986 */ /* 0x0003e2000c101904 */
[----:B------:R-:W-:Y:S02]  /*80b60*/  ISETP.LT.AND P6, PT, R158, c[0x0][0x178], !P2 ;  /* 0x00005e009e007a0c */ /* 0x000fe400057c1270 */
[----:B------:R-:W-:Y:S01]  /*80b70*/  ISETP.LT.AND P3, PT, R159, c[0x0][0x178], !P2 ;  /* 0x00005e009f007a0c */ /* 0x000fe20005761270 */
[----:B------:R-:W4:Y:S04]  /*80b80*/  LDL.LU R190, [R1+0x8d8] ;  /* 0x0008d80001be7983 */ /* 0x000f280000300800 */
[----:B------:R1:W-:Y:S01]  /*80b90*/  @P0 STG.E [R184.64], R249 ;  /* 0x000000f9b8000986 */ /* 0x0003e2000c101904 */
[----:B------:R-:W-:Y:S01]  /*80ba0*/  IADD3 R188, R123, 0x72, RZ ;  /* 0x000000727bbc7810 */ /* 0x000fe20007ffe0ff */
[----:B-1----:R-:W-:-:S02]  /*80bb0*/  IMAD.WIDE R186, R3, 0x4, R4 ;  /* 0x0000000403ba7825 */ /* 0x002fc400078e0204 */
[----:B------:R-:W4:Y:S04]  /*80bc0*/  LDL.LU R191, [R1+0x328] ;  /* 0x0003280001bf7983 */ /* 0x000f280000300800 */
[----:B------:R-:W4:Y:S01]  /*80bd0*/  LDL.LU R192, [R1+0x2b8] ;  /* 0x0002b80001c07983 */ /* 0x000f220000300800 */
[C---:B------:R-:W-:Y:S01]  /*80be0*/  IMAD.WIDE R184, R3.reuse, 0x4, R6 ;  /* 0x0000000403b87825 */ /* 0x040fe200078e0206 */
[----:B------:R-:W-:-:S04]  /*80bf0*/  IADD3 R3, R3, c[0x0][0x198], RZ ;  /* 0x0000660003037a10 */ /* 0x000fc80007ffe0ff */
[----:B------:R1:W-:Y:S01]  /*80c00*/  @P5 STG.E [R184.64], R248 ;  /* 0x000000f8b8005986 */ /* 0x0003e2000c101904 */
[----:B------:R-:W-:Y:S01]  /*80c10*/  ISETP.GE.AND P5, PT, R188, c[0x0][0x17c], PT ;  /* 0x00005f00bc007a0c */ /* 0x000fe20003fa6270 */
[C---:B------:R-:W-:Y:S02]  /*80c20*/  IMAD.WIDE R188, R3.reuse, 0x4, R6 ;  /* 0x0000000403bc7825 */ /* 0x040fe400078e0206 */
[----:B------:R1:W-:Y:S02]  /*80c30*/  @P1 STG.E [R186.64], R193 ;  /* 0x000000c1ba001986 */ /* 0x0003e4000c101904 */
[----:B-1----:R-:W-:-:S04]  /*80c40*/  IMAD.WIDE R184, R3, 0x4, R182 ;  /* 0x0000000403b87825 */ /* 0x002fc800078e02b6 */
[----:B------:R-:W-:Y:S01]  /*80c50*/  IMAD.WIDE R186, R3, 0x4, R180 ;  /* 0x0000000403ba7825 */ /* 0x000fe200078e02b4 */
[----:B------:R-:W-:Y:S04]  /*80c60*/  @P4 STG.E [R184.64], R194 ;  /* 0x000000c2b8004986 */ /* 0x000fe8000c101904 */
[----:B---3--:R1:W-:Y:S04]  /*80c70*/  @P6 STG.E [R186.64], R195 ;  /* 0x000000c3ba006986 */ /* 0x0083e8000c101904 */
[----:B--2---:R2:W-:Y:S04]  /*80c80*/  @P3 STG.E [R188.64], R245 ;  /* 0x000000f5bc003986 */ /* 0x0045e8000c101904 */
[----:B-1----:R-:W3:Y:S04]  /*80c90*/  LDL.LU R195, [R1+0x278] ;  /* 0x0002780001c37983 */ /* 0x002ee80000300800 */
[----:B--2---:R-:W2:Y:S04]  /*80ca0*/  LDL.LU R245, [R1+0x8dc] ;  /* 0x0008dc0001f57983 */ /* 0x004ea80000300800 */
[----:B------:R-:W2:Y:S04]  /*80cb0*/  LDL.LU R251, [R1+0x32c] ;  /* 0x00032c0001fb7983 */ /* 0x000ea80000300800 */
[----:B------:R-:W2:Y:S01]  /*80cc0*/  LDL.LU R194, [R1+0x2bc] ;  /* 0x0002bc0001c27983 */ /* 0x000ea20000300800 */
[----:B------:R-:W-:-:S02]  /*80cd0*/  ISETP.LT.AND P2, PT, R119, c[0x0][0x178], !P2 ;  /* 0x00005e0077007a0c */ /* 0x000fc40005741270 */
[----:B------:R-:W-:Y:S01]  /*80ce0*/  IADD3 R0, R123, 0x79, RZ ;  /* 0x000000797b007810 */ /* 0x000fe20007ffe0ff */
[----:B------:R-:W-:Y:S01]  /*80cf0*/  IMAD.WIDE R184, R3, 0x4, R4 ;  /* 0x0000000403b87825 */ /* 0x000fe200078e0204 */
[----:B------:R-:W-:Y:S02]  /*80d00*/  ISETP.LT.AND P1, PT, R227, c[0x0][0x178], !P5 ;  /* 0x00005e00e3007a0c */ /* 0x000fe40006f21270 */
[----:B------:R-:W-:Y:S02]  /*80d10*/  ISETP.GE.AND P0, PT, R0, c[0x0][0x17c], PT ;  /* 0x00005f0000007a0c */ /* 0x000fe40003f06270 */
[----:B------:R-:W-:Y:S02]  /*80d20*/  IADD3 R0, R3, c[0x0][0x198], RZ ;  /* 0x0000660003007a10 */ /* 0x000fe40007ffe0ff */
[----:B------:R-:W-:-:S03]  /*80d30*/  ISETP.LT.AND P3, PT, R158, c[0x0][0x178], !P5 ;  /* 0x00005e009e007a0c */ /* 0x000fc60006f61270 */
[----:B----4-:R1:W-:Y:S01]  /*80d40*/  @P2 STG.E [R184.64], R244 ;  /* 0x000000f4b8002986 */ /* 0x0103e2000c101904 */
[----:B------:R-:W-:Y:S01]  /*80d50*/  IADD3 R188, R123, 0x73, RZ ;  /* 0x000000737bbc7810 */ /* 0x000fe20007ffe0ff */
[----:B------:R-:W-:Y:S01]  /*80d60*/  IMAD.WIDE R186, R0, 0x4, R182 ;  /* 0x0000000400ba7825 */ /* 0x000fe200078e02b6 */
[----:B------:R-:W-:Y:S02]  /*80d70*/  ISETP.LT.AND P6, PT, R159, c[0x0][0x178], !P5 ;  /* 0x00005e009f007a0c */ /* 0x000fe40006fc1270 */
[----:B------:R-:W-:Y:S01]  /*80d80*/  ISETP.GE.AND P4, PT, R188, c[0x0][0x17c], PT ;  /* 0x00005f00bc007a0c */ /* 0x000fe20003f86270 */
[----:B-1----:R-:W4:Y:S01]  /*80d90*/  LDL.LU R244, [R1+0x27c] ;  /* 0x00027c0001f47983 */ /* 0x002f220000300800 */
[----:B------:R-:W-:Y:S01]  /*80da0*/  IADD3 R3, R123, 0x74, RZ ;  /* 0x000000747b037810 */ /* 0x000fe20007ffe0ff */
[----:B------:R-:W-:Y:S01]  /*80db0*/  IMAD.WIDE R184, R0, 0x4, R6 ;  /* 0x0000000400b87825 */ /* 0x000fe200078e0206 */
[----:B------:R-:W-:Y:S01]  /*80dc0*/  ISETP.LT.AND P5, PT, R119, c[0x0][0x178], !P5 ;  /* 0x00005e0077007a0c */ /* 0x000fe20006fa1270 */
[----:B------:R-:W4:Y:S04]  /*80dd0*/  LDL.LU R250, [R1+0x8e8] ;  /* 0x0008e80001fa7983 */ /* 0x000f280000300800 */
[----:B------:R1:W-:Y:S01]  /*80de0*/  @P1 STG.E [R186.64], R190 ;  /* 0x000000beba001986 */ /* 0x0003e2000c101904 */
[----:B------:R-:W-:-:S02]  /*80df0*/  ISETP.LT.AND P1, PT, R227, c[0x0][0x178], !P4 ;  /* 0x00005e00e3007a0c */ /* 0x000fc40006721270 */
[----:B------:R-:W-:Y:S01]  /*80e00*/  ISETP.GE.AND P2, PT, R3, c[0x0][0x17c], PT ;  /* 0x00005f0003007a0c */ /* 0x000fe20003f46270 */
[----:B------:R-:W4:Y:S01]  /*80e10*/  LDL.LU R249, [R1+0x348] ;  /* 0x0003480001f97983 */ /* 0x000f220000300800 */
[C---:B------:R-:W-:Y:S01]  /*80e20*/  IADD3 R3, R0.reuse, c[0x0][0x198], RZ ;  /* 0x0000660000037a10 */ /* 0x040fe20007ffe0ff */
[C---:B------:R-:W-:Y:S02]  /*80e30*/  IMAD.WIDE R188, R0.reuse, 0x4, R4 ;  /* 0x0000000400bc7825 */ /* 0x040fe400078e0204 */
[----:B------:R-:W4:Y:S02]  /*80e40*/  LDL.LU R248, [R1+0x2f8] ;  /* 0x0002f80001f87983 */ /* 0x000f240000300800 */
[----:B-1----:R-:W-:Y:S02]  /*80e50*/  IMAD.WIDE R186, R0, 0x4, R180 ;  /* 0x0000000400ba7825 */ /* 0x002fe400078e02b4 */
[----:B------:R-:W4:Y:S04]  /*80e60*/  LDL.LU R193, [R1+0x288] ;  /* 0x0002880001c17983 */ /* 0x000f280000300800 */
[----:B------:R-:W-:Y:S01]  /*80e70*/  @P3 STG.E [R186.64], R191 ;  /* 0x000000bfba003986 */ /* 0x000fe2000c101904 */
[----:B------:R-:W-:-:S03]  /*80e80*/  ISETP.LT.AND P3, PT, R158, c[0x0][0x178], !P4 ;  /* 0x00005e009e007a0c */ /* 0x000fc60006761270 */
[----:B------:R1:W-:Y:S01]  /*80e90*/  @P6 STG.E [R184.64], R192 ;  /* 0x000000c0b8006986 */ /* 0x0003e2000c101904 */
[----:B------:R-:W-:Y:S01]  /*80ea0*/  ISETP.LT.AND P6, PT, R159, c[0x0][0x178], !P4 ;  /* 0x00005e009f007a0c */ /* 0x000fe200067c1270 */
[----:B-1----:R-:W-:-:S04]  /*80eb0*/  IMAD.WIDE R184, R3, 0x4, R182 ;  /* 0x0000000403b87825 */ /* 0x002fc800078e02b6 */
[C---:B------:R-:W-:Y:S01]  /*80ec0*/  IMAD.WIDE R186, R3.reuse, 0x4, R180 ;  /* 0x0000000403ba7825 */ /* 0x040fe200078e02b4 */
[----:B---3--:R1:W-:Y:S04]  /*80ed0*/  @P5 STG.E [R188.64], R195 ;  /* 0x000000c3bc005986 */ /* 0x0083e8000c101904 */
[----:B--2---:R2:W-:Y:S04]  /*80ee0*/  @P1 STG.E [R184.64], R245 ;  /* 0x000000f5b8001986 */ /* 0x0045e8000c101904 */
[----:B-1----:R-:W3:Y:S04]  /*80ef0*/  LDL.LU R195, [R1+0x8ec] ;  /* 0x0008ec0001c37983 */ /* 0x002ee80000300800 */
[----:B--2---:R-:W2:Y:S01]  /*80f00*/  LDL.LU R245, [R1+0x34c] ;  /* 0x00034c0001f57983 */ /* 0x004ea20000300800 */
[----:B------:R-:W-:-:S03]  /*80f10*/  IMAD.WIDE R184, R3, 0x4, R6 ;  /* 0x0000000403b87825 */ /* 0x000fc600078e0206 */
[----:B------:R-:W-:Y:S04]  /*80f20*/  @P3 STG.E [R186.64], R251 ;  /* 0x000000fbba003986 */ /* 0x000fe8000c101904 */
[----:B------:R1:W-:Y:S04]  /*80f30*/  @P6 STG.E [R184.64], R194 ;  /* 0x000000c2b8006986 */ /* 0x0003e8000c101904 */
[----:B-1----:R-:W2:Y:S01]  /*80f40*/  LDL.LU R194, [R1+0x2fc] ;  /* 0x0002fc0001c27983 */ /* 0x002ea20000300800 */
[----:B------:R-:W-:Y:S02]  /*80f50*/  ISETP.LT.AND P4, PT, R119, c[0x0][0x178], !P4 ;  /* 0x00005e0077007a0c */ /* 0x000fe40006781270 */
[----:B------:R-:W-:Y:S01]  /*80f60*/  IADD3 R0, R123, 0x75, RZ ;  /* 0x000000757b007810 */ /* 0x000fe20007ffe0ff */
[----:B------:R-:W-:Y:S01]  /*80f70*/  IMAD.WIDE R188, R3, 0x4, R4 ;  /* 0x0000000403bc7825 */ /* 0x000fe200078e0204 */
[----:B------:R-:W-:-:S02]  /*80f80*/  ISETP.LT.AND P5, PT, R227, c[0x0][0x178], !P2 ;  /* 0x00005e00e3007a0c */ /* 0x000fc400057a1270 */
[----:B------:R-:W-:Y:S02]  /*80f90*/  ISETP.GE.AND P1, PT, R0, c[0x0][0x17c], PT ;  /* 0x00005f0000007a0c */ /* 0x000fe40003f26270 */
[----:B------:R-:W-:Y:S02]  /*80fa0*/  IADD3 R0, R3, c[0x0][0x198], RZ ;  /* 0x0000660003007a10 */ /* 0x000fe40007ffe0ff */
[----:B------:R-:W-:-:S03]  /*80fb0*/  ISETP.LT.AND P3, PT, R158, c[0x0][0x178], !P2 ;  /* 0x00005e009e007a0c */ /* 0x000fc60005761270 */
[----:B----4-:R1:W-:Y:S01]  /*80fc0*/  @P4 STG.E [R188.64], R244 ;  /* 0x000000f4bc004986 */ /* 0x0103e2000c101904 */
[----:B------:R-:W-:Y:S01]  /*80fd0*/  ISETP.LT.AND P4, PT, R159, c[0x0][0x178], !P2 ;  /* 0x00005e009f007a0c */ /* 0x000fe20005781270 */
[----:B------:R-:W-:Y:S01]  /*80fe0*/  IMAD.WIDE R186, R0, 0x4, R182 ;  /* 0x0000000400ba7825 */ /* 0x000fe200078e02b6 */
[----:B------:R-:W-:-:S04]  /*80ff0*/  ISETP.LT.AND P2, PT, R119, c[0x0][0x178], !P2 ;  /* 0x00005e0077007a0c */ /* 0x000fc80005741270 */
[----:B------:R4:W-:Y:S01]  /*81000*/  @P5 STG.E [R186.64], R250 ;  /* 0x000000faba005986 */ /* 0x0009e2000c101904 */
[----:B------:R-:W-:Y:S01]  /*81010*/  ISETP.LT.AND P5, PT, R227, c[0x0][0x178], !P1 ;  /* 0x00005e00e3007a0c */ /* 0x000fe20004fa1270 */
[----:B------:R-:W-:Y:S01]  /*81020*/  IMAD.WIDE R184, R0, 0x4, R6 ;  /* 0x0000000400b87825 */ /* 0x000fe200078e0206 */
[----:B------:R-:W-:Y:S02]  /*81030*/  ISETP.LT.AND P6, PT, R158, c[0x0][0x178], !P1 ;  /* 0x00005e009e007a0c */ /* 0x000fe40004fc1270 */
[C---:B------:R-:W-:Y:S01]  /*81040*/  IADD3 R3, R0.reuse, c[0x0][0x198], RZ ;  /* 0x0000660000037a10 */ /* 0x040fe20007ffe0ff */
[C---:B-1----:R-:W-:Y:S01]  /*81050*/  IMAD.WIDE R188, R0.reuse, 0x4, R4 ;  /* 0x0000000400bc7825 */ /* 0x042fe200078e0204 */
[----:B------:R-:W2:Y:S03]  /*81060*/  LDL.LU R244, [R1+0x28c] ;  /* 0x00028c0001f47983 */ /* 0x000ea60000300800 */
[----:B----4-:R-:W-:Y:S01]  /*81070*/  IMAD.WIDE R186, R0, 0x4, R180 ;  /* 0x0000000400ba7825 */ /* 0x010fe200078e02b4 */
[----:B------:R-:W4:Y:S04]  /*81080*/  LDL.LU R250, [R1+0x2a8] ;  /* 0x0002a80001fa7983 */ /* 0x000f280000300800 */
[----:B------:R1:W-:Y:S04]  /*81090*/  @P3 STG.E [R186.64], R249 ;  /* 0x000000f9ba003986 */ /* 0x0003e8000c101904 */
[----:B------:R1:W-:Y:S04]  /*810a0*/  @P4 STG.E [R184.64], R248 ;  /* 0x000000f8b8004986 */ /* 0x0003e8000c101904 */
[----:B------:R-:W-:Y:S01]  /*810b0*/  @P2 STG.E [R188.64], R193 ;  /* 0x000000c1bc002986 */ /* 0x000fe2000c101904 */
[----:B------:R-:W-:Y:S01]  /*810c0*/  ISETP.LT.AND P2, PT, R159, c[0x0][0x178], !P1 ;  /* 0x00005e009f007a0c */ /* 0x000fe20004f41270 */
[----:B-1----:R-:W-:-:S02]  /*810d0*/  IMAD.WIDE R186, R3, 0x4, R182 ;  /* 0x0000000403ba7825 */ /* 0x002fc400078e02b6 */
[----:B------:R-:W4:Y:S02]  /*810e0*/  LDL.LU R249, [R1+0x8fc] ;  /* 0x0008fc0001f97983 */ /* 0x000f240000300800 */
[C---:B------:R-:W-:Y:S01]  /*810f0*/  IMAD.WIDE R184, R3.reuse, 0x4, R180 ;  /* 0x0000000403b87825 */ /* 0x040fe200078e02b4 */
[----:B------:R-:W-:Y:S02]  /*81100*/  IADD3 R0, R3, c[0x0][0x198], RZ ;  /* 0x0000660003007a10 */ /* 0x000fe40007ffe0ff */
[----:B------:R-:W-:Y:S01]  /*81110*/  IADD3 R192, R123, 0x77, RZ ;  /* 0x000000777bc07810 */ /* 0x000fe20007ffe0ff */
[----:B---3--:R1:W-:Y:S04]  /*81120*/  @P5 STG.E [R186.64], R195 ;  /* 0x000000c3ba005986 */ /* 0x0083e8000c101904 */
[----:B--2---:R2:W-:Y:S04]  /*81130*/  @P6 STG.E [R184.64], R245 ;  /* 0x000000f5b8006986 */ /* 0x0045e8000c101904 */
[----:B-1----:R-:W3:Y:S01]  /*81140*/  LDL.LU R195, [R1+0x41c] ;  /* 0x00041c0001c37983 */ /* 0x002ee20000300800 */
[----:B--2---:R-:W-:-:S03]  /*81150*/  IMAD.WIDE R184, R3, 0x4, R6 ;  /* 0x0000000403b87825 */ /* 0x004fc600078e0206 */
[----:B------:R-:W2:Y:S01]  /*81160*/  LDL.LU R245, [R1+0x30c] ;  /* 0x00030c0001f57983 */ /* 0x000ea20000300800 */
[----:B------:R-:W-:-:S03]  /*81170*/  IMAD.WIDE R186, R3, 0x4, R4 ;  /* 0x0000000403ba7825 */ /* 0x000fc600078e0204 */
[----:B------:R-:W2:Y:S04]  /*81180*/  LDL.LU R3, [R1+0x418] ;  /* 0x0004180001037983 */ /* 0x000ea80000300800 */
[----:B------:R1:W-:Y:S01]  /*81190*/  @P2 STG.E [R184.64], R194 ;  /* 0x000000c2b8002986 */ /* 0x0003e2000c101904 */
[----:B------:R-:W-:-:S03]  /*811a0*/  ISETP.GE.AND P2, PT, R192, c[0x0][0x17c], PT ;  /* 0x00005f00c0007a0c */ /* 0x000fc60003f46270 */
[----:B-1----:R-:W2:Y:S04]  /*811b0*/  LDL.LU R185, [R1+0x8f8] ;  /* 0x0008f80001b97983 */ /* 0x002ea80000300800 */
[----:B------:R-:W3:Y:S01]  /*811c0*/  LDL.LU R192, [R1+0x308] ;  /* 0x0003080001c07983 */ /* 0x000ee20000300800 */
[----:B------:R-:W-:-:S04]  /*811d0*/  IADD3 R190, R123, 0x76, RZ ;  /* 0x000000767bbe7810 */ /* 0x000fc80007ffe0ff */
[----:B------:R-:W-:Y:S02]  /*811e0*/  ISETP.GE.AND P3, PT, R190, c[0x0][0x17c], PT ;  /* 0x00005f00be007a0c */ /* 0x000fe40003f66270 */
[----:B------:R-:W-:Y:S02]  /*811f0*/  ISETP.LT.AND P1, PT, R119, c[0x0][0x178], !P1 ;  /* 0x00005e0077007a0c */ /* 0x000fe40004f21270 */
[----:B------:R-:W-:Y:S02]  /*81200*/  ISETP.LT.AND P5, PT, R227, c[0x0][0x178], !P3 ;  /* 0x00005e00e3007a0c */ /* 0x000fe40005fa1270 */
[----:B------:R-:W-:Y:S02]  /*81210*/  ISETP.LT.AND P4, PT, R158, c[0x0][0x178], !P3 ;  /* 0x00005e009e007a0c */ /* 0x000fe40005f81270 */
[----:B------:R-:W-:Y:S01]  /*81220*/  ISETP.LT.AND P6, PT, R159, c[0x0][0x178], !P3 ;  /* 0x00005e009f007a0c */ /* 0x000fe20005fc1270 */
[----:B------:R-:W-:-:S04]  /*81230*/  IMAD.WIDE R188, R0, 0x4, R182 ;  /* 0x0000000400bc7825 */ /* 0x000fc800078e02b6 */
[----:B------:R-:W-:Y:S02]  /*81240*/  IMAD.WIDE R190, R0, 0x4, R180 ;  /* 0x0000000400be7825 */ /* 0x000fe400078e02b4 */
[----:B------:R1:W-:Y:S04]  /*81250*/  @P1 STG.E [R186.64], R244 ;  /* 0x000000f4ba001986 */ /* 0x0003e8000c101904 */
[----:B-1----:R-:W4:Y:S04]  /*81260*/  LDL.LU R244, [R1+0x2ac] ;  /* 0x0002ac0001f47983 */ /* 0x002f280000300800 */
[----:B------:R-:W4:Y:S04]  /*81270*/  LDL.LU R251, [R1+0x438] ;  /* 0x0004380001fb7983 */ /* 0x000f280000300800 */
[----:B------:R-:W4:Y:S04]  /*81280*/  LDL.LU R248, [R1+0x338] ;  /* 0x0003380001f87983 */ /* 0x000f280000300800 */
[----:B------:R-:W4:Y:S04]  /*81290*/  LDL.LU R193, [R1+0x2d8] ;  /* 0x0002d80001c17983 */ /* 0x000f280000300800 */
[----:B------:R-:W4:Y:S01]  /*812a0*/  LDL.LU R194, [R1+0x91c] ;  /* 0x00091c0001c27983 */ /* 0x000f220000300800 */
[----:B------:R-:W-:-:S02]  /*812b0*/  ISETP.LT.AND P3, PT, R119, c[0x0][0x178], !P3 ;  /* 0x00005e0077007a0c */ /* 0x000fc40005f61270 */
[----:B------:R-:W-:Y:S01]  /*812c0*/  ISETP.LT.AND P1, PT, R159, c[0x0][0x178], !P2 ;  /* 0x00005e009f007a0c */ /* 0x000fe20005721270 */
[----:B--2---:R1:W-:Y:S04]  /*812d0*/  @P5 STG.E [R188.64], R185 ;  /* 0x000000b9bc005986 */ /* 0x0043e8000c101904 */
[----:B------:R-:W-:Y:S01]  /*812e0*/  @P4 STG.E [R190.64], R3 ;  /* 0x00000003be004986 */ /* 0x000fe2000c101904 */
[----:B-1----:R-:W-:-:S05]  /*812f0*/  IMAD.WIDE R184, R0, 0x4, R6 ;  /* 0x0000000400b87825 */ /* 0x002fca00078e0206 */
[----:B---3--:R1:W-:Y:S02]  /*81300*/  @P6 STG.E [R184.64], R192 ;  /* 0x000000c0b8006986 */ /* 0x0083e4000c101904 */
[----:B-1----:R-:W-:-:S04]  /*81310*/  IADD3 R192, R123, 0x78, RZ ;  /* 0x000000787bc07810 */ /* 0x002fc80007ffe0ff */
[----:B------:R-:W-:Y:S02]  /*81320*/  ISETP.GE.AND P6, PT, R192, c[0x0][0x17c], PT ;  /* 0x00005f00c0007a0c */ /* 0x000fe40003fc6270 */
[----:B------:R-:W2:Y:S01]  /*81330*/  LDL.LU R192, [R1+0x918] ;  /* 0x0009180001c07983 */ /* 0x000ea20000300800 */
[----:B------:R-:W-:Y:S02]  /*81340*/  ISETP.LT.AND P5, PT, R227, c[0x0][0x178], !P2 ;  /* 0x00005e00e3007a0c */ /* 0x000fe400057a1270 */
[----:B------:R-:W-:Y:S02]  /*81350*/  ISETP.LT.AND P4, PT, R158, c[0x0][0x178], !P2 ;  /* 0x00005e009e007a0c */ /* 0x000fe40005781270 */
[C---:B------:R-:W-:Y:S01]  /*81360*/  IADD3 R3, R0.reuse, c[0x0][0x198], RZ ;  /* 0x0000660000037a10 */ /* 0x040fe20007ffe0ff */
[----:B------:R-:W-:-:S04]  /*81370*/  IMAD.WIDE R184, R0, 0x4, R4 ;  /* 0x0000000400b87825 */ /* 0x000fc800078e0204 */
[C---:B------:R-:W-:Y:S01]  /*81380*/  IMAD.WIDE R186, R3.reuse, 0x4, R182 ;  /* 0x0000000403ba7825 */ /* 0x040fe200078e02b6 */
[----:B----4-:R-:W-:Y:S03]  /*81390*/  @P3 STG.E [R184.64], R250 ;  /* 0x000000fab8003986 */ /* 0x010fe6000c101904 */
[C---:B------:R-:W-:Y:S01]  /*813a0*/  IMAD.WIDE R188, R3.reuse, 0x4, R180 ;  /* 0x0000000403bc7825 */ /* 0x040fe200078e02b4 */
[----:B------:R-:W-:Y:S03]  /*813b0*/  @P5 STG.E [R186.64], R249 ;  /* 0x000000f9ba005986 */ /* 0x000fe6000c101904 */
[----:B------:R-:W-:Y:S01]  /*813c0*/  IMAD.WIDE R190, R3, 0x4, R6 ;  /* 0x0000000403be7825 */ /* 0x000fe200078e0206 */
[----:B------:R1:W-:Y:S04]  /*813d0*/  @P4 STG.E [R188.64], R195 ;  /* 0x000000c3bc004986 */ /* 0x0003e8000c101904 */
[----:B------:R3:W-:Y:S04]  /*813e0*/  @P1 STG.E [R190.64], R245 ;  /* 0x000000f5be001986 */ /* 0x0007e8000c101904 */
[----:B-1----:R-:W4:Y:S04]  /*813f0*/  LDL.LU R195, [R1+0x43c] ;  /* 0x00043c0001c37983 */ /* 0x002f280000300800 */
[----:B---3--:R-:W3:Y:S01]  /*81400*/  LDL.LU R245, [R1+0x33c] ;  /* 0x00033c0001f57983 */ /* 0x008ee20000300800 */
[----:B------:R-:W-:Y:S01]  /*81410*/  ISETP.LT.AND P2, PT, R119, c[0x0][0x178], !P2 ;  /* 0x00005e0077007a0c */ /* 0x000fe20005741270 */
[----:B------:R-:W-:Y:S01]  /*81420*/  IMAD.WIDE R184, R3, 0x4, R4 ;  /* 0x0000000403b87825 */ /* 0x000fe200078e0204 */
[----:B------:R-:W-:-:S02]  /*81430*/  ISETP.LT.AND P3, PT, R227, c[0x0][0x178], !P6 ;  /* 0x00005e00e3007a0c */ /* 0x000fc40007761270 */
[----:B------:R-:W-:Y:S02]  /*81440*/  ISETP.LT.AND P1, PT, R158, c[0x0][0x178], !P6 ;  /* 0x00005e009e007a0c */ /* 0x000fe40007721270 */
[----:B------:R-:W-:Y:S02]  /*81450*/  ISETP.LT.AND P5, PT, R159, c[0x0][0x178], !P6 ;  /* 0x00005e009f007a0c */ /* 0x000fe400077a1270 */
[----:B------:R-:W-:-:S05]  /*81460*/  IADD3 R3, R3, c[0x0][0x198], RZ ;  /* 0x0000660003037a10 */ /* 0x000fca0007ffe0ff */
[----:B------:R1:W-:Y:S01]  /*81470*/  @P2 STG.E [R184.64], R244 ;  /* 0x000000f4b8002986 */ /* 0x0003e2000c101904 */
[----:B------:R-:W-:Y:S01]  /*81480*/  IADD3 R0, R123, 0x7a, RZ ;  /* 0x0000007a7b007810 */ /* 0x000fe20007ffe0ff */
[----:B------:R-:W-:Y:S01]  /*81490*/  IMAD.WIDE R190, R3, 0x4, R182 ;  /* 0x0000000403be7825 */ /* 0x000fe200078e02b6 */
[----:B------:R-:W-:Y:S01]  /*814a0*/  ISETP.LT.AND P6, PT, R119, c[0x0][0x178], !P6 ;  /* 0x00005e0077007a0c */ /* 0x000fe200077c1270 */
[----:B-1----:R-:W3:Y:S04]  /*814b0*/  LDL.LU R244, [R1+0x2dc] ;  /* 0x0002dc0001f47983 */ /* 0x002ee80000300800 */
[----:B------:R-:W3:Y:S01]  /*814c0*/  LDL.LU R250, [R1+0x938] ;  /* 0x0009380001fa7983 */ /* 0x000ee20000300800 */
[----:B------:R-:W-:Y:S01]  /*814d0*/  IMAD.WIDE R188, R3, 0x4, R180 ;  /* 0x0000000403bc7825 */ /* 0x000fe200078e02b4 */
[----:B------:R-:W-:-:S03]  /*814e0*/  ISETP.LT.AND P2, PT, R227, c[0x0][0x178], !P0 ;  /* 0x00005e00e3007a0c */ /* 0x000fc60004741270 */
[C---:B------:R-:W-:Y:S01]  /*814f0*/  IMAD.WIDE R186, R3.reuse, 0x4, R6 ;  /* 0x0000000403ba7825 */ /* 0x040fe200078e0206 */
[----:B------:R-:W-:Y:S01]  /*81500*/  ISETP.GE.AND P4, PT, R0, c[0x0][0x17c], PT ;  /* 0x00005f0000007a0c */ /* 0x000fe20003f86270 */
[----:B------:R-:W3:Y:S01]  /*81510*/  LDL.LU R249, [R1+0x908] ;  /* 0x0009080001f97983 */ /* 0x000ee20000300800 */
[C---:B------:R-:W-:Y:S01]  /*81520*/  IADD3 R0, R3.reuse, c[0x0][0x198], RZ ;  /* 0x0000660003007a10 */ /* 0x040fe20007ffe0ff */
[----:B------:R-:W-:Y:S02]  /*81530*/  IMAD.WIDE R184, R3, 0x4, R4 ;  /* 0x0000000403b87825 */ /* 0x000fe400078e0204 */
[----:B--2---:R1:W-:Y:S04]  /*81540*/  @P3 STG.E [R190.64], R192 ;  /* 0x000000c0be003986 */ /* 0x0043e8000c101904 */
[----:B------:R-:W-:Y:S04]  /*81550*/  @P1 STG.E [R188.64], R251 ;  /* 0x000000fbbc001986 */ /* 0x000fe8000c101904 */
[----:B------:R2:W-:Y:S01]  /*81560*/  @P5 STG.E [R186.64], R248 ;  /* 0x000000f8ba005986 */ /* 0x0005e2000c101904 */
[----:B-1----:R-:W-:-:S03]  /*81570*/  IMAD.WIDE R190, R0, 0x4, R182 ;  /* 0x0000000400be7825 */ /* 0x002fc600078e02b6 */
[----:B------:R1:W-:Y:S01]  /*81580*/  @P6 STG.E [R184.64], R193 ;  /* 0x000000c1b8006986 */ /* 0x0003e2000c101904 */
[----:B------:R-:W-:-:S03]  /*81590*/  ISETP.LT.AND P3, PT, R158, c[0x0][0x178], !P0 ;  /* 0x00005e009e007a0c */ /* 0x000fc60004761270 */
[----:B--2---:R-:W2:Y:S04]  /*815a0*/  LDL.LU R248, [R1+0x3a8] ;  /* 0x0003a80001f87983 */ /* 0x004ea80000300800 */
[----:B------:R4:W-:Y:S01]  /*815b0*/  @P2 STG.E [R190.64], R194 ;  /* 0x000000c2be002986 */ /* 0x0009e2000c101904 */
[----:B------:R-:W-:Y:S02]  /*815c0*/  ISETP.LT.AND P2, PT, R159, c[0x0][0x178], !P0 ;  /* 0x00005e009f007a0c */ /* 0x000fe40004741270 */
[----:B-1----:R-:W-:Y:S01]  /*815d0*/  IADD3 R184, R123, 0x7b, RZ ;  /* 0x0000007b7bb87810 */ /* 0x002fe20007ffe0ff */
[----:B------:R-:W-:Y:S01]  /*815e0*/  IMAD.WIDE R186, R0, 0x4, R180 ;  /* 0x0000000400ba7825 */ /* 0x000fe200078e02b4 */
[----:B------:R-:W2:Y:S02]  /*815f0*/  LDL.LU R193, [R1+0x318] ;  /* 0x0003180001c17983 */ /* 0x000ea40000300800 */
[----:B------:R-:W-:Y:S01]  /*81600*/  ISETP.GE.AND P1, PT, R184, c[0x0][0x17c], PT ;  /* 0x00005f00b8007a0c */ /* 0x000fe20003f26270 */
[----:B------:R-:W-:Y:S01]  /*81610*/  IMAD.WIDE R184, R0, 0x4, R6 ;  /* 0x0000000400b87825 */ /* 0x000fe200078e0206 */
[----:B----4-:R1:W-:Y:S04]  /*81620*/  @P3 STG.E [R186.64], R195 ;  /* 0x000000c3ba003986 */ /* 0x0103e8000c101904 */
[----:B------:R-:W4:Y:S04]  /*81630*/  LDL.LU R194, [R1+0x93c] ;  /* 0x00093c0001c27983 */ /* 0x000f280000300800 */
[----:B---3--:R3:W-:Y:S04]  /*81640*/  @P2 STG.E [R184.64], R245 ;  /* 0x000000f5b8002986 */ /* 0x0087e8000c101904 */
[----:B-1----:R-:W4:Y:S04]  /*81650*/  LDL.LU R195, [R1+0x90c] ;  /* 0x00090c0001c37983 */ /* 0x002f280000300800 */
[----:B---3--:R-:W3:Y:S01]  /*81660*/  LDL.LU R245, [R1+0x3ac] ;  /* 0x0003ac0001f57983 */ /* 0x008ee20000300800 */
[----:B------:R-:W-:-:S02]  /*81670*/  ISETP.LT.AND P0, PT, R119, c[0x0][0x178], !P0 ;  /* 0x00005e0077007a0c */ /* 0x000fc40004701270 */
[----:B------:R-:W-:Y:S02]  /*81680*/  ISETP.LT.AND P6, PT, R227, c[0x0][0x178], !P4 ;  /* 0x00005e00e3007a0c */ /* 0x000fe400067c1270 */
[C---:B------:R-:W-:Y:S01]  /*81690*/  IADD3 R3, R0.reuse, c[0x0][0x198], RZ ;  /* 0x0000660000037a10 */ /* 0x040fe20007ffe0ff */
[----:B------:R-:W-:-:S04]  /*816a0*/  IMAD.WIDE R188, R0, 0x4, R4 ;  /* 0x0000000400bc7825 */ /* 0x000fc800078e0204 */
[----:B------:R-:W-:Y:S01]  /*816b0*/  IMAD.WIDE R190, R3, 0x4, R182 ;  /* 0x0000000403be7825 */ /* 0x000fe200078e02b6 */
[----:B------:R-:W-:-:S03]  /*816c0*/  ISETP.LT.AND P5, PT, R158, c[0x0][0x178], !P4 ;  /* 0x00005e009e007a0c */ /* 0x000fc600067a1270 */
[----:B------:R1:W-:Y:S04]  /*816d0*/  @P0 STG.E [R188.64], R244 ;  /* 0x000000f4bc000986 */ /* 0x0003e8000c101904 */
[----:B------:R1:W-:Y:S01]  /*816e0*/  @P6 STG.E [R190.64], R250 ;  /* 0x000000fabe006986 */ /* 0x0003e2000c101904 */
[----:B------:R-:W-:Y:S01]  /*816f0*/  ISETP.LT.AND P6, PT, R159, c[0x0][0x178], !P4 ;  /* 0x00005e009f007a0c */ /* 0x000fe200067c1270 */
[----:B------:R-:W-:-:S04]  /*81700*/  IMAD.WIDE R186, R3, 0x4, R180 ;  /* 0x0000000403ba7825 */ /* 0x000fc800078e02b4 */
[----:B------:R-:W-:Y:S01]  /*81710*/  IMAD.WIDE R184, R3, 0x4, R6 ;  /* 0x0000000403b87825 */ /* 0x000fe200078e0206 */
[----:B------:R1:W-:Y:S04]  /*81720*/  @P5 STG.E [R186.64], R249 ;  /* 0x000000f9ba005986 */ /* 0x0003e8000c101904 */
[----:B-1----:R-:W3:Y:S01]  /*81730*/  LDL.LU R244, [R1+0x31c] ;  /* 0x00031c0001f47983 */ /* 0x002ee20000300800 */
[----:B------:R-:W-:Y:S02]  /*81740*/  IADD3 R191, R123, 0x7c, RZ ;  /* 0x0000007c7bbf7810 */ /* 0x000fe40007ffe0ff */
[----:B------:R-:W-:Y:S01]  /*81750*/  ISETP.LT.AND P4, PT, R119, c[0x0][0x178], !P4 ;  /* 0x00005e0077007a0c */ /* 0x000fe20006781270 */
[----:B------:R-:W3:Y:S01]  /*81760*/  LDL.LU R192, [R1+0x928] ;  /* 0x0009280001c07983 */ /* 0x000ee20000300800 */
[----:B------:R-:W-:-:S02]  /*81770*/  ISETP.LT.AND P5, PT, R227, c[0x0][0x178], !P1 ;  /* 0x00005e00e3007a0c */ /* 0x000fc40004fa1270 */
[C---:B------:R-:W-:Y:S02]  /*81780*/  IADD3 R0, R3.reuse, c[0x0][0x198], RZ ;  /* 0x0000660003007a10 */ /* 0x040fe40007ffe0ff */
[----:B------:R-:W-:Y:S01]  /*81790*/  ISETP.LT.AND P3, PT, R158, c[0x0][0x178], !P1 ;  /* 0x00005e009e007a0c */ /* 0x000fe20004f61270 */
[----:B------:R-:W-:Y:S01]  /*817a0*/  IMAD.WIDE R186, R3, 0x4, R4 ;  /* 0x0000000403ba7825 */ /* 0x000fe200078e0204 */
[----:B------:R-:W-:-:S03]  /*817b0*/  ISETP.LT.AND P0, PT, R159, c[0x0][0x178], !P1 ;  /* 0x00005e009f007a0c */ /* 0x000fc60004f01270 */
[----:B------:R-:W-:Y:S01]  /*817c0*/  IMAD.WIDE R188, R0, 0x4, R182 ;  /* 0x0000000400bc7825 */ /* 0x000fe200078e02b6 */
[----:B--2---:R1:W-:Y:S01]  /*817d0*/  @P6 STG.E [R184.64], R248 ;  /* 0x000000f8b8006986 */ /* 0x0043e2000c101904 */
[----:B------:R-:W-:-:S03]  /*817e0*/  ISETP.GE.AND P6, PT, R191, c[0x0][0x17c], PT ;  /* 0x00005f00bf007a0c */ /* 0x000fc60003fc6270 */
[----:B------:R-:W2:Y:S04]  /*817f0*/  LDL.LU R191, [R1+0x958] ;  /* 0x0009580001bf7983 */ /* 0x000ea80000300800 */
[----:B------:R-:W2:Y:S04]  /*81800*/  LDL.LU R251, [R1+0x3c8] ;  /* 0x0003c80001fb7983 */ /* 0x000ea80000300800 */
[----:B------:R4:W-:Y:S01]  /*81810*/  @P4 STG.E [R186.64], R193 ;  /* 0x000000c1ba004986 */ /* 0x0009e2000c101904 */
[----:B-1----:R-:W-:-:S03]  /*81820*/  IMAD.WIDE R184, R0, 0x4, R180 ;  /* 0x0000000400b87825 */ /* 0x002fc600078e02b4 */
[----:B------:R-:W2:Y:S04]  /*81830*/  LDL.LU R248, [R1+0x358] ;  /* 0x0003580001f87983 */ /* 0x000ea80000300800 */
[----:B----4-:R1:W-:Y:S01]  /*81840*/  @P5 STG.E [R188.64], R194 ;  /* 0x000000c2bc005986 */ /* 0x0103e2000c101904 */
[----:B------:R-:W-:-:S03]  /*81850*/  IMAD.WIDE R186, R0, 0x4, R6 ;  /* 0x0000000400ba7825 */ /* 0x000fc600078e0206 */
[----:B------:R4:W-:Y:S04]  /*81860*/  @P3 STG.E [R184.64], R195 ;  /* 0x000000c3b8003986 */ /* 0x0009e8000c101904 */
[----:B-1----:R-:W2:Y:S04]  /*81870*/  LDL.LU R194, [R1+0x95c] ;  /* 0x00095c0001c27983 */ /* 0x002ea80000300800 */
[----:B---3--:R1:W-:Y:S04]  /*81880*/  @P0 STG.E [R186.64], R245 ;  /* 0x000000f5ba000986 */ /* 0x0083e8000c101904 */
[----:B----4-:R-:W3:Y:S04]  /*81890*/  LDL.LU R195, [R1+0x92c] ;  /* 0x00092c0001c37983 */ /* 0x010ee80000300800 */
[----:B-1----:R-:W4:Y:S01]  /*818a0*/  LDL.LU R245, [R1+0x3cc] ;  /* 0x0003cc0001f57983 */ /* 0x002f220000300800 */
[----:B------:R-:W-:-:S02]  /*818b0*/  ISETP.LT.AND P1, PT, R119, c[0x0][0x178], !P1 ;  /* 0x00005e0077007a0c */ /* 0x000fc40004f21270 */
[----:B------:R-:W-:Y:S02]  /*818c0*/  ISETP.LT.AND P4, PT, R227, c[0x0][0x178], !P6 ;  /* 0x00005e00e3007a0c */ /* 0x000fe40007781270 */
[----:B------:R-:W-:Y:S02]  /*818d0*/  ISETP.LT.AND P5, PT, R158, c[0x0][0x178], !P6 ;  /* 0x00005e009e007a0c */ /* 0x000fe400077a1270 */
[C---:B------:R-:W-:Y:S02]  /*818e0*/  IADD3 R190, R123.reuse, 0x7e, RZ ;  /* 0x0000007e7bbe7810 */ /* 0x040fe40007ffe0ff */
[C---:B------:R-:W-:Y:S01]  /*818f0*/  IADD3 R3, R0.reuse, c[0x0][0x198], RZ ;  /* 0x0000660000037a10 */ /* 0x040fe20007ffe0ff */
[----:B------:R-:W-:Y:S01]  /*81900*/  IMAD.WIDE R184, R0, 0x4, R4 ;  /* 0x0000000400b87825 */ /* 0x000fe200078e0204 */
[----:B------:R-:W-:Y:S02]  /*81910*/  ISETP.GE.AND P2, PT, R190, c[0x0][0x17c], PT ;  /* 0x00005f00be007a0c */ /* 0x000fe40003f46270 */
[----:B------:R-:W-:Y:S01]  /*81920*/  IADD3 R190, R123, 0x7d, RZ ;  /* 0x0000007d7bbe7810 */ /* 0x000fe20007ffe0ff */
[----:B------:R-:W-:Y:S01]  /*81930*/  IMAD.WIDE R186, R3, 0x4, R182 ;  /* 0x0000000403ba7825 */ /* 0x000fe200078e02b6 */
[----:B------:R-:W-:Y:S01]  /*81940*/  ISETP.LT.AND P0, PT, R159, c[0x0][0x178], !P6 ;  /* 0x00005e009f007a0c */ /* 0x000fe20007701270 */
[----:B------:R1:W-:Y:S02]  /*81950*/  @P1 STG.E [R184.64], R244 ;  /* 0x000000f4b8001986 */ /* 0x0003e4000c101904 */
[----:B------:R-:W-:Y:S01]  /*81960*/  IMAD.WIDE R188, R3, 0x4, R180 ;  /* 0x0000000403bc7825 */ /* 0x000fe200078e02b4 */
[----:B------:R-:W-:-:S02]  /*81970*/  ISETP.GE.AND P3, PT, R190, c[0x0][0x17c], PT ;  /* 0x00005f00be007a0c */ /* 0x000fc40003f66270 */
[----:B------:R-:W-:Y:S01]  /*81980*/  ISETP.LT.AND P6, PT, R119, c[0x0][0x178], !P6 ;  /* 0x00005e0077007a0c */ /* 0x000fe200077c1270 */
[----:B-1----:R-:W4:Y:S01]  /*81990*/  LDL.LU R244, [R1+0x35c] ;  /* 0x00035c0001f47983 */ /* 0x002f220000300800 */
[----:B------:R-:W-:Y:S01]  /*819a0*/  IMAD.WIDE R184, R3, 0x4, R6 ;  /* 0x0000000403b87825 */ /* 0x000fe200078e0206 */
[----:B------:R-:W-:Y:S02]  /*819b0*/  ISETP.LT.AND P1, PT, R158, c[0x0][0x178], !P3 ;  /* 0x00005e009e007a0c */ /* 0x000fe40005f21270 */
[----:B------:R-:W4:Y:S04]  /*819c0*/  LDL.LU R250, [R1+0x998] ;  /* 0x0009980001fa7983 */ /* 0x000f280000300800 */
[----:B------:R-:W4:Y:S04]  /*819d0*/  LDL.LU R249, [R1+0x948] ;  /* 0x0009480001f97983 */ /* 0x000f280000300800 */
[----:B------:R-:W4:Y:S04]  /*819e0*/  LDL.LU R193, [R1+0x3d8] ;  /* 0x0003d80001c17983 */ /* 0x000f280000300800 */
[----:B--2---:R1:W-:Y:S04]  /*819f0*/  @P4 STG.E [R186.64], R191 ;  /* 0x000000bfba004986 */ /* 0x0043e8000c101904 */
[----:B------:R2:W-:Y:S01]  /*81a00*/  @P5 STG.E [R188.64], R192 ;  /* 0x000000c0bc005986 */ /* 0x0005e2000c101904 */
[----:B------:R-:W-:-:S02]  /*81a10*/  ISETP.LT.AND P5, PT, R227, c[0x0][0x178], !P3 ;  /* 0x00005e00e3007a0c */ /* 0x000fc40005fa1270 */
[----:B------:R-:W-:Y:S01]  /*81a20*/  ISETP.LT.AND P4, PT, R159, c[0x0][0x178], !P3 ;  /* 0x00005e009f007a0c */ /* 0x000fe20005f81270 */
[C---:B-1----:R-:W-:Y:S01]  /*81a30*/  IMAD.WIDE R186, R3.reuse, 0x4, R4 ;  /* 0x0000000403ba7825 */ /* 0x042fe200078e0204 */
[----:B------:R-:W-:Y:S01]  /*81a40*/  IADD3 R3, R3, c[0x0][0x198], RZ ;  /* 0x0000660003037a10 */ /* 0x000fe20007ffe0ff */
[----:B------:R1:W-:Y:S04]  /*81a50*/  @P0 STG.E [R184.64], R251 ;  /* 0x000000fbb8000986 */ /* 0x0003e8000c101904 */
[----:B------:R2:W-:Y:S02]  /*81a60*/  @P6 STG.E [R186.64], R248 ;  /* 0x000000f8ba006986 */ /* 0x0005e4000c101904 */
[----:B--2---:R-:W-:-:S04]  /*81a70*/  IMAD.WIDE R188, R3, 0x4, R6 ;  /* 0x0000000403bc7825 */ /* 0x004fc800078e0206 */
[----:B-1----:R-:W-:-:S04]  /*81a80*/  IMAD.WIDE R184, R3, 0x4, R182 ;  /* 0x0000000403b87825 */ /* 0x002fc800078e02b6 */
[----:B------:R-:W-:Y:S01]  /*81a90*/  IMAD.WIDE R186, R3, 0x4, R180 ;  /* 0x0000000403ba7825 */ /* 0x000fe200078e02b4 */
[----:B------:R1:W-:Y:S04]  /*81aa0*/  @P5 STG.E [R184.64], R194 ;  /* 0x000000c2b8005986 */ /* 0x0003e8000c101904 */
[----:B---3--:R2:W-:Y:S04]  /*81ab0*/  @P1 STG.E [R186.64], R195 ;  /* 0x000000c3ba001986 */ /* 0x0085e8000c101904 */
[----:B-1----:R-:W3:Y:S04]  /*81ac0*/  LDL.LU R194, [R1+0x368] ;  /* 0x0003680001c27983 */ /* 0x002ee80000300800 */
[----:B----4-:R1:W-:Y:S04]  /*81ad0*/  @P4 STG.E [R188.64], R245 ;  /* 0x000000f5bc004986 */ /* 0x0103e8000c101904 */
[----:B--2---:R-:W2:Y:S04]  /*81ae0*/  LDL.LU R195, [R1+0x99c] ;  /* 0x00099c0001c37983 */ /* 0x004ea80000300800 */
[----:B------:R-:W4:Y:S04]  /*81af0*/  LDL.LU R248, [R1+0x94c] ;  /* 0x00094c0001f87983 */ /* 0x000f280000300800 */
[----:B-1----:R-:W4:Y:S01]  /*81b00*/  LDL.LU R245, [R1+0x3dc] ;  /* 0x0003dc0001f57983 */ /* 0x002f220000300800 */
[----:B------:R-:W-:-:S02]  /*81b10*/  ISETP.LT.AND P3, PT, R119, c[0x0][0x178], !P3 ;  /* 0x00005e0077007a0c */ /* 0x000fc40005f61270 */
[----:B------:R-:W-:Y:S01]  /*81b20*/  IADD3 R0, R123, 0x81, RZ ;  /* 0x000000817b007810 */ /* 0x000fe20007ffe0ff */
[----:B------:R-:W-:Y:S01]  /*81b30*/  IMAD.WIDE R184, R3, 0x4, R4 ;  /* 0x0000000403b87825 */ /* 0x000fe200078e0204 */
[----:B------:R-:W-:Y:S02]  /*81b40*/  ISETP.LT.AND P6, PT, R227, c[0x0][0x178], !P2 ;  /* 0x00005e00e3007a0c */ /* 0x000fe400057c1270 */
[----:B------:R-:W-:Y:S02]  /*81b50*/  ISETP.GE.AND P0, PT, R0, c[0x0][0x17c], PT ;  /* 0x00005f0000007a0c */ /* 0x000fe40003f06270 */
[----:B------:R-:W-:Y:S02]  /*81b60*/  ISETP.LT.AND P5, PT, R158, c[0x0][0x178], !P2 ;  /* 0x00005e009e007a0c */ /* 0x000fe400057a1270 */
[----:B------:R-:W-:Y:S02]  /*81b70*/  IADD3 R0, R3, c[0x0][0x198], RZ ;  /* 0x0000660003007a10 */ /* 0x000fe40007ffe0ff */
[----:B------:R-:W-:Y:S01]  /*81b80*/  IADD3 R190, R123, 0x7f, RZ ;  /* 0x0000007f7bbe7810 */ /* 0x000fe20007ffe0ff */
[----:B------:R1:W-:Y:S01]  /*81b90*/  @P3 STG.E [R184.64], R244 ;  /* 0x000000f4b8003986 */ /* 0x0003e2000c101904 */
[----:B------:R-:W-:Y:S01]  /*81ba0*/  ISETP.LT.AND P1, PT, R159, c[0x0][0x178], !P2 ;  /* 0x00005e009f007a0c */ /* 0x000fe20005721270 */
[----:B------:R-:W-:Y:S01]  /*81bb0*/  IMAD.WIDE R186, R0, 0x4, R182 ;  /* 0x0000000400ba7825 */ /* 0x000fe200078e02b6 */
[----:B------:R-:W-:-:S02]  /*81bc0*/  ISETP.GE.AND P4, PT, R190, c[0x0][0x17c], PT ;  /* 0x00005f00be007a0c */ /* 0x000fc40003f86270 */
[----:B------:R-:W-:Y:S01]  /*81bd0*/  ISETP.LT.AND P2, PT, R119, c[0x0][0x178], !P2 ;  /* 0x00005e0077007a0c */ /* 0x000fe20005741270 */
[----:B------:R-:W-:Y:S01]  /*81be0*/  IMAD.WIDE R188, R0, 0x4, R180 ;  /* 0x0000000400bc7825 */ /* 0x000fe200078e02b4 */
[----:B-1----:R-:W4:Y:S01]  /*81bf0*/  LDL.LU R244, [R1+0x36c] ;  /* 0x00036c0001f47983 */ /* 0x002f220000300800 */
[----:B------:R-:W-:-:S03]  /*81c00*/  ISETP.LT.AND P3, PT, R158, c[0x0][0x178], !P4 ;  /* 0x00005e009e007a0c */ /* 0x000fc60006761270 */
[----:B------:R1:W-:Y:S01]  /*81c10*/  @P6 STG.E [R186.64], R250 ;  /* 0x000000faba006986 */ /* 0x0003e2000c101904 */
[----:B------:R-:W-:Y:S01]  /*81c20*/  ISETP.LT.AND P6, PT, R227, c[0x0][0x178], !P4 ;  /* 0x00005e00e3007a0c */ /* 0x000fe200067c1270 */
[C---:B------:R-:W-:Y:S02]  /*81c30*/  IMAD.WIDE R184, R0.reuse, 0x4, R6 ;  /* 0x0000000400b87825 */ /* 0x040fe400078e0206 */
[----:B------:R-:W4:Y:S01]  /*81c40*/  LDL.LU R191, [R1+0xa90] ;  /* 0x000a900001bf7983 */ /* 0x000f220000300800 */
[----:B------:R-:W-:-:S03]  /*81c50*/  IADD3 R3, R0, c[0x0][0x198], RZ ;  /* 0x0000660000037a10 */ /* 0x000fc60007ffe0ff */
[----:B------:R1:W-:Y:S01]  /*81c60*/  @P5 STG.E [R188.64], R249 ;  /* 0x000000f9bc005986 */ /* 0x0003e2000c101904 */
[----:B------:R-:W-:-:S03]  /*81c70*/  ISETP.LT.AND P5, PT, R159, c[0x0][0x178], !P4 ;  /* 0x00005e009f007a0c */ /* 0x000fc600067a1270 */
[----:B------:R-:W4:Y:S01]  /*81c80*/  LDL.LU R192, [R1+0xa20] ;  /* 0x000a200001c07983 */ /* 0x000f220000300800 */
[----:B-1----:R-:W-:-:S03]  /*81c90*/  IMAD.WIDE R186, R0, 0x4, R4 ;  /* 0x0000000400ba7825 */ /* 0x002fc600078e0204 */
[----:B------:R1:W-:Y:S01]  /*81ca0*/  @P1 STG.E [R184.64], R193 ;  /* 0x000000c1b8001986 */ /* 0x0003e2000c101904 */
[----:B------:R-:W-:-:S03]  /*81cb0*/  IADD3 R188, R123, 0x80, RZ ;  /* 0x000000807bbc7810 */ /* 0x000fc60007ffe0ff */
[----:B------:R-:W4:Y:S01]  /*81cc0*/  LDL.LU R250, [R1+0x400] ;  /* 0x0004000001fa7983 */ /* 0x000f220000300800 */
[----:B------:R-:W-:Y:S01]  /*81cd0*/  ISETP.GE.AND P1, PT, R188, c[0x0][0x17c], PT ;  /* 0x00005f00bc007a0c */ /* 0x000fe20003f26270 */
[C---:B------:R-:W-:Y:S02]  /*81ce0*/  IMAD.WIDE R188, R3.reuse, 0x4, R180 ;  /* 0x0000000403bc7825 */ /* 0x040fe400078e02b4 */
[----:B-1----:R-:W4:Y:S02]  /*81cf0*/  LDL.LU R193, [R1+0x380] ;  /* 0x0003800001c17983 */ /* 0x002f240000300800 */
[C---:B------:R-:W-:Y:S02]  /*81d00*/  IMAD.WIDE R184, R3.reuse, 0x4, R182 ;  /* 0x0000000403b87825 */ /* 0x040fe400078e02b6 */
[----:B---3--:R1:W-:Y:S04]  /*81d10*/  @P2 STG.E [R186.64], R194 ;  /* 0x000000c2ba002986 */ /* 0x0083e8000c101904 */
[----:B--2---:R2:W-:Y:S01]  /*81d20*/  @P6 STG.E [R184.64], R195 ;  /* 0x000000c3b8006986 */ /* 0x0045e2000c101904 */
[----:B-1----:R-:W-:-:S03]  /*81d30*/  IMAD.WIDE R186, R3, 0x4, R6 ;  /* 0x0000000403ba7825 */ /* 0x002fc600078e0206 */
[----:B------:R-:W3:Y:S04]  /*81d40*/  LDL.LU R194, [R1+0xa94] ;  /* 0x000a940001c27983 */ /* 0x000ee80000300800 */
[----:B----4-:R-:W-:Y:S04]  /*81d50*/  @P3 STG.E [R188.64], R248 ;  /* 0x000000f8bc003986 */ /* 0x010fe8000c101904 */
[----:B--2---:R-:W2:Y:S04]  /*81d60*/  LDL.LU R195, [R1+0xa24] ;  /* 0x000a240001c37983 */ /* 0x004ea80000300800 */
[----:B------:R1:W-:Y:S04]  /*81d70*/  @P5 STG.E [R186.64], R245 ;  /* 0x000000f5ba005986 */ /* 0x0003e8000c101904 */
[----:B-1----:R-:W4:Y:S01]  /*81d80*/  LDL.LU R245, [R1+0x404] ;  /* 0x0004040001f57983 */ /* 0x002f220000300800 */
[----:B------:R-:W-:Y:S01]  /*81d90*/  ISETP.LT.AND P4, PT, R119, c[0x0][0x178], !P4 ;  /* 0x00005e0077007a0c */ /* 0x000fe20006781270 */
[----:B------:R-:W-:Y:S01]  /*81da0*/  IMAD.WIDE R184, R3, 0x4, R4 ;  /* 0x0000000403b87825 */ /* 0x000fe200078e0204 */
[----:B------:R-:W-:-:S02]  /*81db0*/  ISETP.LT.AND P2, PT, R227, c[0x0][0x178], !P1 ;  /* 0x00005e00e3007a0c */ /* 0x000fc40004f41270 */
[----:B------:R-:W-:Y:S02]  /*81dc0*/  ISETP.LT.AND P3, PT, R158, c[0x0][0x178], !P1 ;  /* 0x00005e009e007a0c */ /* 0x000fe40004f61270 */
[----:B------:R-:W-:Y:S02]  /*81dd0*/  IADD3 R3, R3, c[0x0][0x198], RZ ;  /* 0x0000660003037a10 */ /* 0x000fe40007ffe0ff */
[----:B------:R-:W-:-:S05]  /*81de0*/  ISETP.LT.AND P6, PT, R227, c[0x0][0x178], !P0 ;  /* 0x00005e00e3007a0c */ /* 0x000fca00047c1270 */
[----:B------:R1:W-:Y:S01]  /*81df0*/  @P4 STG.E [R184.64], R244 ;  /* 0x000000f4b8004986 */ /* 0x0003e2000c101904 */
[----:B------:R-:W-:Y:S01]  /*81e00*/  ISETP.LT.AND P4, PT, R159, c[0x0][0x178], !P1 ;  /* 0x00005e009f007a0c */ /* 0x000fe20004f81270 */
[----:B------:R-:W-:Y:S01]  /*81e10*/  IMAD.WIDE R186, R3, 0x4, R180 ;  /* 0x0000000403ba7825 */ /* 0x000fe200078e02b4 */
[----:B------:R-:W-:Y:S02]  /*81e20*/  ISETP.LT.AND P1, PT, R119, c[0x0][0x178], !P1 ;  /* 0x00005e0077007a0c */ /* 0x000fe40004f21270 */
[----:B------:R-:W-:Y:S01]  /*81e30*/  IADD3 R188, R123, 0x82, RZ ;  /* 0x000000827bbc7810 */ /* 0x000fe20007ffe0ff */
[----:B-1----:R-:W4:Y:S01]  /*81e40*/  LDL.LU R244, [R1+0x384] ;  /* 0x0003840001f47983 */ /* 0x002f220000300800 */
[----:B------:R-:W-:-:S03]  /*81e50*/  IMAD.WIDE R184, R3, 0x4, R182 ;  /* 0x0000000403b87825 */ /* 0x000fc600078e02b6 */
[----:B------:R-:W4:Y:S04]  /*81e60*/  LDL.LU R251, [R1+0xb90] ;  /* 0x000b900001fb7983 */ /* 0x000f280000300800 */
[----:B------:R-:W4:Y:S01]  /*81e70*/  LDL.LU R249, [R1+0xa40] ;  /* 0x000a400001f97983 */ /* 0x000f220000300800 */
[----:B------:R-:W-:-:S03]  /*81e80*/  IADD3 R0, R3, c[0x0][0x198], RZ ;  /* 0x0000660003007a10 */ /* 0x000fc60007ffe0ff */
[----:B------:R-:W4:Y:S01]  /*81e90*/  LDL.LU R248, [R1+0x660] ;  /* 0x0006600001f87983 */ /* 0x000f220000300800 */
[----:B------:R-:W-:-:S03]  /*81ea0*/  ISETP.LT.AND P5, PT, R158, c[0x0][0x178], !P0 ;  /* 0x00005e009e007a0c */ /* 0x000fc600047a1270 */
[----:B------:R1:W-:Y:S01]  /*81eb0*/  @P2 STG.E [R184.64], R191 ;  /* 0x000000bfb8002986 */ /* 0x0003e2000c101904 */
[----:B------:R-:W-:-:S03]  /*81ec0*/  ISETP.GE.AND P2, PT, R188, c[0x0][0x17c], PT ;  /* 0x00005f00bc007a0c */ /* 0x000fc60003f46270 */
[----:B------:R1:W-:Y:S01]  /*81ed0*/  @P3 STG.E [R186.64], R192 ;  /* 0x000000c0ba003986 */ /* 0x0003e2000c101904 */
[----:B------:R-:W-:Y:S01]  /*81ee0*/  ISETP.LT.AND P3, PT, R159, c[0x0][0x178], !P0 ;  /* 0x00005e009f007a0c */ /* 0x000fe20004761270 */
[----:B------:R-:W-:-:S04]  /*81ef0*/  IMAD.WIDE R188, R0, 0x4, R182 ;  /* 0x0000000400bc7825 */ /* 0x000fc800078e02b6 */
[----:B-1----:R-:W-:-:S04]  /*81f00*/  IMAD.WIDE R184, R3, 0x4, R6 ;  /* 0x0000000403b87825 */ /* 0x002fc800078e0206 */
[----:B------:R-:W-:Y:S01]  /*81f10*/  IMAD.WIDE R186, R3, 0x4, R4 ;  /* 0x0000000403ba7825 */ /* 0x000fe200078e0204 */
[----:B------:R1:W-:Y:S03]  /*81f20*/  @P4 STG.E [R184.64], R250 ;  /* 0x000000fab8004986 */ /* 0x0003e6000c101904 */
[C---:B------:R-:W-:Y:S01]  /*81f30*/  IMAD.WIDE R190, R0.reuse, 0x4, R180 ;  /* 0x0000000400be7825 */ /* 0x040fe200078e02b4 */
[----:B------:R1:W-:Y:S03]  /*81f40*/  @P1 STG.E [R186.64], R193 ;  /* 0x000000c1ba001986 */ /* 0x0003e6000c101904 */
[----:B-1----:R-:W-:Y:S01]  /*81f50*/  IMAD.WIDE R184, R0, 0x4, R6 ;  /* 0x0000000400b87825 */ /* 0x002fe200078e0206 */
[----:B------:R-:W4:Y:S04]  /*81f60*/  LDL.LU R193, [R1+0x390] ;  /* 0x0003900001c17983 */ /* 0x000f280000300800 */
[----:B---3--:R1:W-:Y:S04]  /*81f70*/  @P6 STG.E [R188.64], R194 ;  /* 0x000000c2bc006986 */ /* 0x0083e8000c101904 */
[----:B--2---:R2:W-:Y:S04]  /*81f80*/  @P5 STG.E [R190.64], R195 ;  /* 0x000000c3be005986 */ /* 0x0045e8000c101904 */
[----:B-1----:R-:W3:Y:S04]  /*81f90*/  LDL.LU R194, [R1+0xb94] ;  /* 0x000b940001c27983 */ /* 0x002ee80000300800 */
[----:B--2---:R-:W2:Y:S04]  /*81fa0*/  LDL.LU R195, [R1+0xa44] ;  /* 0x000a440001c37983 */ /* 0x004ea80000300800 */
[----:B----4-:R1:W-:Y:S04]  /*81fb0*/  @P3 STG.E [R184.64], R245 ;  /* 0x000000f5b8003986 */ /* 0x0103e8000c101904 */
[----:B-1----:R-:W4:Y:S01]  /*81fc0*/  LDL.LU R245, [R1+0x664] ;  /* 0x0006640001f57983 */ /* 0x002f220000300800 */
[----:B------:R-:W-:-:S02]  /*81fd0*/  ISETP.LT.AND P1, PT, R119, c[0x0][0x178], !P0 ;  /* 0x00005e0077007a0c */ /* 0x000fc40004721270 */
[----:B------:R-:W-:Y:S02]  /*81fe0*/  ISETP.LT.AND P6, PT, R227, c[0x0][0x178], !P2 ;  /* 0x00005e00e3007a0c */ /* 0x000fe400057c1270 */
[----:B------:R-:W-:Y:S02]  /*81ff0*/  ISETP.LT.AND P5, PT, R158, c[0x0][0x178], !P2 ;  /* 0x00005e009e007a0c */ /* 0x000fe400057a1270 */
[----:B------:R-:W-:Y:S02]  /*82000*/  ISETP.LT.AND P4, PT, R159, c[0x0][0x178], !P2 ;  /* 0x00005e009f007a0c */ /* 0x000fe40005781270 */
[C---:B------:R-:W-:Y:S02]  /*82010*/  IADD3 R186, R123.reuse, 0x83, RZ ;  /* 0x000000837bba7810 */ /* 0x040fe40007ffe0ff */
[C---:B------:R-:W-:Y:S02]  /*82020*/  IADD3 R3, R0.reuse, c[0x0][0x198], RZ ;  /* 0x0000660000037a10 */ /* 0x040fe40007ffe0ff */
[----:B------:R-:W-:Y:S01]  /*82030*/  IADD3 R188, R123, 0x84, RZ ;  /* 0x000000847bbc7810 */ /* 0x000fe20007ffe0ff */
[----:B------:R-:W-:Y:S01]  /*82040*/  IMAD.WIDE R184, R0, 0x4, R4 ;  /* 0x0000000400b87825 */ /* 0x000fe200078e0204 */
[----:B------:R-:W-:-:S02]  /*82050*/  ISETP.GE.AND P0, PT, R186, c[0x0][0x17c], PT ;  /* 0x00005f00ba007a0c */ /* 0x000fc40003f06270 */
[----:B------:R-:W-:Y:S01]  /*82060*/  ISETP.GE.AND P3, PT, R188, c[0x0][0x17c], PT ;  /* 0x00005f00bc007a0c */ /* 0x000fe20003f66270 */
[C---:B------:R-:W-:Y:S01]  /*82070*/  IMAD.WIDE R186, R3.reuse, 0x4, R182 ;  /* 0x0000000403ba7825 */ /* 0x040fe200078e02b6 */
[----:B------:R1:W-:Y:S03]  /*82080*/  @P1 STG.E [R184.64], R244 ;  /* 0x000000f4b8001986 */ /* 0x0003e6000c101904 */
[C---:B------:R-:W-:Y:S01]  /*82090*/  IMAD.WIDE R188, R3.reuse, 0x4, R180 ;  /* 0x0000000403bc7825 */ /* 0x040fe200078e02b4 */
[----:B------:R-:W-:Y:S03]  /*820a0*/  @P6 STG.E [R186.64], R251 ;  /* 0x000000fbba006986 */ /* 0x000fe6000c101904 */
[----:B------:R-:W-:Y:S01]  /*820b0*/  IMAD.WIDE R190, R3, 0x4, R6 ;  /* 0x0000000403be7825 */ /* 0x000fe200078e0206 */
[----:B------:R-:W-:Y:S01]  /*820c0*/  @P5 STG.E [R188.64], R249 ;  /* 0x000000f9bc005986 */ /* 0x000fe2000c101904 */
[----:B------:R-:W-:-:S03]  /*820d0*/  ISETP.LT.AND P2, PT, R119, c[0x0][0x178], !P2 ;  /* 0x00005e0077007a0c */ /* 0x000fc60005741270 */
[----:B------:R1:W-:Y:S01]  /*820e0*/  @P4 STG.E [R190.64], R248 ;  /* 0x000000f8be004986 */ /* 0x0003e2000c101904 */
[----:B------:R-:W-:-:S03]  /*820f0*/  ISETP.LT.AND P4, PT, R227, c[0x0][0x178], !P0 ;  /* 0x00005e00e3007a0c */ /* 0x000fc60004781270 */
[----:B-1----:R-:W4:Y:S04]  /*82100*/  LDL.LU R244, [R1+0x394] ;  /* 0x0003940001f47983 */ /* 0x002f280000300800 */
[----:B------:R-:W4:Y:S01]  /*82110*/  LDL.LU R192, [R1+0xb60] ;  /* 0x000b600001c07983 */ /* 0x000f220000300800 */
[----:B------:R-:W-:-:S03]  /*82120*/  ISETP.LT.AND P5, PT, R158, c[0x0][0x178], !P0 ;  /* 0x00005e009e007a0c */ /* 0x000fc600047a1270 */
[----:B------:R-:W4:Y:S01]  /*82130*/  LDL.LU R250, [R1+0x680] ;  /* 0x0006800001fa7983 */ /* 0x000f220000300800 */
[----:B------:R-:W-:-:S03]  /*82140*/  IADD3 R190, R3, c[0x0][0x198], RZ ;  /* 0x0000660003be7a10 */ /* 0x000fc60007ffe0ff */
[----:B------:R-:W4:Y:S01]  /*82150*/  LDL.LU R191, [R1+0xbc0] ;  /* 0x000bc00001bf7983 */ /* 0x000f220000300800 */
[----:B------:R-:W-:Y:S01]  /*82160*/  ISETP.LT.AND P1, PT, R159, c[0x0][0x178], !P0 ;  /* 0x00005e009f007a0c */ /* 0x000fe20004721270 */
[----:B------:R-:W-:Y:S02]  /*82170*/  IMAD.WIDE R188, R3, 0x4, R4 ;  /* 0x0000000403bc7825 */ /* 0x000fe400078e0204 */
[----:B------:R-:W4:Y:S02]  /*82180*/  LDL.LU R248, [R1+0x4b0] ;  /* 0x0004b00001f87983 */ /* 0x000f240000300800 */
[----:B------:R-:W-:-:S04]  /*82190*/  IMAD.WIDE R184, R190, 0x4, R182 ;  /* 0x00000004beb87825 */ /* 0x000fc800078e02b6 */
[C---:B------:R-:W-:Y:S01]  /*821a0*/  IMAD.WIDE R186, R190.reuse, 0x4, R180 ;  /* 0x00000004beba7825 */ /* 0x040fe200078e02b4 */
[----:B------:R-:W-:Y:S04]  /*821b0*/  @P2 STG.E [R188.64], R193 ;  /* 0x000000c1bc002986 */ /* 0x000fe8000c101904 */
[----:B---3--:R1:W-:Y:S04]  /*821c0*/  @P4 STG.E [R184.64], R194 ;  /* 0x000000c2b8004986 */ /* 0x0083e8000c101904 */
[----:B--2---:R2:W-:Y:S01]  /*821d0*/  @P5 STG.E [R186.64], R195 ;  /* 0x000000c3ba005986 */ /* 0x0045e2000c101904 */
[----:B-1----:R-:W-:-:S03]  /*821e0*/  IMAD.WIDE R184, R190, 0x4, R6 ;  /* 0x00000004beb87825 */ /* 0x002fc600078e0206 */
[----:B------:R-:W3:Y:S04]  /*821f0*/  LDL.LU R194, [R1+0xbc4] ;  /* 0x000bc40001c27983 */ /* 0x000ee80000300800 */
[----:B--2---:R-:W2:Y:S04]  /*82200*/  LDL.LU R195, [R1+0xb64] ;  /* 0x000b640001c37983 */ /* 0x004ea80000300800 */
[----:B----4-:R1:W-:Y:S04]  /*82210*/  @P1 STG.E [R184.64], R245 ;  /* 0x000000f5b8001986 */ /* 0x0103e8000c101904 */
[----:B-1----:R-:W4:Y:S01]  /*82220*/  LDL.LU R245, [R1+0x684] ;  /* 0x0006840001f57983 */ /* 0x002f220000300800 */
[----:B------:R-:W-:-:S02]  /*82230*/  ISETP.LT.AND P0, PT, R119, c[0x0][0x178], !P0 ;  /* 0x00005e0077007a0c */ /* 0x000fc40004701270 */
[----:B------:R-:W-:Y:S02]  /*82240*/  IADD3 R0, R123, 0x85, RZ ;  /* 0x000000857b007810 */ /* 0x000fe40007ffe0ff */
[----:B------:R-:W-:Y:S01]  /*82250*/  ISETP.LT.AND P6, PT, R227, c[0x0][0x178], !P3 ;  /* 0x00005e00e3007a0c */ /* 0x000fe20005fc1270 */
[----:B------:R-:W-:Y:S01]  /*82260*/  IMAD.WIDE R186, R190, 0x4, R4 ;  /* 0x00000004beba7825 */ /* 0x000fe200078e0204 */
[----:B------:R-:W-:Y:S01]  /*82270*/  ISETP.GE.AND P2, PT, R0, c[0x0][0x17c], PT ;  /* 0x00005f0000007a0c */ /* 0x000fe20003f46270 */
[----:B------:R-:W4:Y:S01]  /*82280*/  LDL.LU R193, [R1+0x4b4] ;  /* 0x0004b40001c17983 */ /* 0x000f220000300800 */
[----:B------:R-:W-:Y:S02]  /*82290*/  IADD3 R0, R190, c[0x0][0x198], RZ ;  /* 0x00006600be007a10 */ /* 0x000fe40007ffe0ff */
[----:B------:R-:W-:Y:S02]  /*822a0*/  ISETP.LT.AND P5, PT, R158, c[0x0][0x178], !P3 ;  /* 0x00005e009e007a0c */ /* 0x000fe40005fa1270 */
[----:B------:R-:W-:Y:S01]  /*822b0*/  ISETP.LT.AND P4, PT, R159, c[0x0][0x178], !P3 ;  /* 0x00005e009f007a0c */ /* 0x000fe20005f81270 */
[----:B------:R-:W-:Y:S01]  /*822c0*/  IMAD.WIDE R188, R0, 0x4, R182 ;  /* 0x0000000400bc7825 */ /* 0x000fe200078e02b6 */
[----:B------:R-:W-:-:S02]  /*822d0*/  ISETP.LT.AND P3, PT, R119, c[0x0][0x178], !P3 ;  /* 0x00005e0077007a0c */ /* 0x000fc40005f61270 */
[----:B------:R-:W-:Y:S01]  /*822e0*/  IADD3 R3, R123, 0x86, RZ ;  /* 0x000000867b037810 */ /* 0x000fe20007ffe0ff */
[----:B------:R-:W-:Y:S01]  /*822f0*/  IMAD.WIDE R184, R0, 0x4, R6 ;  /* 0x0000000400b87825 */ /* 0x000fe200078e0206 */
[----:B------:R1:W-:Y:S01]  /*82300*/  @P0 STG.E [R186.64], R244 ;  /* 0x000000f4ba000986 */ /* 0x0003e2000c101904 */
[----:B------:R-:W-:Y:S02]  /*82310*/  ISETP.LT.AND P1, PT, R158, c[0x0][0x178], !P2 ;  /* 0x00005e009e007a0c */ /* 0x000fe40005721270 */
[----:B------:R-:W-:Y:S02]  /*82320*/  ISETP.GE.AND P0, PT, R3, c[0x0][0x17c], PT ;  /* 0x00005f0003007a0c */ /* 0x000fe40003f06270 */
[C---:B------:R-:W-:Y:S01]  /*82330*/  IADD3 R3, R0.reuse, c[0x0][0x198], RZ ;  /* 0x0000660000037a10 */ /* 0x040fe20007ffe0ff */
[----:B-1----:R-:W-:Y:S01]  /*82340*/  IMAD.WIDE R186, R0, 0x4, R180 ;  /* 0x0000000400ba7825 */ /* 0x002fe200078e02b4 */
[----:B------:R1:W-:Y:S01]  /*82350*/  @P6 STG.E [R188.64], R191 ;  /* 0x000000bfbc006986 */ /* 0x0003e2000c101904 */
[----:B------:R-:W-:-:S03]  /*82360*/  ISETP.LT.AND P6, PT, R227, c[0x0][0x178], !P2 ;  /* 0x00005e00e3007a0c */ /* 0x000fc600057c1270 */
[----:B------:R1:W-:Y:S01]  /*82370*/  @P5 STG.E [R186.64], R192 ;  /* 0x000000c0ba005986 */ /* 0x0003e2000c101904 */
[----:B------:R-:W-:-:S03]  /*82380*/  ISETP.LT.AND P5, PT, R159, c[0x0][0x178], !P2 ;  /* 0x00005e009f007a0c */ /* 0x000fc600057a1270 */
[----:B------:R1:W-:Y:S01]  /*82390*/  @P4 STG.E [R184.64], R250 ;  /* 0x000000fab8004986 */ /* 0x0003e2000c101904 */
[----:B------:R-:W-:Y:S01]  /*823a0*/  IADD3 R190, R123, 0x87, RZ ;  /* 0x000000877bbe7810 */ /* 0x000fe20007ffe0ff */
[C---:B-1----:R-:W-:Y:S02]  /*823b0*/  IMAD.WIDE R188, R3.reuse, 0x4, R180 ;  /* 0x0000000403bc7825 */ /* 0x042fe400078e02b4 */
[----:B------:R-:W4:Y:S02]  /*823c0*/  LDL.LU R244, [R1+0xc20] ;  /* 0x000c200001f47983 */ /* 0x000f240000300800 */
[----:B------:R-:W-:Y:S02]  /*823d0*/  IMAD.WIDE R186, R3, 0x4, R182 ;  /* 0x0000000403ba7825 */ /* 0x000fe400078e02b6 */
[----:B------:R-:W4:Y:S02]  /*823e0*/  LDL.LU R251, [R1+0x870] ;  /* 0x0008700001fb7983 */ /* 0x000f240000300800 */
[----:B------:R-:W-:-:S02]  /*823f0*/  IMAD.WIDE R184, R0, 0x4, R4 ;  /* 0x0000000400b87825 */ /* 0x000fc400078e0204 */
[----:B------:R-:W4:Y:S04]  /*82400*/  LDL.LU R249, [R1+0x590] ;  /* 0x0005900001f97983 */ /* 0x000f280000300800 */
[----:B------:R1:W-:Y:S01]  /*82410*/  @P3 STG.E [R184.64], R248 ;  /* 0x000000f8b8003986 */ /* 0x0003e2000c101904 */
[----:B------:R-:W-:Y:S01]  /*82420*/  ISETP.GE.AND P4, PT, R190, c[0x0][0x17c], PT ;  /* 0x00005f00be007a0c */ /* 0x000fe20003f86270 */
[C---:B------:R-:W-:Y:S01]  /*82430*/  IMAD.WIDE R190, R3.reuse, 0x4, R4 ;  /* 0x0000000403be7825 */ /* 0x040fe200078e0204 */
[----:B------:R-:W-:-:S03]  /*82440*/  IADD3 R0, R3, c[0x0][0x198], RZ ;  /* 0x0000660003007a10 */ /* 0x000fc60007ffe0ff */
[----:B-1----:R-:W-:Y:S01]  /*82450*/  IMAD.WIDE R184, R3, 0x4, R6 ;  /* 0x0000000403b87825 */ /* 0x002fe200078e0206 */
[----:B---3--:R1:W-:Y:S04]  /*82460*/  @P6 STG.E [R186.64], R194 ;  /* 0x000000c2ba006986 */ /* 0x0083e8000c101904 */
[----:B--2---:R2:W-:Y:S04]  /*82470*/  @P1 STG.E [R188.64], R195 ;  /* 0x000000c3bc001986 */ /* 0x0045e8000c101904 */
[----:B-1----:R-:W3:Y:S04]  /*82480*/  LDL.LU R194, [R1+0xc24] ;  /* 0x000c240001c27983 */ /* 0x002ee80000300800 */
[----:B------:R-:W3:Y:S04]  /*82490*/  LDL.LU R248, [R1+0xb74] ;  /* 0x000b740001f87983 */ /* 0x000ee80000300800 */
[----:B--2---:R-:W2:Y:S04]  /*824a0*/  LDL.LU R195, [R1+0x874] ;  /* 0x0008740001c37983 */ /* 0x004ea80000300800 */
[----:B----4-:R1:W-:Y:S04]  /*824b0*/  @P5 STG.E [R184.64], R245 ;  /* 0x000000f5b8005986 */ /* 0x0103e8000c101904 */
[----:B-1----:R-:W4:Y:S04]  /*824c0*/  LDL.LU R245, [R1+0x594] ;  /* 0x0005940001f57983 */ /* 0x002f280000300800 */
        /* <DEDUP_REMOVED lines=11> */
[----:B------:R1:W-:Y:S02]  /*82580*/  @P2 STG.E [R190.64], R193 ;  /* 0x000000c1be002986 */ /* 0x0003e4000c101904 */
[C---:B------:R-:W-:Y:S02]  /*82590*/  IMAD.WIDE R188, R0.reuse, 0x4, R6 ;  /* 0x0000000400bc7825 */ /* 0x040fe400078e0206 */
[----:B------:R-:W3:Y:S02]  /*825a0*/  LDL.LU R250, [R1+0x5a0] ;  /* 0x0005a00001fa7983 */ /* 0x000ee40000300800 */
[----:B-1----:R-:W-:Y:S02]  /*825b0*/  IMAD.WIDE R190, R0, 0x4, R4 ;  /* 0x0000000400be7825 */ /* 0x002fe400078e0204 */
[----:B------:R-:W3:Y:S04]  /*825c0*/  LDL.LU R193, [R1+0xc44] ;  /* 0x000c440001c17983 */ /* 0x000ee80000300800 */
[----:B------:R1:W-:Y:S01]  /*825d0*/  @P6 STG.E [R184.64], R244 ;  /* 0x000000f4b8006986 */ /* 0x0003e2000c101904 */
[----:B------:R-:W-:-:S03]  /*825e0*/  ISETP.LT.AND P2, PT, R159, c[0x0][0x178], !P4 ;  /* 0x00005e009f007a0c */ /* 0x000fc60006741270 */
[----:B-1----:R-:W4:Y:S04]  /*825f0*/  LDL.LU R244, [R1+0x219c] ;  /* 0x00219c0001f47983 */ /* 0x002f280000300800 */
[----:B--2---:R1:W-:Y:S04]  /*82600*/  @P3 STG.E [R186.64], R3 ;  /* 0x00000003ba003986 */ /* 0x0043e8000c101904 */
[----:B------:R-:W-:Y:S04]  /*82610*/  @P1 STG.E [R188.64], R251 ;  /* 0x000000fbbc001986 */ /* 0x000fe8000c101904 */
[----:B------:R2:W-:Y:S01]  /*82620*/  @P0 STG.E [R190.64], R249 ;  /* 0x000000f9be000986 */ /* 0x0005e2000c101904 */
[----:B------:R-:W-:-:S02]  /*82630*/  ISETP.LT.AND P1, PT, R227, c[0x0][0x178], !P4 ;  /* 0x00005e00e3007a0c */ /* 0x000fc40006721270 */
[----:B-1----:R-:W-:Y:S01]  /*82640*/  IADD3 R3, R0, c[0x0][0x198], RZ ;  /* 0x0000660000037a10 */ /* 0x002fe20007ffe0ff */
[----:B--2---:R-:W2:Y:S01]  /*82650*/  LDL.LU R190, [R1+0xc40] ;  /* 0x000c400001be7983 */ /* 0x004ea20000300800 */
[----:B------:R-:W-:-:S03]  /*82660*/  ISETP.LT.AND P3, PT, R158, c[0x0][0x178], !P4 ;  /* 0x00005e009e007a0c */ /* 0x000fc60006761270 */
[----:B------:R-:W2:Y:S01]  /*82670*/  LDL.LU R191, [R1+0xbd0] ;  /* 0x000bd00001bf7983 */ /* 0x000ea20000300800 */
[----:B------:R-:W-:Y:S01]  /*82680*/  IMAD.WIDE R188, R3, 0x4, R182 ;  /* 0x0000000403bc7825 */ /* 0x000fe200078e02b6 */
[----:B------:R-:W-:-:S03]  /*82690*/  ISETP.LT.AND P4, PT, R119, c[0x0][0x178], !P4 ;  /* 0x00005e0077007a0c */ /* 0x000fc60006781270 */
[C---:B------:R-:W-:Y:S01]  /*826a0*/  IMAD.WIDE R184, R3.reuse, 0x4, R180 ;  /* 0x0000000403b87825 */ /* 0x040fe200078e02b4 */
[----:B---3--:R1:W-:Y:S03]  /*826b0*/  @P1 STG.E [R188.64], R194 ;  /* 0x000000c2bc001986 */ /* 0x0083e6000c101904 */
[C---:B------:R-:W-:Y:S01]  /*826c0*/  IMAD.WIDE R186, R3.reuse, 0x4, R6 ;  /* 0x0000000403ba7825 */ /* 0x040fe200078e0206 */
[----:B------:R-:W-:Y:S04]  /*826d0*/  @P3 STG.E [R184.64], R248 ;  /* 0x000000f8b8003986 */ /* 0x000fe8000c101904 */
[----:B-1----:R-:W3:Y:S01]  /*826e0*/  LDL.LU R194, [R1+0xbd4] ;  /* 0x000bd40001c27983 */ /* 0x002ee20000300800 */
[----:B------:R-:W-:-:S03]  /*826f0*/  IMAD.WIDE R188, R3, 0x4, R4 ;  /* 0x0000000403bc7825 */ /* 0x000fc600078e0204 */
[----:B------:R1:W-:Y:S04]  /*82700*/  @P2 STG.E [R186.64], R195 ;  /* 0x000000c3ba002986 */ /* 0x0003e8000c101904 */
[----:B----4-:R4:W-:Y:S04]  /*82710*/  @P4 STG.E [R188.64], R245 ;  /* 0x000000f5bc004986 */ /* 0x0109e8000c101904 */
[----:B-1----:R-:W3:Y:S04]  /*82720*/  LDL.LU R195, [R1+0x884] ;  /* 0x0008840001c37983 */ /* 0x002ee80000300800 */
[----:B----4-:R-:W4:Y:S01]  /*82730*/  LDL.LU R245, [R1+0x5a4] ;  /* 0x0005a40001f57983 */ /* 0x010f220000300800 */
[----:B------:R-:W-:-:S02]  /*82740*/  IADD3 R0, R123, 0x89, RZ ;  /* 0x000000897b007810 */ /* 0x000fc40007ffe0ff */
[----:B------:R-:W-:Y:S01]  /*82750*/  ISETP.LT.AND P6, PT, R227, c[0x0][0x178], !P5 ;  /* 0x00005e00e3007a0c */ /* 0x000fe20006fc1270 */
[----:B------:R-:W4:Y:S01]  /*82760*/  LDL.LU R251, [R1+0xc80] ;  /* 0x000c800001fb7983 */ /* 0x000f220000300800 */
[----:B------:R-:W-:Y:S02]  /*82770*/  ISETP.GE.AND P0, PT, R0, c[0x0][0x17c], PT ;  /* 0x00005f0000007a0c */ /* 0x000fe40003f06270 */
[----:B------:R-:W-:Y:S01]  /*82780*/  IADD3 R0, R3, c[0x0][0x198], RZ ;  /* 0x0000660003007a10 */ /* 0x000fe20007ffe0ff */
[----:B------:R-:W4:Y:S01]  /*82790*/  LDL.LU R249, [R1+0xc30] ;  /* 0x000c300001f97983 */ /* 0x000f220000300800 */
[----:B------:R-:W-:Y:S02]  /*827a0*/  ISETP.LT.AND P1, PT, R158, c[0x0][0x178], !P5 ;  /* 0x00005e009e007a0c */ /* 0x000fe40006f21270 */
[----:B------:R-:W-:Y:S01]  /*827b0*/  ISETP.LT.AND P3, PT, R159, c[0x0][0x178], !P5 ;  /* 0x00005e009f007a0c */ /* 0x000fe20006f61270 */
[C---:B------:R-:W-:Y:S01]  /*827c0*/  IMAD.WIDE R184, R0.reuse, 0x4, R182 ;  /* 0x0000000400b87825 */ /* 0x040fe200078e02b6 */
[----:B------:R-:W-:Y:S01]  /*827d0*/  ISETP.LT.AND P5, PT, R119, c[0x0][0x178], !P5 ;  /* 0x00005e0077007a0c */ /* 0x000fe20006fa1270 */
[----:B------:R-:W4:Y:S01]  /*827e0*/  LDL.LU R248, [R1+0x960] ;  /* 0x0009600001f87983 */ /* 0x000f220000300800 */
[----:B------:R-:W-:Y:S01]  /*827f0*/  IADD3 R188, R123, 0x8a, RZ ;  /* 0x0000008a7bbc7810 */ /* 0x000fe20007ffe0ff */
[----:B------:R-:W-:Y:S01]  /*82800*/  IMAD.WIDE R186, R0, 0x4, R180 ;  /* 0x0000000400ba7825 */ /* 0x000fe200078e02b4 */
[----:B------:R-:W-:-:S02]  /*82810*/  ISETP.LT.AND P4, PT, R158, c[0x0][0x178], !P0 ;  /* 0x00005e009e007a0c */ /* 0x000fc40004781270 */
[----:B------:R-:W-:Y:S01]  /*82820*/  ISETP.GE.AND P2, PT, R188, c[0x0][0x17c], PT ;  /* 0x00005f00bc007a0c */ /* 0x000fe20003f46270 */
[C---:B------:R-:W-:Y:S01]  /*82830*/  IMAD.WIDE R188, R0.reuse, 0x4, R4 ;  /* 0x0000000400bc7825 */ /* 0x040fe200078e0204 */
[----:B------:R-:W-:Y:S01]  /*82840*/  IADD3 R3, R0, c[0x0][0x198], RZ ;  /* 0x0000660000037a10 */ /* 0x000fe20007ffe0ff */
[----:B--2---:R1:W-:Y:S01]  /*82850*/  @P6 STG.E [R184.64], R190 ;  /* 0x000000beb8006986 */ /* 0x0043e2000c101904 */
[----:B------:R-:W-:-:S03]  /*82860*/  ISETP.LT.AND P6, PT, R227, c[0x0][0x178], !P0 ;  /* 0x00005e00e3007a0c */ /* 0x000fc600047c1270 */
        /* <DEDUP_REMOVED lines=9> */
[----:B---3--:R1:W-:Y:S04]  /*82900*/  @P4 STG.E [R184.64], R194 ;  /* 0x000000c2b8004986 */ /* 0x0083e8000c101904 */
[----:B--2---:R-:W2:Y:S01]  /*82910*/  LDL.LU R193, [R1+0x5d0] ;  /* 0x0005d00001c17983 */ /* 0x004ea20000300800 */
[----:B------:R-:W-:-:S03]  /*82920*/  IMAD.WIDE R186, R3, 0x4, R4 ;  /* 0x0000000403ba7825 */ /* 0x000fc600078e0204 */
[----:B-1----:R-:W3:Y:S01]  /*82930*/  LDL.LU R194, [R1+0xc84] ;  /* 0x000c840001c27983 */ /* 0x002ee20000300800 */
[----:B------:R-:W-:-:S03]  /*82940*/  IMAD.WIDE R184, R3, 0x4, R6 ;  /* 0x0000000403b87825 */ /* 0x000fc600078e0206 */
[----:B------:R-:W3:Y:S04]  /*82950*/  LDL.LU R250, [R1+0xc34] ;  /* 0x000c340001fa7983 */ /* 0x000ee80000300800 */
[----:B------:R1:W-:Y:S04]  /*82960*/  @P5 STG.E [R184.64], R195 ;  /* 0x000000c3b8005986 */ /* 0x0003e8000c101904 */
[----:B----4-:R4:W-:Y:S04]  /*82970*/  @P0 STG.E [R186.64], R245 ;  /* 0x000000f5ba000986 */ /* 0x0109e8000c101904 */
[----:B-1----:R-:W3:Y:S04]  /*82980*/  LDL.LU R195, [R1+0x964] ;  /* 0x0009640001c37983 */ /* 0x002ee80000300800 */
[----:B----4-:R-:W4:Y:S01]  /*82990*/  LDL.LU R245, [R1+0x5d4] ;  /* 0x0005d40001f57983 */ /* 0x010f220000300800 */
[----:B------:R-:W-:-:S02]  /*829a0*/  ISETP.LT.AND P1, PT, R227, c[0x0][0x178], !P2 ;  /* 0x00005e00e3007a0c */ /* 0x000fc40005721270 */
[----:B------:R-:W-:Y:S01]  /*829b0*/  ISETP.LT.AND P3, PT, R158, c[0x0][0x178], !P2 ;  /* 0x00005e009e007a0c */ /* 0x000fe20005761270 */
[----:B------:R-:W4:Y:S01]  /*829c0*/  LDL.LU R191, [R1+0xcd0] ;  /* 0x000cd00001bf7983 */ /* 0x000f220000300800 */
[----:B------:R-:W-:Y:S02]  /*829d0*/  IADD3 R188, R123, 0x8b, RZ ;  /* 0x0000008b7bbc7810 */ /* 0x000fe40007ffe0ff */
[----:B------:R-:W-:Y:S02]  /*829e0*/  ISETP.LT.AND P6, PT, R159, c[0x0][0x178], !P2 ;  /* 0x00005e009f007a0c */ /* 0x000fe400057c1270 */
        /* <DEDUP_REMOVED lines=10> */
[----:B------:R-:W-:Y:S02]  /*82a90*/  IADD3 R3, R0, c[0x0][0x198], RZ ;  /* 0x0000660000037a10 */ /* 0x000fe40007ffe0ff */
[----:B------:R-:W-:Y:S01]  /*82aa0*/  ISETP.LT.AND P1, PT, R158, c[0x0][0x178], !P4 ;  /* 0x00005e009e007a0c */ /* 0x000fe20006721270 */
[----:B------:R1:W-:Y:S04]  /*82ab0*/  @P3 STG.E [R186.64], R249 ;  /* 0x000000f9ba003986 */ /* 0x0003e8000c101904 */
[----:B------:R1:W-:Y:S01]  /*82ac0*/  @P6 STG.E [R188.64], R248 ;  /* 0x000000f8bc006986 */ /* 0x0003e2000c101904 */
[----:B------:R-:W-:Y:S01]  /*82ad0*/  ISETP.LT.AND P6, PT, R159, c[0x0][0x178], !P4 ;  /* 0x00005e009f007a0c */ /* 0x000fe200067c1270 */
[----:B-1----:R-:W-:-:S02]  /*82ae0*/  IMAD.WIDE R184, R0, 0x4, R4 ;  /* 0x0000000400b87825 */ /* 0x002fc400078e0204 */
[----:B------:R-:W4:Y:S02]  /*82af0*/  LDL.LU R249, [R1+0xc60] ;  /* 0x000c600001f97983 */ /* 0x000f240000300800 */
[----:B------:R-:W-:Y:S01]  /*82b00*/  IMAD.WIDE R186, R3, 0x4, R182 ;  /* 0x0000000403ba7825 */ /* 0x000fe200078e02b6 */
[----:B------:R-:W-:Y:S01]  /*82b10*/  ISETP.LT.AND P4, PT, R119, c[0x0][0x178], !P4 ;  /* 0x00005e0077007a0c */ /* 0x000fe20006781270 */
[----:B------:R-:W4:Y:S01]  /*82b20*/  LDL.LU R248, [R1+0xa60] ;  /* 0x000a600001f87983 */ /* 0x000f220000300800 */
[----:B------:R-:W-:-:S04]  /*82b30*/  IADD3 R188, R123, 0x8d, RZ ;  /* 0x0000008d7bbc7810 */ /* 0x000fc80007ffe0ff */
[----:B------:R-:W-:Y:S01]  /*82b40*/  ISETP.GE.AND P3, PT, R188, c[0x0][0x17c], PT ;  /* 0x00005f00bc007a0c */ /* 0x000fe20003f66270 */
[C---:B------:R-:W-:Y:S01]  /*82b50*/  IMAD.WIDE R188, R3.reuse, 0x4, R4 ;  /* 0x0000000403bc7825 */ /* 0x040fe200078e0204 */
[----:B--2---:R1:W-:Y:S04]  /*82b60*/  @P2 STG.E [R184.64], R193 ;  /* 0x000000c1b8002986 */ /* 0x0043e8000c101904 */
[----:B---3--:R2:W-:Y:S04]  /*82b70*/  @P0 STG.E [R186.64], R194 ;  /* 0x000000c2ba000986 */ /* 0x0085e8000c101904 */
[----:B-1----:R-:W3:Y:S01]  /*82b80*/  LDL.LU R193, [R1+0x5e0] ;  /* 0x0005e00001c17983 */ /* 0x002ee20000300800 */
[----:B------:R-:W-:-:S03]  /*82b90*/  IMAD.WIDE R184, R3, 0x4, R180 ;  /* 0x0000000403b87825 */ /* 0x000fc600078e02b4 */
[----:B--2---:R-:W2:Y:S01]  /*82ba0*/  LDL.LU R194, [R1+0xcd4] ;  /* 0x000cd40001c27983 */ /* 0x004ea20000300800 */
[----:B------:R-:W-:-:S03]  /*82bb0*/  IMAD.WIDE R186, R3, 0x4, R6 ;  /* 0x0000000403ba7825 */ /* 0x000fc600078e0206 */
[----:B------:R-:W-:Y:S04]  /*82bc0*/  @P1 STG.E [R184.64], R250 ;  /* 0x000000fab8001986 */ /* 0x000fe8000c101904 */
[----:B------:R1:W-:Y:S04]  /*82bd0*/  @P6 STG.E [R186.64], R195 ;  /* 0x000000c3ba006986 */ /* 0x0003e8000c101904 */
[----:B----4-:R4:W-:Y:S04]  /*82be0*/  @P4 STG.E [R188.64], R245 ;  /* 0x000000f5bc004986 */ /* 0x0109e8000c101904 */
[----:B-1----:R-:W2:Y:S04]  /*82bf0*/  LDL.LU R195, [R1+0xc64] ;  /* 0x000c640001c37983 */ /* 0x002ea80000300800 */
[----:B------:R-:W2:Y:S04]  /*82c00*/  LDL.LU R192, [R1+0xa64] ;  /* 0x000a640001c07983 */ /* 0x000ea80000300800 */
        /* <DEDUP_REMOVED lines=23> */
[----:B------:R-:W4:Y:S04]  /*82d80*/  LDL.LU R249, [R1+0xa70] ;  /* 0x000a700001f97983 */ /* 0x000f280000300800 */
[----:B-1----:R-:W4:Y:S01]  /*82d90*/  LDL.LU R248, [R1+0x970] ;  /* 0x0009700001f87983 */ /* 0x002f220000300800 */
[----:B------:R-:W-:-:S03]  /*82da0*/  IMAD.WIDE R184, R3, 0x4, R6 ;  /* 0x0000000403b87825 */ /* 0x000fc600078e0206 */
[----:B---3--:R1:W-:Y:S01]  /*82db0*/  @P5 STG.E [R188.64], R193 ;  /* 0x000000c1bc005986 */ /* 0x0083e2000c101904 */
[----:B------:R-:W-:Y:S02]  /*82dc0*/  ISETP.LT.AND P5, PT, R159, c[0x0][0x178], !P3 ;  /* 0x00005e009f007a0c */ /* 0x000fe40005fa1270 */
[----:B------:R-:W-:Y:S01]  /*82dd0*/  ISETP.LT.AND P3, PT, R119, c[0x0][0x178], !P3 ;  /* 0x00005e0077007a0c */ /* 0x000fe20005f61270 */
[----:B--2---:R2:W-:Y:S04]  /*82de0*/  @P4 STG.E [R186.64], R194 ;  /* 0x000000c2ba004986 */ /* 0x0045e8000c101904 */
[----:B-1----:R-:W3:Y:S01]  /*82df0*/  LDL.LU R193, [R1+0xd14] ;  /* 0x000d140001c17983 */ /* 0x002ee20000300800 */
[----:B------:R-:W-:-:S04]  /*82e00*/  IMAD.WIDE R188, R3, 0x4, R4 ;  /* 0x0000000403bc7825 */ /* 0x000fc800078e0204 */
[----:B--2---:R-:W-:Y:S01]  /*82e10*/  IMAD.WIDE R186, R3, 0x4, R180 ;  /* 0x0000000403ba7825 */ /* 0x004fe200078e02b4 */
[----:B------:R-:W2:Y:S04]  /*82e20*/  LDL.LU R194, [R1+0xc74] ;  /* 0x000c740001c27983 */ /* 0x000ea80000300800 */
[----:B------:R1:W-:Y:S04]  /*82e30*/  @P1 STG.E [R186.64], R195 ;  /* 0x000000c3ba001986 */ /* 0x0003e8000c101904 */
[----:B------:R-:W-:Y:S04]  /*82e40*/  @P5 STG.E [R184.64], R192 ;  /* 0x000000c0b8005986 */ /* 0x000fe8000c101904 */
[----:B-1----:R-:W2:Y:S04]  /*82e50*/  LDL.LU R195, [R1+0xa74] ;  /* 0x000a740001c37983 */ /* 0x002ea80000300800 */
[----:B----4-:R1:W-:Y:S04]  /*82e60*/  @P3 STG.E [R188.64], R245 ;  /* 0x000000f5bc003986 */ /* 0x0103e8000c101904 */
[----:B-1----:R-:W4:Y:S01]  /*82e70*/  LDL.LU R245, [R1+0x974] ;  /* 0x0009740001f57983 */ /* 0x002f220000300800 */
[----:B------:R-:W-:-:S02]  /*82e80*/  ISETP.LT.AND P6, PT, R227, c[0x0][0x178], !P2 ;  /* 0x00005e00e3007a0c */ /* 0x000fc400057c1270 */
[----:B------:R-:W-:Y:S02]  /*82e90*/  ISETP.LT.AND P4, PT, R158, c[0x0][0x178], !P2 ;  /* 0x00005e009e007a0c */ /* 0x000fe40005781270 */
[----:B------:R-:W-:Y:S02]  /*82ea0*/  IADD3 R0, R3, c[0x0][0x198], RZ ;  /* 0x0000660003007a10 */ /* 0x000fe40007ffe0ff */
[----:B------:R-:W-:-:S03]  /*82eb0*/  ISETP.LT.AND P3, PT, R159, c[0x0][0x178], !P2 ;  /* 0x00005e009f007a0c */ /* 0x000fc60005761270 */
        /* <DEDUP_REMOVED lines=8> */
[----:B------:R-:W-:Y:S02]  /*82f40*/  IADD3 R3, R0, c[0x0][0x198], RZ ;  /* 0x0000660000037a10 */ /* 0x000fe40007ffe0ff */
[----:B------:R-:W-:-:S02]  /*82f50*/  IADD3 R190, R123, 0x90, RZ ;  /* 0x000000907bbe7810 */ /* 0x000fc40007ffe0ff */
[----:B------:R-:W-:Y:S01]  /*82f60*/  ISETP.LT.AND P0, PT, R119, c[0x0][0x178], !P0 ;  /* 0x00005e0077007a0c */ /* 0x000fe20004701270 */
[C---:B-1----:R-:W-:Y:S01]  /*82f70*/  IMAD.WIDE R186, R0.reuse, 0x4, R4 ;  /* 0x0000000400ba7825 */ /* 0x042fe200078e0204 */
[----:B------:R-:W4:Y:S03]  /*82f80*/  LDL.LU R251, [R1+0xa9c] ;  /* 0x000a9c0001fb7983 */ /* 0x000f260000300800 */
[----:B------:R-:W-:Y:S01]  /*82f90*/  IMAD.WIDE R184, R0, 0x4, R6 ;  /* 0x0000000400b87825 */ /* 0x000fe200078e0206 */
[----:B------:R-:W-:Y:S01]  /*82fa0*/  ISETP.GE.AND P1, PT, R190, c[0x0][0x17c], PT ;  /* 0x00005f00be007a0c */ /* 0x000fe20003f26270 */
[----:B------:R-:W4:Y:S02]  /*82fb0*/  LDL.LU R250, [R1+0xa2c] ;  /* 0x000a2c0001fa7983 */ /* 0x000f240000300800 */
[C---:B------:R-:W-:Y:S02]  /*82fc0*/  IMAD.WIDE R188, R3.reuse, 0x4, R182 ;  /* 0x0000000403bc7825 */ /* 0x040fe400078e02b6 */
[----:B------:R1:W-:Y:S02]  /*82fd0*/  @P3 STG.E [R184.64], R249 ;  /* 0x000000f9b8003986 */ /* 0x0003e4000c101904 */
[----:B------:R-:W-:-:S02]  /*82fe0*/  IMAD.WIDE R190, R3, 0x4, R180 ;  /* 0x0000000403be7825 */ /* 0x000fc400078e02b4 */
[----:B------:R-:W-:Y:S02]  /*82ff0*/  @P2 STG.E [R186.64], R248 ;  /* 0x000000f8ba002986 */ /* 0x000fe4000c101904 */
[C---:B-1----:R-:W-:Y:S01]  /*83000*/  IMAD.WIDE R184, R3.reuse, 0x4, R6 ;  /* 0x0000000403b87825 */ /* 0x042fe200078e0206 */
[C---:B------:R-:W-:Y:S01]  /*83010*/  IADD3 R0, R3.reuse, c[0x0][0x198], RZ ;  /* 0x0000660003007a10 */ /* 0x040fe20007ffe0ff */
[----:B---3--:R1:W-:Y:S04]  /*83020*/  @P6 STG.E [R188.64], R193 ;  /* 0x000000c1bc006986 */ /* 0x0083e8000c101904 */
[----:B--2---:R2:W-:Y:S04]  /*83030*/  @P5 STG.E [R190.64], R194 ;  /* 0x000000c2be005986 */ /* 0x0045e8000c101904 */
[----:B-1----:R-:W3:Y:S04]  /*83040*/  LDL.LU R193, [R1+0x40c] ;  /* 0x00040c0001c17983 */ /* 0x002ee80000300800 */
[----:B--2---:R-:W2:Y:S04]  /*83050*/  LDL.LU R194, [R1+0x38c] ;  /* 0x00038c0001c27983 */ /* 0x004ea80000300800 */
[----:B------:R1:W-:Y:S02]  /*83060*/  @P4 STG.E [R184.64], R195 ;  /* 0x000000c3b8004986 */ /* 0x0003e4000c101904 */
[----:B-1----:R-:W-:-:S02]  /*83070*/  IMAD.WIDE R184, R3, 0x4, R4 ;  /* 0x0000000403b87825 */ /* 0x002fc400078e0204 */
[----:B------:R-:W2:Y:S04]  /*83080*/  LDL.LU R3, [R1+0x408] ;  /* 0x0004080001037983 */ /* 0x000ea80000300800 */
[----:B----4-:R1:W-:Y:S04]  /*83090*/  @P0 STG.E [R184.64], R245 ;  /* 0x000000f5b8000986 */ /* 0x0103e8000c101904 */
[----:B-1----:R-:W4:Y:S01]  /*830a0*/  LDL.LU R184, [R1+0xa98] ;  /* 0x000a980001b87983 */ /* 0x002f220000300800 */
[----:B------:R-:W-:Y:S02]  /*830b0*/  IADD3 R192, R123, 0x91, RZ ;  /* 0x000000917bc07810 */ /* 0x000fe40007ffe0ff */
[----:B------:R-:W-:Y:S01]  /*830c0*/  ISETP.LT.AND P6, PT, R227, c[0x0][0x178], !P1 ;  /* 0x00005e00e3007a0c */ /* 0x000fe20004fc1270 */
[----:B------:R-:W-:Y:S01]  /*830d0*/  IMAD.WIDE R186, R0, 0x4, R182 ;  /* 0x0000000400ba7825 */ /* 0x000fe200078e02b6 */
[----:B------:R-:W-:Y:S01]  /*830e0*/  ISETP.GE.AND P3, PT, R192, c[0x0][0x17c], PT ;  /* 0x00005f00c0007a0c */ /* 0x000fe20003f66270 */
[----:B------:R-:W2:Y:S01]  /*830f0*/  LDL.LU R185, [R1+0xa28] ;  /* 0x000a280001b97983 */ /* 0x000ea20000300800 */
[----:B------:R-:W-:-:S02]  /*83100*/  IADD3 R192, R123, 0x92, RZ ;  /* 0x000000927bc07810 */ /* 0x000fc40007ffe0ff */
[----:B------:R-:W-:Y:S02]  /*83110*/  ISETP.LT.AND P5, PT, R158, c[0x0][0x178], !P1 ;  /* 0x00005e009e007a0c */ /* 0x000fe40004fa1270 */
[----:B------:R-:W-:Y:S02]  /*83120*/  ISETP.LT.AND P2, PT, R159, c[0x0][0x178], !P1 ;  /* 0x00005e009f007a0c */ /* 0x000fe40004f41270 */
[----:B------:R-:W-:Y:S02]  /*83130*/  ISETP.LT.AND P4, PT, R119, c[0x0][0x178], !P1 ;  /* 0x00005e0077007a0c */ /* 0x000fe40004f81270 */
[----:B------:R-:W-:Y:S02]  /*83140*/  ISETP.GE.AND P1, PT, R192, c[0x0][0x17c], PT ;  /* 0x00005f00c0007a0c */ /* 0x000fe40003f26270 */
[----:B------:R-:W2:Y:S04]  /*83150*/  LDL.LU R192, [R1+0xa48] ;  /* 0x000a480001c07983 */ /* 0x000ea80000300800 */
[----:B------:R-:W3:Y:S04]  /*83160*/  LDL.LU R249, [R1+0x668] ;  /* 0x0006680001f97983 */ /* 0x000ee80000300800 */
[----:B------:R-:W3:Y:S04]  /*83170*/  LDL.LU R248, [R1+0x398] ;  /* 0x0003980001f87983 */ /* 0x000ee80000300800 */
[----:B------:R-:W3:Y:S04]  /*83180*/  LDL.LU R195, [R1+0xb9c] ;  /* 0x000b9c0001c37983 */ /* 0x000ee80000300800 */
[----:B------:R-:W3:Y:S04]  /*83190*/  LDL.LU R245, [R1+0xa4c] ;  /* 0x000a4c0001f57983 */ /* 0x000ee80000300800 */
[----:B----4-:R1:W-:Y:S04]  /*831a0*/  @P6 STG.E [R186.64], R184 ;  /* 0x000000b8ba006986 */ /* 0x0103e8000c101904 */
[----:B-1----:R-:W4:Y:S01]  /*831b0*/  LDL.LU R187, [R1+0x388] ;  /* 0x0003880001bb7983 */ /* 0x002f220000300800 */
[----:B------:R-:W-:-:S04]  /*831c0*/  IMAD.WIDE R188, R0, 0x4, R180 ;  /* 0x0000000400bc7825 */ /* 0x000fc800078e02b4 */
[----:B------:R-:W-:Y:S01]  /*831d0*/  IMAD.WIDE R190, R0, 0x4, R6 ;  /* 0x0000000400be7825 */ /* 0x000fe200078e0206 */
[----:B--2---:R1:W-:Y:S01]  /*831e0*/  @P5 STG.E [R188.64], R185 ;  /* 0x000000b9bc005986 */ /* 0x0043e2000c101904 */
[----:B------:R-:W-:-:S03]  /*831f0*/  IADD3 R186, R123, 0x93, RZ ;  /* 0x000000937bba7810 */ /* 0x000fc60007ffe0ff */
[----:B------:R2:W-:Y:S01]  /*83200*/  @P2 STG.E [R190.64], R3 ;  /* 0x00000003be002986 */ /* 0x0005e2000c101904 */
[----:B------:R-:W-:Y:S01]  /*83210*/  ISETP.GE.AND P2, PT, R186, c[0x0][0x17c], PT ;  /* 0x00005f00ba007a0c */ /* 0x000fe20003f46270 */
[C---:B-1----:R-:W-:Y:S01]  /*83220*/  IMAD.WIDE R184, R0.reuse, 0x4, R4 ;  /* 0x0000000400b87825 */ /* 0x042fe200078e0204 */
[----:B--2---:R-:W-:-:S04]  /*83230*/  IADD3 R3, R0, c[0x0][0x198], RZ ;  /* 0x0000660000037a10 */ /* 0x004fc80007ffe0ff */
[C---:B------:R-:W-:Y:S01]  /*83240*/  IADD3 R0, R3.reuse, c[0x0][0x198], RZ ;  /* 0x0000660003007a10 */ /* 0x040fe20007ffe0ff */
[----:B------:R-:W-:-:S04]  /*83250*/  IMAD.WIDE R190, R3, 0x4, R182 ;  /* 0x0000000403be7825 */ /* 0x000fc800078e02b6 */
[----:B------:R-:W-:Y:S01]  /*83260*/  IMAD.WIDE R188, R3, 0x4, R180 ;  /* 0x0000000403bc7825 */ /* 0x000fe200078e02b4 */
[----:B------:R-:W-:Y:S02]  /*83270*/  ISETP.LT.AND P5, PT, R227, c[0x0][0x178], !P3 ;  /* 0x00005e00e3007a0c */ /* 0x000fe40005fa1270 */
[----:B------:R-:W-:Y:S02]  /*83280*/  ISETP.LT.AND P0, PT, R158, c[0x0][0x178], !P3 ;  /* 0x00005e009e007a0c */ /* 0x000fe40005f01270 */
[----:B------:R-:W-:Y:S01]  /*83290*/  ISETP.LT.AND P6, PT, R159, c[0x0][0x178], !P3 ;  /* 0x00005e009f007a0c */ /* 0x000fe20005fc1270 */
[----:B----4-:R1:W-:Y:S02]  /*832a0*/  @P4 STG.E [R184.64], R187 ;  /* 0x000000bbb8004986 */ /* 0x0103e4000c101904 */
[----:B-1----:R-:W-:-:S04]  /*832b0*/  IMAD.WIDE R186, R3, 0x4, R6 ;  /* 0x0000000403ba7825 */ /* 0x002fc800078e0206 */
[----:B------:R-:W-:Y:S02]  /*832c0*/  IMAD.WIDE R184, R3, 0x4, R4 ;  /* 0x0000000403b87825 */ /* 0x000fe400078e0204 */
[----:B------:R-:W2:Y:S04]  /*832d0*/  LDL.LU R3, [R1+0xb98] ;  /* 0x000b980001037983 */ /* 0x000ea80000300800 */
[----:B------:R-:W-:Y:S04]  /*832e0*/  @P5 STG.E [R190.64], R251 ;  /* 0x000000fbbe005986 */ /* 0x000fe8000c101904 */
[----:B------:R-:W-:Y:S04]  /*832f0*/  @P0 STG.E [R188.64], R250 ;  /* 0x000000fabc000986 */ /* 0x000fe8000c101904 */
[----:B---3--:R1:W-:Y:S04]  /*83300*/  @P6 STG.E [R186.64], R193 ;  /* 0x000000c1ba006986 */ /* 0x0083e8000c101904 */
[----:B-1----:R-:W3:Y:S01]  /*83310*/  LDL.LU R193, [R1+0x66c] ;  /* 0x00066c0001c17983 */ /* 0x002ee20000300800 */
[----:B------:R-:W-:-:S02]  /*83320*/  ISETP.LT.AND P3, PT, R119, c[0x0][0x178], !P3 ;  /* 0x00005e0077007a0c */ /* 0x000fc40005f61270 */
[----:B------:R-:W-:Y:S01]  /*83330*/  ISETP.LT.AND P4, PT, R227, c[0x0][0x178], !P1 ;  /* 0x00005e00e3007a0c */ /* 0x000fe20004f81270 */
[----:B------:R-:W-:Y:S01]  /*83340*/  IMAD.WIDE R190, R0, 0x4, R182 ;  /* 0x0000000400be7825 */ /* 0x000fe200078e02b6 */
[----:B------:R-:W-:-:S09]  /*83350*/  ISETP.LT.AND P0, PT, R119, c[0x0][0x178], !P1 ;  /* 0x00005e0077007a0c */ /* 0x000fd20004f01270 */
[----:B------:R1:W-:Y:S01]  /*83360*/  @P3 STG.E [R184.64], R194 ;  /* 0x000000c2b8003986 */ /* 0x0003e2000c101904 */
[----:B------:R-:W-:Y:S01]  /*83370*/  ISETP.LT.AND P3, PT, R158, c[0x0][0x178], !P1 ;  /* 0x00005e009e007a0c */ /* 0x000fe20004f61270 */
[----:B------:R-:W-:Y:S01]  /*83380*/  IMAD.WIDE R186, R0, 0x4, R180 ;  /* 0x0000000400ba7825 */ /* 0x000fe200078e02b4 */
[----:B------:R-:W-:Y:S02]  /*83390*/  ISETP.LT.AND P6, PT, R227, c[0x0][0x178], !P2 ;  /* 0x00005e00e3007a0c */ /* 0x000fe400057c1270 */
[----:B------:R-:W-:Y:S02]  /*833a0*/  ISETP.LT.AND P5, PT, R158, c[0x0][0x178], !P2 ;  /* 0x00005e009e007a0c */ /* 0x000fe400057a1270 */
[----:B-1----:R-:W-:Y:S01]  /*833b0*/  IADD3 R184, R123, 0x94, RZ ;  /* 0x000000947bb87810 */ /* 0x002fe20007ffe0ff */
[----:B------:R-:W4:Y:S04]  /*833c0*/  LDL.LU R194, [R1+0x39c] ;  /* 0x00039c0001c27983 */ /* 0x000f280000300800 */
[----:B------:R-:W3:Y:S01]  /*833d0*/  LDL.LU R251, [R1+0xbc8] ;  /* 0x000bc80001fb7983 */ /* 0x000ee20000300800 */
[----:B------:R-:W-:-:S03]  /*833e0*/  IMAD.WIDE R188, R0, 0x4, R4 ;  /* 0x0000000400bc7825 */ /* 0x000fc600078e0204 */
[----:B------:R-:W3:Y:S04]  /*833f0*/  LDL.LU R250, [R1+0xb68] ;  /* 0x000b680001fa7983 */ /* 0x000ee80000300800 */
[----:B--2---:R1:W-:Y:S01]  /*83400*/  @P4 STG.E [R190.64], R3 ;  /* 0x00000003be004986 */ /* 0x0043e2000c101904 */
[----:B------:R-:W-:Y:S02]  /*83410*/  ISETP.LT.AND P4, PT, R159, c[0x0][0x178], !P1 ;  /* 0x00005e009f007a0c */ /* 0x000fe40004f81270 */
[----:B------:R-:W-:Y:S01]  /*83420*/  ISETP.GE.AND P1, PT, R184, c[0x0][0x17c], PT ;  /* 0x00005f00b8007a0c */ /* 0x000fe20003f26270 */
[C---:B------:R-:W-:Y:S01]  /*83430*/  IMAD.WIDE R184, R0.reuse, 0x4, R6 ;  /* 0x0000000400b87825 */ /* 0x040fe200078e0206 */
[----:B------:R2:W-:Y:S01]  /*83440*/  @P3 STG.E [R186.64], R192 ;  /* 0x000000c0ba003986 */ /* 0x0005e2000c101904 */
[----:B-1----:R-:W-:-:S08]  /*83450*/  IADD3 R3, R0, c[0x0][0x198], RZ ;  /* 0x0000660000037a10 */ /* 0x002fd00007ffe0ff */
[----:B------:R1:W-:Y:S01]  /*83460*/  @P4 STG.E [R184.64], R249 ;  /* 0x000000f9b8004986 */ /* 0x0003e2000c101904 */
[----:B------:R-:W-:-:S03]  /*83470*/  IMAD.WIDE R190, R3, 0x4, R182 ;  /* 0x0000000403be7825 */ /* 0x000fc600078e02b6 */
[----:B------:R1:W-:Y:S01]  /*83480*/  @P0 STG.E [R188.64], R248 ;  /* 0x000000f8bc000986 */ /* 0x0003e2000c101904 */
[----:B--2---:R-:W-:-:S03]  /*83490*/  IMAD.WIDE R186, R3, 0x4, R180 ;  /* 0x0000000403ba7825 */ /* 0x004fc600078e02b4 */
[----:B-1----:R-:W2:Y:S04]  /*834a0*/  LDL.LU R249, [R1+0x688] ;  /* 0x0006880001f97983 */ /* 0x002ea80000300800 */
[----:B------:R1:W-:Y:S04]  /*834b0*/  @P6 STG.E [R190.64], R195 ;  /* 0x000000c3be006986 */ /* 0x0003e8000c101904 */
[----:B------:R-:W2:Y:S04]  /*834c0*/  LDL.LU R248, [R1+0x4b8] ;  /* 0x0004b80001f87983 */ /* 0x000ea80000300800 */
[----:B------:R4:W-:Y:S04]  /*834d0*/  @P5 STG.E [R186.64], R245 ;  /* 0x000000f5ba005986 */ /* 0x0009e8000c101904 */
[----:B-1----:R-:W2:Y:S04]  /*834e0*/  LDL.LU R195, [R1+0xbcc] ;  /* 0x000bcc0001c37983 */ /* 0x002ea80000300800 */
[----:B----4-:R-:W4:Y:S01]  /*834f0*/  LDL.LU R245, [R1+0xb6c] ;  /* 0x000b6c0001f57983 */ /* 0x010f220000300800 */
[----:B------:R-:W-:Y:S01]  /*83500*/  ISETP.LT.AND P3, PT, R159, c[0x0][0x178], !P2 ;  /* 0x00005e009f007a0c */ /* 0x000fe20005761270 */
[----:B------:R-:W-:-:S12]  /*83510*/  IMAD.WIDE R184, R3, 0x4, R6 ;  /* 0x0000000403b87825 */ /* 0x000fd800078e0206 */
[----:B---3--:R1:W-:Y:S04]  /*83520*/  @P3 STG.E [R184.64], R193 ;  /* 0x000000c1b8003986 */ /* 0x0083e8000c101904 */
[----:B-1----:R-:W3:Y:S01]  /*83530*/  LDL.LU R193, [R1+0x68c] ;  /* 0x00068c0001c17983 */ /* 0x002ee20000300800 */
[----:B------:R-:W-:Y:S02]  /*83540*/  ISETP.LT.AND P2, PT, R119, c[0x0][0x178], !P2 ;  /* 0x00005e0077007a0c */ /* 0x000fe40005741270 */
[----:B------:R-:W-:Y:S02]  /*83550*/  ISETP.LT.AND P5, PT, R227, c[0x0][0x178], !P1 ;  /* 0x00005e00e3007a0c */ /* 0x000fe40004fa1270 */
[----:B------:R-:W-:Y:S02]  /*83560*/  IADD3 R0, R3, c[0x0][0x198], RZ ;  /* 0x0000660003007a10 */ /* 0x000fe40007ffe0ff */
[----:B------:R-:W-:-:S02]  /*83570*/  IADD3 R190, R123, 0x95, RZ ;  /* 0x000000957bbe7810 */ /* 0x000fc40007ffe0ff */
[----:B------:R-:W-:Y:S01]  /*83580*/  ISETP.LT.AND P0, PT, R158, c[0x0][0x178], !P1 ;  /* 0x00005e009e007a0c */ /* 0x000fe20004f01270 */
[----:B------:R-:W-:Y:S01]  /*83590*/  IMAD.WIDE R186, R3, 0x4, R4 ;  /* 0x0000000403ba7825 */ /* 0x000fe200078e0204 */
[----:B------:R-:W-:Y:S02]  /*835a0*/  ISETP.LT.AND P4, PT, R159, c[0x0][0x178], !P1 ;  /* 0x00005e009f007a0c */ /* 0x000fe40004f81270 */
[----:B------:R-:W-:Y:S01]  /*835b0*/  ISETP.GE.AND P6, PT, R190, c[0x0][0x17c], PT ;  /* 0x00005f00be007a0c */ /* 0x000fe20003fc6270 */
[C---:B------:R-:W-:Y:S01]  /*835c0*/  IMAD.WIDE R188, R0.reuse, 0x4, R182 ;  /* 0x0000000400bc7825 */ /* 0x040fe200078e02b6 */
[----:B------:R1:W-:Y:S01]  /*835d0*/  @P2 STG.E [R186.64], R194 ;  /* 0x000000c2ba002986 */ /* 0x0003e2000c101904 */
[----:B------:R-:W-:Y:S02]  /*835e0*/  ISETP.LT.AND P1, PT, R119, c[0x0][0x178], !P1 ;  /* 0x00005e0077007a0c */ /* 0x000fe40004f21270 */
[----:B------:R-:W-:Y:S01]  /*835f0*/  ISETP.LT.AND P2, PT, R227, c[0x0][0x178], !P6 ;  /* 0x00005e00e3007a0c */ /* 0x000fe20007741270 */
[----:B------:R1:W-:Y:S01]  /*83600*/  @P5 STG.E [R188.64], R251 ;  /* 0x000000fbbc005986 */ /* 0x0003e2000c101904 */
[----:B------:R-:W-:Y:S01]  /*83610*/  IMAD.WIDE R184, R0, 0x4, R6 ;  /* 0x0000000400b87825 */ /* 0x000fe200078e0206 */
[----:B------:R-:W-:-:S02]  /*83620*/  ISETP.LT.AND P5, PT, R158, c[0x0][0x178], !P6 ;  /* 0x00005e009e007a0c */ /* 0x000fc400077a1270 */
[C---:B------:R-:W-:Y:S01]  /*83630*/  IADD3 R3, R0.reuse, c[0x0][0x198], RZ ;  /* 0x0000660000037a10 */ /* 0x040fe20007ffe0ff */
[----:B-1----:R-:W-:Y:S01]  /*83640*/  IMAD.WIDE R186, R0, 0x4, R180 ;  /* 0x0000000400ba7825 */ /* 0x002fe200078e02b4 */
[C---:B------:R-:W-:Y:S01]  /*83650*/  IADD3 R191, R123.reuse, 0x96, RZ ;  /* 0x000000967bbf7810 */ /* 0x040fe20007ffe0ff */
[----:B------:R-:W3:Y:S01]  /*83660*/  LDL.LU R194, [R1+0x4bc] ;  /* 0x0004bc0001c27983 */ /* 0x000ee20000300800 */
[----:B------:R-:W-:-:S03]  /*83670*/  IADD3 R190, R123, 0x97, RZ ;  /* 0x000000977bbe7810 */ /* 0x000fc60007ffe0ff */
[----:B------:R1:W-:Y:S01]  /*83680*/  @P0 STG.E [R186.64], R250 ;  /* 0x000000faba000986 */ /* 0x0003e2000c101904 */
[----:B------:R-:W-:Y:S01]  /*83690*/  IMAD.WIDE R188, R3, 0x4, R180 ;  /* 0x0000000403bc7825 */ /* 0x000fe200078e02b4 */
[----:B------:R-:W-:Y:S02]  /*836a0*/  ISETP.GE.AND P3, PT, R191, c[0x0][0x17c], PT ;  /* 0x00005f00bf007a0c */ /* 0x000fe40003f66270 */
[----:B------:R-:W3:Y:S01]  /*836b0*/  LDL.LU R191, [R1+0x878] ;  /* 0x0008780001bf7983 */ /* 0x000ee20000300800 */
[----:B------:R-:W-:-:S03]  /*836c0*/  ISETP.GE.AND P0, PT, R190, c[0x0][0x17c], PT ;  /* 0x00005f00be007a0c */ /* 0x000fc60003f06270 */
[----:B------:R-:W3:Y:S01]  /*836d0*/  LDL.LU R190, [R1+0xb78] ;  /* 0x000b780001be7983 */ /* 0x000ee20000300800 */
[----:B-1----:R-:W-:-:S03]  /*836e0*/  IMAD.WIDE R186, R3, 0x4, R182 ;  /* 0x0000000403ba7825 */ /* 0x002fc600078e02b6 */
[----:B------:R-:W3:Y:S04]  /*836f0*/  LDL.LU R192, [R1+0x598] ;  /* 0x0005980001c07983 */ /* 0x000ee80000300800 */
[----:B--2---:R1:W-:Y:S02]  /*83700*/  @P4 STG.E [R184.64], R249 ;  /* 0x000000f9b8004986 */ /* 0x0043e4000c101904 */
[----:B-1----:R-:W-:Y:S01]  /*83710*/  IMAD.WIDE R184, R0, 0x4, R4 ;  /* 0x0000000400b87825 */ /* 0x002fe200078e0204 */
[----:B------:R-:W-:-:S04]  /*83720*/  IADD3 R0, R3, c[0x0][0x198], RZ ;  /* 0x0000660003007a10 */ /* 0x000fc80007ffe0ff */
[----:B------:R1:W-:Y:S04]  /*83730*/  @P1 STG.E [R184.64], R248 ;  /* 0x000000f8b8001986 */ /* 0x0003e8000c101904 */
[----:B------:R2:W-:Y:S04]  /*83740*/  @P2 STG.E [R186.64], R195 ;  /* 0x000000c3ba002986 */ /* 0x0005e8000c101904 */
[----:B----4-:R4:W-:Y:S01]  /*83750*/  @P5 STG.E [R188.64], R245 ;  /* 0x000000f5bc005986 */ /* 0x0109e2000c101904 */
[----:B-1----:R-:W-:-:S03]  /*83760*/  IMAD.WIDE R184, R3, 0x4, R6 ;  /* 0x0000000403b87825 */ /* 0x002fc600078e0206 */
[----:B--2---:R-:W2:Y:S01]  /*83770*/  LDL.LU R195, [R1+0xc2c] ;  /* 0x000c2c0001c37983 */ /* 0x004ea20000300800 */
[----:B------:R-:W-:-:S03]  /*83780*/  IMAD.WIDE R186, R3, 0x4, R4 ;  /* 0x0000000403ba7825 */ /* 0x000fc600078e0204 */
[----:B----4-:R-:W4:Y:S04]  /*83790*/  LDL.LU R245, [R1+0xb7c] ;  /* 0x000b7c0001f57983 */ /* 0x010f280000300800 */
[----:B------:R-:W2:Y:S01]  /*837a0*/  LDL.LU R3, [R1+0xc28] ;  /* 0x000c280001037983 */ /* 0x000ea20000300800 */
[----:B------:R-:W-:-:S03]  /*837b0*/  ISETP.LT.AND P4, PT, R159, c[0x0][0x178], !P6 ;  /* 0x00005e009f007a0c */ /* 0x000fc60007781270 */
[----:B------:R-:W4:Y:S10]  /*837c0*/  LDL.LU R248, [R1+0x87c] ;  /* 0x00087c0001f87983 */ /* 0x000f340000300800 */
[----:B---3--:R1:W-:Y:S04]  /*837d0*/  @P4 STG.E [R184.64], R193 ;  /* 0x000000c1b8004986 */ /* 0x0083e8000c101904 */
[----:B-1----:R-:W3:Y:S01]  /*837e0*/  LDL.LU R193, [R1+0x59c] ;  /* 0x00059c0001c17983 */ /* 0x002ee20000300800 */
[----:B------:R-:W-:-:S02]  /*837f0*/  ISETP.LT.AND P6, PT, R119, c[0x0][0x178], !P6 ;  /* 0x00005e0077007a0c */ /* 0x000fc400077c1270 */
[----:B------:R-:W-:Y:S02]  /*83800*/  ISETP.LT.AND P5, PT, R227, c[0x0][0x178], !P3 ;  /* 0x00005e00e3007a0c */ /* 0x000fe40005fa1270 */
[----:B------:R-:W-:Y:S02]  /*83810*/  IADD3 R188, R123, 0x98, RZ ;  /* 0x000000987bbc7810 */ /* 0x000fe40007ffe0ff */
[----:B------:R-:W-:Y:S02]  /*83820*/  ISETP.LT.AND P1, PT, R158, c[0x0][0x178], !P3 ;  /* 0x00005e009e007a0c */ /* 0x000fe40005f21270 */
[----:B------:R-:W-:Y:S01]  /*83830*/  ISETP.LT.AND P2, PT, R159, c[0x0][0x178], !P3 ;  /* 0x00005e009f007a0c */ /* 0x000fe20005f41270 */
[----:B------:R-:W-:Y:S01]  /*83840*/  IMAD.WIDE R184, R0, 0x4, R180 ;  /* 0x0000000400b87825 */ /* 0x000fe200078e02b4 */
[----:B------:R-:W-:Y:S01]  /*83850*/  ISETP.GE.AND P4, PT, R188, c[0x0][0x17c], PT ;  /* 0x00005f00bc007a0c */ /* 0x000fe20003f86270 */
[----:B------:R-:W3:Y:S02]  /*83860*/  LDL.LU R251, [R1+0xc48] ;  /* 0x000c480001fb7983 */ /* 0x000ee40000300800 */
[----:B------:R-:W-:Y:S01]  /*83870*/  IMAD.WIDE R188, R0, 0x4, R182 ;  /* 0x0000000400bc7825 */ /* 0x000fe200078e02b6 */
[----:B------:R-:W-:Y:S01]  /*83880*/  ISETP.LT.AND P3, PT, R119, c[0x0][0x178], !P3 ;  /* 0x00005e0077007a0c */ /* 0x000fe20005f61270 */
[----:B------:R1:W-:Y:S01]  /*83890*/  @P6 STG.E [R186.64], R194 ;  /* 0x000000c2ba006986 */ /* 0x0003e2000c101904 */
[----:B------:R-:W-:-:S03]  /*838a0*/  ISETP.LT.AND P6, PT, R227, c[0x0][0x178], !P0 ;  /* 0x00005e00e3007a0c */ /* 0x000fc600047c1270 */
[----:B------:R-:W3:Y:S04]  /*838b0*/  LDL.LU R250, [R1+0xbd8] ;  /* 0x000bd80001fa7983 */ /* 0x000ee80000300800 */
[----:B------:R-:W3:Y:S01]  /*838c0*/  LDL.LU R249, [R1+0x888] ;  /* 0x0008880001f97983 */ /* 0x000ee20000300800 */
[----:B-1----:R-:W-:-:S03]  /*838d0*/  IMAD.WIDE R186, R0, 0x4, R6 ;  /* 0x0000000400ba7825 */ /* 0x002fc600078e0206 */
[----:B------:R-:W3:Y:S04]  /*838e0*/  LDL.LU R194, [R1+0x5a8] ;  /* 0x0005a80001c27983 */ /* 0x000ee80000300800 */
[----:B--2---:R1:W-:Y:S01]  /*838f0*/  @P5 STG.E [R188.64], R3 ;  /* 0x00000003bc005986 */ /* 0x0043e2000c101904 */
[----:B------:R-:W-:-:S03]  /*83900*/  ISETP.LT.AND P5, PT, R158, c[0x0][0x178], !P0 ;  /* 0x00005e009e007a0c */ /* 0x000fc600047a1270 */
[----:B------:R2:W-:Y:S04]  /*83910*/  @P1 STG.E [R184.64], R190 ;  /* 0x000000beb8001986 */ /* 0x0005e8000c101904 */
[----:B------:R4:W-:Y:S01]  /*83920*/  @P2 STG.E [R186.64], R191 ;  /* 0x000000bfba002986 */ /* 0x0009e2000c101904 */
[----:B------:R-:W-:Y:S02]  /*83930*/  ISETP.LT.AND P2, PT, R159, c[0x0][0x178], !P0 ;  /* 0x00005e009f007a0c */ /* 0x000fe40004741270 */
[C---:B-1----:R-:W-:Y:S01]  /*83940*/  IADD3 R3, R0.reuse, c[0x0][0x198], RZ ;  /* 0x0000660000037a10 */ /* 0x042fe20007ffe0ff */
[----:B--2---:R-:W-:-:S04]  /*83950*/  IMAD.WIDE R184, R0, 0x4, R4 ;  /* 0x0000000400b87825 */ /* 0x004fc800078e0204 */
[----:B----4-:R-:W-:Y:S01]  /*83960*/  IMAD.WIDE R186, R3, 0x4, R182 ;  /* 0x0000000403ba7825 */ /* 0x010fe200078e02b6 */
[----:B------:R-:W-:Y:S01]  /*83970*/  @P3 STG.E [R184.64], R192 ;  /* 0x000000c0b8003986 */ /* 0x000fe2000c101904 */
[----:B------:R-:W-:Y:S02]  /*83980*/  ISETP.LT.AND P0, PT, R119, c[0x0][0x178], !P0 ;  /* 0x00005e0077007a0c */ /* 0x000fe40004701270 */
[C---:B------:R-:W-:Y:S01]  /*83990*/  IMAD.WIDE R188, R3.reuse, 0x4, R180 ;  /* 0x0000000403bc7825 */ /* 0x040fe200078e02b4 */
[----:B------:R1:W-:Y:S04]  /*839a0*/  @P6 STG.E [R186.64], R195 ;  /* 0x000000c3ba006986 */ /* 0x0003e8000c101904 */
[----:B------:R2:W-:Y:S04]  /*839b0*/  @P5 STG.E [R188.64], R245 ;  /* 0x000000f5bc005986 */ /* 0x0005e8000c101904 */
[----:B-1----:R-:W4:Y:S01]  /*839c0*/  LDL.LU R195, [R1+0xc4c] ;  /* 0x000c4c0001c37983 */ /* 0x002f220000300800 */
[----:B------:R-:W-:-:S03]  /*839d0*/  IMAD.WIDE R186, R3, 0x4, R6 ;  /* 0x0000000403ba7825 */ /* 0x000fc600078e0206 */
[----:B--2---:R-:W2:Y:S01]  /*839e0*/  LDL.LU R245, [R1+0xbdc] ;  /* 0x000bdc0001f57983 */ /* 0x004ea20000300800 */
[----:B------:R-:W-:-:S03]  /*839f0*/  IMAD.WIDE R184, R3, 0x4, R4 ;  /* 0x0000000403b87825 */ /* 0x000fc600078e0204 */
[----:B------:R1:W-:Y:S04]  /*83a00*/  @P2 STG.E [R186.64], R248 ;  /* 0x000000f8ba002986 */ /* 0x0003e8000c101904 */
[----:B---3--:R3:W-:Y:S04]  /*83a10*/  @P0 STG.E [R184.64], R193 ;  /* 0x000000c1b8000986 */ /* 0x0087e8000c101904 */
[----:B-1----:R-:W2:Y:S04]  /*83a20*/  LDL.LU R248, [R1+0x88c] ;  /* 0x00088c0001f87983 */ /* 0x002ea80000300800 */
[----:B---3--:R-:W3:Y:S01]  /*83a30*/  LDL.LU R193, [R1+0x5ac] ;  /* 0x0005ac0001c17983 */ /* 0x008ee20000300800 */
[----:B------:R-:W-:-:S02]  /*83a40*/  ISETP.LT.AND P6, PT, R227, c[0x0][0x178], !P4 ;  /* 0x00005e00e3007a0c */ /* 0x000fc400067c1270 */
[----:B------:R-:W-:Y:S02]  /*83a50*/  ISETP.LT.AND P3, PT, R158, c[0x0][0x178], !P4 ;  /* 0x00005e009e007a0c */ /* 0x000fe40006761270 */
[----:B------:R-:W-:Y:S02]  /*83a60*/  IADD3 R0, R3, c[0x0][0x198], RZ ;  /* 0x0000660003007a10 */ /* 0x000fe40007ffe0ff */
[----:B------:R-:W-:Y:S02]  /*83a70*/  IADD3 R190, R123, 0x99, RZ ;  /* 0x000000997bbe7810 */ /* 0x000fe40007ffe0ff */
[----:B------:R-:W-:Y:S01]  /*83a80*/  ISETP.LT.AND P5, PT, R159, c[0x0][0x178], !P4 ;  /* 0x00005e009f007a0c */ /* 0x000fe200067a1270 */
[----:B------:R-:W-:Y:S01]  /*83a90*/  IMAD.WIDE R188, R0, 0x4, R182 ;  /* 0x0000000400bc7825 */ /* 0x000fe200078e02b6 */
[----:B------:R-:W-:-:S03]  /*83aa0*/  ISETP.GE.AND P1, PT, R190, c[0x0][0x17c], PT ;  /* 0x00005f00be007a0c */ /* 0x000fc60003f26270 */
[C---:B------:R-:W-:Y:S01]  /*83ab0*/  IMAD.WIDE R186, R0.reuse, 0x4, R180 ;  /* 0x0000000400ba7825 */ /* 0x040fe200078e02b4 */
[----:B------:R-:W-:Y:S01]  /*83ac0*/  ISETP.LT.AND P4, PT, R119, c[0x0][0x178], !P4 ;  /* 0x00005e0077007a0c */ /* 0x000fe20006781270 */
[----:B------:R1:W-:Y:S01]  /*83ad0*/  @P6 STG.E [R188.64], R251 ;  /* 0x000000fbbc006986 */ /* 0x0003e2000c101904 */
[----:B------:R-:W-:Y:S01]  /*83ae0*/  ISETP.LT.AND P0, PT, R227, c[0x0][0x178], !P1 ;  /* 0x00005e00e3007a0c */ /* 0x000fe20004f01270 */
[----:B------:R-:W-:Y:S02]  /*83af0*/  IMAD.WIDE R184, R0, 0x4, R6 ;  /* 0x0000000400b87825 */ /* 0x000fe400078e0206 */
[----:B------:R1:W-:Y:S01]  /*83b00*/  @P3 STG.E [R186.64], R250 ;  /* 0x000000faba003986 */ /* 0x0003e2000c101904 */
[----:B------:R-:W-:Y:S02]  /*83b10*/  ISETP.LT.AND P3, PT, R158, c[0x0][0x178], !P1 ;  /* 0x00005e009e007a0c */ /* 0x000fe40004f61270 */
[C---:B------:R-:W-:Y:S01]  /*83b20*/  IADD3 R3, R0.reuse, c[0x0][0x198], RZ ;  /* 0x0000660000037a10 */ /* 0x040fe20007ffe0ff */
[----:B------:R1:W-:Y:S01]  /*83b30*/  @P5 STG.E [R184.64], R249 ;  /* 0x000000f9b8005986 */ /* 0x0003e2000c101904 */
[----:B------:R-:W-:Y:S01]  /*83b40*/  ISETP.LT.AND P6, PT, R159, c[0x0][0x178], !P1 ;  /* 0x00005e009f007a0c */ /* 0x000fe20004fc1270 */
[----:B-1----:R-:W-:Y:S01]  /*83b50*/  IMAD.WIDE R188, R0, 0x4, R4 ;  /* 0x0000000400bc7825 */ /* 0x002fe200078e0204 */
[----:B------:R-:W-:-:S03]  /*83b60*/  ISETP.LT.AND P1, PT, R119, c[0x0][0x178], !P1 ;  /* 0x00005e0077007a0c */ /* 0x000fc60004f21270 */
[----:B------:R-:W-:-:S04]  /*83b70*/  IMAD.WIDE R186, R3, 0x4, R180 ;  /* 0x0000000403ba7825 */ /* 0x000fc800078e02b4 */
[C---:B------:R-:W-:Y:S01]  /*83b80*/  IMAD.WIDE R184, R3.reuse, 0x4, R182 ;  /* 0x0000000403b87825 */ /* 0x040fe200078e02b6 */
[----:B------:R-:W-:Y:S01]  /*83b90*/  @P4 STG.E [R188.64], R194 ;  /* 0x000000c2bc004986 */ /* 0x000fe2000c101904 */
[----:B------:R-:W-:-:S03]  /*83ba0*/  IADD3 R0, R3, c[0x0][0x198], RZ ;  /* 0x0000660003007a10 */ /* 0x000fc60007ffe0ff */
[----:B----4-:R1:W-:Y:S04]  /*83bb0*/  @P0 STG.E [R184.64], R195 ;  /* 0x000000c3b8000986 */ /* 0x0103e8000c101904 */
[----:B--2---:R2:W-:Y:S01]  /*83bc0*/  @P3 STG.E [R186.64], R245 ;  /* 0x000000f5ba003986 */ /* 0x0045e2000c101904 */
[----:B-1----:R-:W-:-:S03]  /*83bd0*/  IMAD.WIDE R184, R3, 0x4, R6 ;  /* 0x0000000403b87825 */ /* 0x002fc600078e0206 */
[----:B--2---:R-:W2:Y:S01]  /*83be0*/  LDL.LU R245, [R1+0x5d8] ;  /* 0x0005d80001f57983 */ /* 0x004ea20000300800 */
[----:B------:R-:W-:-:S03]  /*83bf0*/  IMAD.WIDE R186, R3, 0x4, R4 ;  /* 0x0000000403ba7825 */ /* 0x000fc600078e0204 */
[----:B------:R-:W4:Y:S04]  /*83c00*/  LDL.LU R194, [R1+0xc3c] ;  /* 0x000c3c0001c27983 */ /* 0x000f280000300800 */
[----:B------:R-:W2:Y:S04]  /*83c10*/  LDL.LU R195, [R1+0x96c] ;  /* 0x00096c0001c37983 */ /* 0x000ea80000300800 */
[----:B------:R-:W2:Y:S04]  /*83c20*/  LDL.LU R3, [R1+0xc38] ;  /* 0x000c380001037983 */ /* 0x000ea80000300800 */
[----:B------:R1:W-:Y:S04]  /*83c30*/  @P6 STG.E [R184.64], R248 ;  /* 0x000000f8b8006986 */ /* 0x0003e8000c101904 */
[----:B---3--:R3:W-:Y:S04]  /*83c40*/  @P1 STG.E [R186.64], R193 ;  /* 0x000000c1ba001986 */ /* 0x0087e8000c101904 */
[----:B-1----:R-:W2:Y:S04]  /*83c50*/  LDL.LU R185, [R1+0xc88] ;  /* 0x000c880001b97983 */ /* 0x002ea80000300800 */
[----:B---3--:R-:W3:Y:S01]  /*83c60*/  LDL.LU R187, [R1+0x968] ;  /* 0x0009680001bb7983 */ /* 0x008ee20000300800 */
        /* <DEDUP_REMOVED lines=10> */
[----:B------:R-:W4:Y:S03]  /*83d10*/  LDL.LU R251, [R1+0xc68] ;  /* 0x000c680001fb7983 */ /* 0x000f260000300800 */
[C---:B------:R-:W-:Y:S01]  /*83d20*/  IMAD.WIDE R190, R0.reuse, 0x4, R180 ;  /* 0x0000000400be7825 */ /* 0x040fe200078e02b4 */
[----:B------:R-:W4:Y:S04]  /*83d30*/  LDL.LU R250, [R1+0xa68] ;  /* 0x000a680001fa7983 */ /* 0x000f280000300800 */
[----:B------:R-:W4:Y:S04]  /*83d40*/  LDL.LU R249, [R1+0x5e8] ;  /* 0x0005e80001f97983 */ /* 0x000f280000300800 */
[----:B------:R-:W4:Y:S04]  /*83d50*/  LDL.LU R248, [R1+0xcdc] ;  /* 0x000cdc0001f87983 */ /* 0x000f280000300800 */
[----:B--2---:R1:W-:Y:S04]  /*83d60*/  @P4 STG.E [R188.64], R185 ;  /* 0x000000b9bc004986 */ /* 0x0043e8000c101904 */
[----:B------:R2:W-:Y:S01]  /*83d70*/  @P5 STG.E [R190.64], R3 ;  /* 0x00000003be005986 */ /* 0x0005e2000c101904 */
[C---:B-1----:R-:W-:Y:S01]  /*83d80*/  IMAD.WIDE R184, R0.reuse, 0x4, R6 ;  /* 0x0000000400b87825 */ /* 0x042fe200078e0206 */
[----:B--2---:R-:W-:-:S04]  /*83d90*/  IADD3 R3, R0, c[0x0][0x198], RZ ;  /* 0x0000660000037a10 */ /* 0x004fc80007ffe0ff */
[----:B---3--:R1:W-:Y:S02]  /*83da0*/  @P3 STG.E [R184.64], R187 ;  /* 0x000000bbb8003986 */ /* 0x0083e4000c101904 */
        /* <DEDUP_REMOVED lines=11> */
[C---:B------:R-:W-:Y:S01]  /*83e60*/  IMAD.WIDE R188, R3.reuse, 0x4, R180 ;  /* 0x0000000403bc7825 */ /* 0x040fe200078e02b4 */
[----:B------:R1:W-:Y:S03]  /*83e70*/  @P2 STG.E [R184.64], R245 ;  /* 0x000000f5b8002986 */ /* 0x0003e6000c101904 */
[----:B------:R-:W-:Y:S01]  /*83e80*/  IMAD.WIDE R190, R3, 0x4, R6 ;  /* 0x0000000403be7825 */ /* 0x000fe200078e0206 */
[----:B-1----:R-:W3:Y:S04]  /*83e90*/  LDL.LU R245, [R1+0x2198] ;  /* 0x0021980001f57983 */ /* 0x002ee80000300800 */
[----:B--2---:R-:W-:Y:S04]  /*83ea0*/  @P6 STG.E [R186.64], R0 ;  /* 0x00000000ba006986 */ /* 0x004fe8000c101904 */
[----:B----4-:R1:W-:Y:S04]  /*83eb0*/  @P4 STG.E [R188.64], R194 ;  /* 0x000000c2bc004986 */ /* 0x0103e8000c101904 */
[----:B------:R2:W-:Y:S04]  /*83ec0*/  @P5 STG.E [R190.64], R195 ;  /* 0x000000c3be005986 */ /* 0x0005e8000c101904 */
[----:B-1----:R-:W4:Y:S04]  /*83ed0*/  LDL.LU R194, [R1+0xc6c] ;  /* 0x000c6c0001c27983 */ /* 0x002f280000300800 */
[----:B--2---:R-:W2:Y:S01]  /*83ee0*/  LDL.LU R195, [R1+0xa6c] ;  /* 0x000a6c0001c37983 */ /* 0x004ea20000300800 */
[----:B------:R-:W-:-:S02]  /*83ef0*/  ISETP.LT.AND P0, PT, R119, c[0x0][0x178], !P0 ;  /* 0x00005e0077007a0c */ /* 0x000fc40004701270 */
[----:B------:R-:W-:Y:S02]  /*83f00*/  ISETP.LT.AND P4, PT, R227, c[0x0][0x178], !P1 ;  /* 0x00005e00e3007a0c */ /* 0x000fe40004f81270 */
[----:B------:R-:W-:Y:S02]  /*83f10*/  ISETP.LT.AND P5, PT, R158, c[0x0][0x178], !P1 ;  /* 0x00005e009e007a0c */ /* 0x000fe40004fa1270 */
[C---:B------:R-:W-:Y:S01]  /*83f20*/  IADD3 R190, R3.reuse, c[0x0][0x198], RZ ;  /* 0x0000660003be7a10 */ /* 0x040fe20007ffe0ff */
[----:B------:R-:W-:Y:S01]  /*83f30*/  IMAD.WIDE R184, R3, 0x4, R4 ;  /* 0x0000000403b87825 */ /* 0x000fe200078e0204 */
[----:B------:R-:W-:-:S03]  /*83f40*/  ISETP.LT.AND P2, PT, R159, c[0x0][0x178], !P1 ;  /* 0x00005e009f007a0c */ /* 0x000fc60004f41270 */
[----:B------:R-:W-:Y:S01]  /*83f50*/  IMAD.WIDE R186, R190, 0x4, R182 ;  /* 0x00000004beba7825 */ /* 0x000fe200078e02b6 */
[----:B------:R-:W-:-:S03]  /*83f60*/  ISETP.LT.AND P1, PT, R119, c[0x0][0x178], !P1 ;  /* 0x00005e0077007a0c */ /* 0x000fc60004f21270 */
[----:B------:R-:W-:Y:S01]  /*83f70*/  IMAD.WIDE R188, R190, 0x4, R180 ;  /* 0x00000004bebc7825 */ /* 0x000fe200078e02b4 */
[----:B------:R-:W-:Y:S01]  /*83f80*/  IADD3 R0, R123, 0x9e, RZ ;  /* 0x0000009e7b007810 */ /* 0x000fe20007ffe0ff */
        /* <DEDUP_REMOVED lines=9> */
[----:B------:R-:W2:Y:S02]  /*84020*/  LDL.LU R193, [R1+0x5ec] ;  /* 0x0005ec0001c17983 */ /* 0x000ea40000300800 */
[----:B---3--:R-:W-:Y:S02]  /*84030*/  IMAD.WIDE R186, R190, 0x4, R4 ;  /* 0x00000004beba7825 */ /* 0x008fe400078e0204 */
[----:B------:R1:W-:Y:S02]  /*84040*/  @P2 STG.E [R184.64], R250 ;  /* 0x000000fab8002986 */ /* 0x0003e4000c101904 */
[----:B------:R-:W-:-:S02]  /*84050*/  IMAD.WIDE R188, R0, 0x4, R182 ;  /* 0x0000000400bc7825 */ /* 0x000fc400078e02b6 */
[----:B------:R3:W-:Y:S01]  /*84060*/  @P1 STG.E [R186.64], R249 ;  /* 0x000000f9ba001986 */ /* 0x0007e2000c101904 */
[C---:B------:R-:W-:Y:S02]  /*84070*/  IADD3 R3, R123.reuse, 0x9f, RZ ;  /* 0x0000009f7b037810 */ /* 0x040fe40007ffe0ff */
[----:B------:R-:W-:Y:S01]  /*84080*/  IADD3 R190, R123, 0xa0, RZ ;  /* 0x000000a07bbe7810 */ /* 0x000fe20007ffe0ff */
[----:B------:R-:W2:Y:S01]  /*84090*/  LDL.LU R191, [R1+0xa78] ;  /* 0x000a780001bf7983 */ /* 0x000ea20000300800 */
[----:B-1----:R-:W-:-:S03]  /*840a0*/  IMAD.WIDE R184, R0, 0x4, R180 ;  /* 0x0000000400b87825 */ /* 0x002fc600078e02b4 */
[----:B------:R-:W-:Y:S01]  /*840b0*/  @P6 STG.E [R188.64], R248 ;  /* 0x000000f8bc006986 */ /* 0x000fe2000c101904 */
[----:B---3--:R-:W-:-:S03]  /*840c0*/  IMAD.WIDE R186, R0, 0x4, R6 ;  /* 0x0000000400ba7825 */ /* 0x008fc600078e0206 */
[----:B------:R-:W3:Y:S01]  /*840d0*/  LDL.LU R192, [R1+0xd1c] ;  /* 0x000d1c0001c07983 */ /* 0x000ee20000300800 */
[----:B------:R-:W-:-:S03]  /*840e0*/  ISETP.GE.AND P1, PT, R3, c[0x0][0x17c], PT ;  /* 0x00005f0003007a0c */ /* 0x000fc60003f26270 */
[----:B------:R-:W3:Y:S01]  /*840f0*/  LDL.LU R251, [R1+0xc7c] ;  /* 0x000c7c0001fb7983 */ /* 0x000ee20000300800 */
[----:B------:R-:W-:-:S03]  /*84100*/  IADD3 R3, R0, c[0x0][0x198], RZ ;  /* 0x0000660000037a10 */ /* 0x000fc60007ffe0ff */
[----:B----4-:R1:W-:Y:S04]  /*84110*/  @P5 STG.E [R184.64], R194 ;  /* 0x000000c2b8005986 */ /* 0x0103e8000c101904 */
[----:B--2---:R2:W-:Y:S01]  /*84120*/  @P4 STG.E [R186.64], R195 ;  /* 0x000000c3ba004986 */ /* 0x0045e2000c101904 */
[----:B------:R-:W-:-:S03]  /*84130*/  ISETP.GE.AND P4, PT, R190, c[0x0][0x17c], PT ;  /* 0x00005f00be007a0c */ /* 0x000fc60003f86270 */
[----:B-1----:R-:W4:Y:S01]  /*84140*/  LDL.LU R194, [R1+0xa7c] ;  /* 0x000a7c0001c27983 */ /* 0x002f220000300800 */
[----:B------:R-:W-:-:S03]  /*84150*/  IMAD.WIDE R184, R0, 0x4, R4 ;  /* 0x0000000400b87825 */ /* 0x000fc600078e0204 */
[----:B--2---:R-:W2:Y:S04]  /*84160*/  LDL.LU R195, [R1+0x97c] ;  /* 0x00097c0001c37983 */ /* 0x004ea80000300800 */
[----:B------:R-:W2:Y:S04]  /*84170*/  LDL.LU R0, [R1+0xc78] ;  /* 0x000c780001007983 */ /* 0x000ea80000300800 */
[----:B------:R-:W2:Y:S01]  /*84180*/  LDL.LU R190, [R1+0xd18] ;  /* 0x000d180001be7983 */ /* 0x000ea20000300800 */
[----:B------:R-:W-:Y:S02]  /*84190*/  ISETP.LT.AND P3, PT, R119, c[0x0][0x178], !P3 ;  /* 0x00005e0077007a0c */ /* 0x000fe40005f61270 */
[----:B------:R-:W-:-:S02]  /*841a0*/  ISETP.LT.AND P6, PT, R227, c[0x0][0x178], !P0 ;  /* 0x00005e00e3007a0c */ /* 0x000fc400047c1270 */
[----:B------:R-:W-:Y:S02]  /*841b0*/  ISETP.LT.AND P2, PT, R158, c[0x0][0x178], !P0 ;  /* 0x00005e009e007a0c */ /* 0x000fe40004741270 */
[----:B------:R-:W-:Y:S01]  /*841c0*/  ISETP.LT.AND P5, PT, R159, c[0x0][0x178], !P0 ;  /* 0x00005e009f007a0c */ /* 0x000fe200047a1270 */
[C---:B------:R-:W-:Y:S01]  /*841d0*/  IMAD.WIDE R186, R3.reuse, 0x4, R182 ;  /* 0x0000000403ba7825 */ /* 0x040fe200078e02b6 */
[----:B------:R-:W3:Y:S03]  /*841e0*/  LDL.LU R250, [R1+0xd30] ;  /* 0x000d300001fa7983 */ /* 0x000ee60000300800 */
[C---:B------:R-:W-:Y:S01]  /*841f0*/  IMAD.WIDE R188, R3.reuse, 0x4, R180 ;  /* 0x0000000403bc7825 */ /* 0x040fe200078e02b4 */
[----:B------:R-:W3:Y:S04]  /*84200*/  LDL.LU R249, [R1+0xb50] ;  /* 0x000b500001f97983 */ /* 0x000ee80000300800 */
[----:B------:R1:W-:Y:S04]  /*84210*/  @P3 STG.E [R184.64], R193 ;  /* 0x000000c1b8003986 */ /* 0x0003e8000c101904 */
[----:B------:R-:W3:Y:S01]  /*84220*/  LDL.LU R248, [R1+0x6a0] ;  /* 0x0006a00001f87983 */ /* 0x000ee20000300800 */
[----:B-1----:R-:W-:-:S03]  /*84230*/  IMAD.WIDE R184, R3, 0x4, R6 ;  /* 0x0000000403b87825 */ /* 0x002fc600078e0206 */
[----:B------:R-:W3:Y:S04]  /*84240*/  LDL.LU R193, [R1+0xd34] ;  /* 0x000d340001c17983 */ /* 0x000ee80000300800 */
[----:B--2---:R-:W-:Y:S04]  /*84250*/  @P6 STG.E [R186.64], R190 ;  /* 0x000000beba006986 */ /* 0x004fe8000c101904 */
[----:B------:R1:W-:Y:S04]  /*84260*/  @P2 STG.E [R188.64], R0 ;  /* 0x00000000bc002986 */ /* 0x0003e8000c101904 */
[----:B------:R2:W-:Y:S01]  /*84270*/  @P5 STG.E [R184.64], R191 ;  /* 0x000000bfb8005986 */ /* 0x0005e2000c101904 */
[C---:B-1----:R-:W-:Y:S01]  /*84280*/  IADD3 R0, R3.reuse, c[0x0][0x198], RZ ;  /* 0x0000660003007a10 */ /* 0x042fe20007ffe0ff */
[----:B--2---:R-:W-:-:S02]  /*84290*/  IMAD.WIDE R190, R3, 0x4, R4 ;  /* 0x0000000403be7825 */ /* 0x004fc400078e0204 */
[----:B------:R-:W2:Y:S01]  /*842a0*/  LDL.LU R3, [R1+0x978] ;  /* 0x0009780001037983 */ /* 0x000ea20000300800 */
[----:B------:R-:W-:Y:S02]  /*842b0*/  ISETP.LT.AND P0, PT, R119, c[0x0][0x178], !P0 ;  /* 0x00005e0077007a0c */ /* 0x000fe40004701270 */
[----:B------:R-:W-:Y:S02]  /*842c0*/  ISETP.LT.AND P6, PT, R227, c[0x0][0x178], !P1 ;  /* 0x00005e00e3007a0c */ /* 0x000fe40004fc1270 */
[----:B------:R-:W-:Y:S02]  /*842d0*/  ISETP.LT.AND P3, PT, R158, c[0x0][0x178], !P1 ;  /* 0x00005e009e007a0c */ /* 0x000fe40004f61270 */
[----:B------:R-:W-:Y:S02]  /*842e0*/  ISETP.LT.AND P2, PT, R159, c[0x0][0x178], !P1 ;  /* 0x00005e009f007a0c */ /* 0x000fe40004f41270 */
[----:B------:R-:W-:Y:S01]  /*842f0*/  IADD3 R186, R123, 0xa1, RZ ;  /* 0x000000a17bba7810 */ /* 0x000fe20007ffe0ff */
[----:B------:R-:W-:-:S03]  /*84300*/  IMAD.WIDE R184, R0, 0x4, R182 ;  /* 0x0000000400b87825 */ /* 0x000fc600078e02b6 */
[----:B------:R-:W-:Y:S01]  /*84310*/  ISETP.GE.AND P5, PT, R186, c[0x0][0x17c], PT ;  /* 0x00005f00ba007a0c */ /* 0x000fe20003fa6270 */
[----:B------:R-:W-:-:S04]  /*84320*/  IMAD.WIDE R186, R0, 0x4, R180 ;  /* 0x0000000400ba7825 */ /* 0x000fc800078e02b4 */
[C---:B------:R-:W-:Y:S01]  /*84330*/  IMAD.WIDE R188, R0.reuse, 0x4, R6 ;  /* 0x0000000400bc7825 */ /* 0x040fe200078e0206 */
[----:B------:R-:W-:Y:S01]  /*84340*/  ISETP.LT.AND P1, PT, R119, c[0x0][0x178], !P1 ;  /* 0x00005e0077007a0c */ /* 0x000fe20004f21270 */
[----:B--2---:R-:W-:Y:S04]  /*84350*/  @P0 STG.E [R190.64], R3 ;  /* 0x00000003be000986 */ /* 0x004fe8000c101904 */
[----:B---3--:R-:W-:Y:S04]  /*84360*/  @P6 STG.E [R184.64], R192 ;  /* 0x000000c0b8006986 */ /* 0x008fe8000c101904 */
[----:B------:R-:W-:Y:S04]  /*84370*/  @P3 STG.E [R186.64], R251 ;  /* 0x000000fbba003986 */ /* 0x000fe8000c101904 */
[----:B----4-:R1:W-:Y:S04]  /*84380*/  @P2 STG.E [R188.64], R194 ;  /* 0x000000c2bc002986 */ /* 0x0103e8000c101904 */
[----:B-1----:R-:W2:Y:S01]  /*84390*/  LDL.LU R194, [R1+0xb54] ;  /* 0x000b540001c27983 */ /* 0x002ea20000300800 */
[----:B------:R-:W-:Y:S01]  /*843a0*/  IMAD.WIDE R190, R0, 0x4, R4 ;  /* 0x0000000400be7825 */ /* 0x000fe200078e0204 */
[----:B------:R-:W-:-:S02]  /*843b0*/  ISETP.LT.AND P2, PT, R227, c[0x0][0x178], !P4 ;  /* 0x00005e00e3007a0c */ /* 0x000fc40006741270 */
[----:B------:R-:W-:Y:S02]  /*843c0*/  ISETP.LT.AND P3, PT, R158, c[0x0][0x178], !P4 ;  /* 0x00005e009e007a0c */ /* 0x000fe40006761270 */
[----:B------:R1:W-:Y:S01]  /*843d0*/  @P1 STG.E [R190.64], R195 ;  /* 0x000000c3be001986 */ /* 0x0003e2000c101904 */
[----:B------:R-:W-:Y:S02]  /*843e0*/  ISETP.LT.AND P1, PT, R159, c[0x0][0x178], !P4 ;  /* 0x00005e009f007a0c */ /* 0x000fe40006721270 */
[----:B------:R-:W-:-:S05]  /*843f0*/  IADD3 R3, R0, c[0x0][0x198], RZ ;  /* 0x0000660000037a10 */ /* 0x000fca0007ffe0ff */
[C---:B------:R-:W-:Y:S01]  /*84400*/  IMAD.WIDE R188, R3.reuse, 0x4, R182 ;  /* 0x0000000403bc7825 */ /* 0x040fe200078e02b6 */
[----:B-1----:R-:W3:Y:S03]  /*84410*/  LDL.LU R195, [R1+0x6a4] ;  /* 0x0006a40001c37983 */ /* 0x002ee60000300800 */
[----:B------:R-:W-:Y:S01]  /*84420*/  IMAD.WIDE R184, R3, 0x4, R180 ;  /* 0x0000000403b87825 */ /* 0x000fe200078e02b4 */
[----:B------:R-:W-:-:S03]  /*84430*/  IADD3 R0, R123, 0xa2, RZ ;  /* 0x000000a27b007810 */ /* 0x000fc60007ffe0ff */
[----:B------:R-:W-:Y:S01]  /*84440*/  IMAD.WIDE R186, R3, 0x4, R6 ;  /* 0x0000000403ba7825 */ /* 0x000fe200078e0206 */
[----:B------:R1:W-:Y:S01]  /*84450*/  @P2 STG.E [R188.64], R250 ;  /* 0x000000fabc002986 */ /* 0x0003e2000c101904 */
[----:B------:R-:W-:Y:S02]  /*84460*/  ISETP.LT.AND P4, PT, R119, c[0x0][0x178], !P4 ;  /* 0x00005e0077007a0c */ /* 0x000fe40006781270 */
[----:B------:R-:W-:Y:S01]  /*84470*/  ISETP.LT.AND P6, PT, R227, c[0x0][0x178], !P5 ;  /* 0x00005e00e3007a0c */ /* 0x000fe20006fc1270 */
[----:B------:R4:W-:Y:S01]  /*84480*/  @P3 STG.E [R184.64], R249 ;  /* 0x000000f9b8003986 */ /* 0x0009e2000c101904 */
[----:B------:R-:W-:-:S03]  /*84490*/  ISETP.GE.AND P0, PT, R0, c[0x0][0x17c], PT ;  /* 0x00005f0000007a0c */ /* 0x000fc60003f06270 */
[----:B------:R-:W3:Y:S01]  /*844a0*/  LDL.LU R192, [R1+0xd40] ;  /* 0x000d400001c07983 */ /* 0x000ee20000300800 */
[----:B------:R-:W-:-:S03]  /*844b0*/  IADD3 R0, R3, c[0x0][0x198], RZ ;  /* 0x0000660003007a10 */ /* 0x000fc60007ffe0ff */
[----:B------:R4:W-:Y:S01]  /*844c0*/  @P1 STG.E [R186.64], R248 ;  /* 0x000000f8ba001986 */ /* 0x0009e2000c101904 */
[----:B------:R-:W-:-:S03]  /*844d0*/  ISETP.LT.AND P1, PT, R158, c[0x0][0x178], !P5 ;  /* 0x00005e009e007a0c */ /* 0x000fc60006f21270 */
[----:B------:R-:W3:Y:S01]  /*844e0*/  LDL.LU R251, [R1+0xc50] ;  /* 0x000c500001fb7983 */ /* 0x000ee20000300800 */
[----:B-1----:R-:W-:-:S03]  /*844f0*/  IMAD.WIDE R188, R3, 0x4, R4 ;  /* 0x0000000403bc7825 */ /* 0x002fc600078e0204 */
[----:B------:R-:W3:Y:S01]  /*84500*/  LDL.LU R250, [R1+0x8a0] ;  /* 0x0008a00001fa7983 */ /* 0x000ee20000300800 */
[----:B----4-:R-:W-:-:S03]  /*84510*/  IMAD.WIDE R184, R0, 0x4, R182 ;  /* 0x0000000400b87825 */ /* 0x010fc600078e02b6 */
[----:B------:R-:W4:Y:S01]  /*84520*/  LDL.LU R249, [R1+0x670] ;  /* 0x0006700001f97983 */ /* 0x000f220000300800 */
[----:B------:R-:W-:-:S03]  /*84530*/  IMAD.WIDE R186, R0, 0x4, R180 ;  /* 0x0000000400ba7825 */ /* 0x000fc600078e02b4 */
[----:B------:R-:W-:Y:S04]  /*84540*/  @P4 STG.E [R188.64], R244 ;  /* 0x000000f4bc004986 */ /* 0x000fe8000c101904 */
[----:B------:R1:W-:Y:S04]  /*84550*/  @P6 STG.E [R184.64], R193 ;  /* 0x000000c1b8006986 */ /* 0x0003e8000c101904 */
[----:B------:R-:W4:Y:S04]  /*84560*/  LDL.LU R248, [R1+0xd44] ;  /* 0x000d440001f87983 */ /* 0x000f280000300800 */
[----:B-1----:R-:W4:Y:S04]  /*84570*/  LDL.LU R193, [R1+0xc54] ;  /* 0x000c540001c17983 */ /* 0x002f280000300800 */
[----:B--2---:R1:W-:Y:S04]  /*84580*/  @P1 STG.E [R186.64], R194 ;  /* 0x000000c2ba001986 */ /* 0x0043e8000c101904 */
[----:B-1----:R-:W2:Y:S01]  /*84590*/  LDL.LU R194, [R1+0x8a4] ;  /* 0x0008a40001c27983 */ /* 0x002ea20000300800 */
[----:B------:R-:W-:-:S02]  /*845a0*/  ISETP.LT.AND P3, PT, R159, c[0x0][0x178], !P5 ;  /* 0x00005e009f007a0c */ /* 0x000fc40006f61270 */
[----:B------:R-:W-:Y:S02]  /*845b0*/  ISETP.LT.AND P5, PT, R119, c[0x0][0x178], !P5 ;  /* 0x00005e0077007a0c */ /* 0x000fe40006fa1270 */
[----:B------:R-:W-:Y:S01]  /*845c0*/  IADD3 R188, R123, 0xa3, RZ ;  /* 0x000000a37bbc7810 */ /* 0x000fe20007ffe0ff */
[----:B------:R-:W-:Y:S01]  /*845d0*/  IMAD.WIDE R184, R0, 0x4, R6 ;  /* 0x0000000400b87825 */ /* 0x000fe200078e0206 */
[----:B------:R-:W-:Y:S02]  /*845e0*/  ISETP.LT.AND P6, PT, R227, c[0x0][0x178], !P0 ;  /* 0x00005e00e3007a0c */ /* 0x000fe400047c1270 */
[----:B------:R-:W-:Y:S01]  /*845f0*/  ISETP.GE.AND P2, PT, R188, c[0x0][0x17c], PT ;  /* 0x00005f00bc007a0c */ /* 0x000fe20003f46270 */
[----:B------:R-:W-:Y:S01]  /*84600*/  IMAD.WIDE R188, R0, 0x4, R4 ;  /* 0x0000000400bc7825 */ /* 0x000fe200078e0204 */
[----:B------:R-:W-:Y:S02]  /*84610*/  ISETP.LT.AND P4, PT, R158, c[0x0][0x178], !P0 ;  /* 0x00005e009e007a0c */ /* 0x000fe40004781270 */
[----:B------:R-:W-:Y:S01]  /*84620*/  IADD3 R3, R0, c[0x0][0x198], RZ ;  /* 0x0000660000037a10 */ /* 0x000fe20007ffe0ff */
[----:B---3--:R1:W-:Y:S04]  /*84630*/  @P3 STG.E [R184.64], R195 ;  /* 0x000000c3b8003986 */ /* 0x0083e8000c101904 */
[----:B------:R3:W-:Y:S01]  /*84640*/  @P5 STG.E [R188.64], R245 ;  /* 0x000000f5bc005986 */ /* 0x0007e2000c101904 */
[----:B------:R-:W-:Y:S01]  /*84650*/  ISETP.LT.AND P5, PT, R159, c[0x0][0x178], !P0 ;  /* 0x00005e009f007a0c */ /* 0x000fe200047a1270 */
[----:B------:R-:W-:Y:S01]  /*84660*/  IMAD.WIDE R186, R3, 0x4, R182 ;  /* 0x0000000403ba7825 */ /* 0x000fe200078e02b6 */
[----:B------:R-:W-:Y:S01]  /*84670*/  ISETP.LT.AND P0, PT, R119, c[0x0][0x178], !P0 ;  /* 0x00005e0077007a0c */ /* 0x000fe20004701270 */
[----:B-1----:R-:W2:Y:S02]  /*84680*/  LDL.LU R195, [R1+0x674] ;  /* 0x0006740001c37983 */ /* 0x002ea40000300800 */
[----:B------:R-:W-:Y:S01]  /*84690*/  IMAD.WIDE R184, R3, 0x4, R180 ;  /* 0x0000000403b87825 */ /* 0x000fe200078e02b4 */
[----:B------:R-:W-:Y:S01]  /*846a0*/  ISETP.LT.AND P1, PT, R227, c[0x0][0x178], !P2 ;  /* 0x00005e00e3007a0c */ /* 0x000fe20005721270 */
[----:B------:R-:W2:Y:S01]  /*846b0*/  LDL.LU R244, [R1+0xce0] ;  /* 0x000ce00001f47983 */ /* 0x000ea20000300800 */
[----:B------:R-:W-:-:S03]  /*846c0*/  ISETP.LT.AND P3, PT, R158, c[0x0][0x178], !P2 ;  /* 0x00005e009e007a0c */ /* 0x000fc60005761270 */
[----:B------:R1:W-:Y:S01]  /*846d0*/  @P6 STG.E [R186.64], R192 ;  /* 0x000000c0ba006986 */ /* 0x0003e2000c101904 */
[----:B------:R-:W-:-:S03]  /*846e0*/  ISETP.LT.AND P6, PT, R159, c[0x0][0x178], !P2 ;  /* 0x00005e009f007a0c */ /* 0x000fc600057c1270 */
[----:B------:R-:W2:Y:S04]  /*846f0*/  LDL.LU R190, [R1+0x980] ;  /* 0x0009800001be7983 */ /* 0x000ea80000300800 */
[----:B------:R4:W-:Y:S01]  /*84700*/  @P4 STG.E [R184.64], R251 ;  /* 0x000000fbb8004986 */ /* 0x0009e2000c101904 */
[----:B---3--:R-:W-:-:S03]  /*84710*/  IADD3 R188, R123, 0xa5, RZ ;  /* 0x000000a57bbc7810 */ /* 0x008fc60007ffe0ff */
[----:B------:R-:W3:Y:S01]  /*84720*/  LDL.LU R245, [R1+0xd70] ;  /* 0x000d700001f57983 */ /* 0x000ee20000300800 */
[----:B-1----:R-:W-:-:S04]  /*84730*/  IMAD.WIDE R186, R3, 0x4, R4 ;  /* 0x0000000403ba7825 */ /* 0x002fc800078e0204 */
[C---:B----4-:R-:W-:Y:S01]  /*84740*/  IMAD.WIDE R184, R3.reuse, 0x4, R6 ;  /* 0x0000000403b87825 */ /* 0x050fe200078e0206 */
[----:B------:R-:W-:-:S04]  /*84750*/  IADD3 R3, R3, c[0x0][0x198], RZ ;  /* 0x0000660003037a10 */ /* 0x000fc80007ffe0ff */
[----:B------:R1:W-:Y:S01]  /*84760*/  @P5 STG.E [R184.64], R250 ;  /* 0x000000fab8005986 */ /* 0x0003e2000c101904 */
[----:B------:R-:W-:Y:S01]  /*84770*/  ISETP.GE.AND P5, PT, R188, c[0x0][0x17c], PT ;  /* 0x00005f00bc007a0c */ /* 0x000fe20003fa6270 */
[C---:B------:R-:W-:Y:S02]  /*84780*/  IMAD.WIDE R188, R3.reuse, 0x4, R6 ;  /* 0x0000000403bc7825 */ /* 0x040fe400078e0206 */
[----:B------:R4:W-:Y:S02]  /*84790*/  @P0 STG.E [R186.64], R249 ;  /* 0x000000f9ba000986 */ /* 0x0009e4000c101904 */
[----:B-1----:R-:W-:-:S04]  /*847a0*/  IMAD.WIDE R184, R3, 0x4, R182 ;  /* 0x0000000403b87825 */ /* 0x002fc800078e02b6 */
[----:B----4-:R-:W-:Y:S01]  /*847b0*/  IMAD.WIDE R186, R3, 0x4, R180 ;  /* 0x0000000403ba7825 */ /* 0x010fe200078e02b4 */
[----:B------:R-:W-:Y:S04]  /*847c0*/  @P1 STG.E [R184.64], R248 ;  /* 0x000000f8b8001986 */ /* 0x000fe8000c101904 */
[----:B------:R1:W-:Y:S04]  /*847d0*/  @P3 STG.E [R186.64], R193 ;  /* 0x000000c1ba003986 */ /* 0x0003e8000c101904 */
[----:B-1----:R-:W4:Y:S04]  /*847e0*/  LDL.LU R193, [R1+0x690] ;  /* 0x0006900001c17983 */ /* 0x002f280000300800 */
[----:B--2---:R1:W-:Y:S04]  /*847f0*/  @P6 STG.E [R188.64], R194 ;  /* 0x000000c2bc006986 */ /* 0x0043e8000c101904 */
[----:B-1----:R-:W2:Y:S04]  /*84800*/  LDL.LU R194, [R1+0xd74] ;  /* 0x000d740001c27983 */ /* 0x002ea80000300800 */
[----:B------:R-:W2:Y:S04]  /*84810*/  LDL.LU R191, [R1+0xce4] ;  /* 0x000ce40001bf7983 */ /* 0x000ea80000300800 */
[----:B------:R-:W2:Y:S01]  /*84820*/  LDL.LU R248, [R1+0x984] ;  /* 0x0009840001f87983 */ /* 0x000ea20000300800 */
[----:B------:R-:W-:-:S02]  /*84830*/  IADD3 R0, R123, 0xa4, RZ ;  /* 0x000000a47b007810 */ /* 0x000fc40007ffe0ff */
[----:B------:R-:W-:Y:S02]  /*84840*/  ISETP.LT.AND P2, PT, R119, c[0x0][0x178], !P2 ;  /* 0x00005e0077007a0c */ /* 0x000fe40005741270 */
[----:B------:R-:W-:Y:S01]  /*84850*/  ISETP.GE.AND P4, PT, R0, c[0x0][0x17c], PT ;  /* 0x00005f0000007a0c */ /* 0x000fe20003f86270 */
[----:B------:R-:W-:-:S03]  /*84860*/  IMAD.WIDE R184, R3, 0x4, R4 ;  /* 0x0000000403b87825 */ /* 0x000fc600078e0204 */
[----:B------:R-:W-:Y:S02]  /*84870*/  ISETP.LT.AND P0, PT, R227, c[0x0][0x178], !P4 ;  /* 0x00005e00e3007a0c */ /* 0x000fe40006701270 */
[----:B------:R-:W-:Y:S02]  /*84880*/  IADD3 R0, R3, c[0x0][0x198], RZ ;  /* 0x0000660003007a10 */ /* 0x000fe40007ffe0ff */
[----:B------:R-:W-:-:S03]  /*84890*/  ISETP.LT.AND P1, PT, R158, c[0x0][0x178], !P4 ;  /* 0x00005e009e007a0c */ /* 0x000fc60006721270 */
[----:B------:R1:W-:Y:S01]  /*848a0*/  @P2 STG.E [R184.64], R195 ;  /* 0x000000c3b8002986 */ /* 0x0003e2000c101904 */
[----:B------:R-:W-:Y:S01]  /*848b0*/  ISETP.LT.AND P6, PT, R159, c[0x0][0x178], !P4 ;  /* 0x00005e009f007a0c */ /* 0x000fe200067c1270 */
[----:B------:R-:W-:Y:S01]  /*848c0*/  IMAD.WIDE R186, R0, 0x4, R182 ;  /* 0x0000000400ba7825 */ /* 0x000fe200078e02b6 */
[C---:B------:R-:W-:Y:S02]  /*848d0*/  IADD3 R188, R123.reuse, 0xa6, RZ ;  /* 0x000000a67bbc7810 */ /* 0x040fe40007ffe0ff */
[----:B------:R-:W-:Y:S01]  /*848e0*/  IADD3 R3, R123, 0xa7, RZ ;  /* 0x000000a77b037810 */ /* 0x000fe20007ffe0ff */
[----:B-1----:R-:W2:Y:S01]  /*848f0*/  LDL.LU R195, [R1+0x694] ;  /* 0x0006940001c37983 */ /* 0x002ea20000300800 */
[----:B------:R-:W-:Y:S02]  /*84900*/  ISETP.LT.AND P4, PT, R119, c[0x0][0x178], !P4 ;  /* 0x00005e0077007a0c */ /* 0x000fe40006781270 */
[----:B------:R-:W-:Y:S01]  /*84910*/  ISETP.GE.AND P3, PT, R188, c[0x0][0x17c], PT ;  /* 0x00005f00bc007a0c */ /* 0x000fe20003f66270 */
[----:B------:R-:W2:Y:S01]  /*84920*/  LDL.LU R192, [R1+0xda0] ;  /* 0x000da00001c07983 */ /* 0x000ea20000300800 */
[----:B------:R-:W-:-:S03]  /*84930*/  IMAD.WIDE R188, R0, 0x4, R6 ;  /* 0x0000000400bc7825 */ /* 0x000fc600078e0206 */
[----:B---3--:R1:W-:Y:S01]  /*84940*/  @P0 STG.E [R186.64], R245 ;  /* 0x000000f5ba000986 */ /* 0x0083e2000c101904 */
[----:B------:R-:W-:Y:S02]  /*84950*/  ISETP.LT.AND P0, PT, R227, c[0x0][0x178], !P5 ;  /* 0x00005e00e3007a0c */ /* 0x000fe40006f01270 */
[----:B------:R-:W-:Y:S01]  /*84960*/  ISETP.GE.AND P2, PT, R3, c[0x0][0x17c], PT ;  /* 0x00005f0003007a0c */ /* 0x000fe20003f46270 */
[----:B------:R-:W3:Y:S01]  /*84970*/  LDL.LU R251, [R1+0xd60] ;  /* 0x000d600001fb7983 */ /* 0x000ee20000300800 */
[C---:B------:R-:W-:Y:S01]  /*84980*/  IADD3 R3, R0.reuse, c[0x0][0x198], RZ ;  /* 0x0000660000037a10 */ /* 0x040fe20007ffe0ff */
[C---:B------:R-:W-:Y:S02]  /*84990*/  IMAD.WIDE R184, R0.reuse, 0x4, R4 ;  /* 0x0000000400b87825 */ /* 0x040fe400078e0204 */
[----:B------:R-:W3:Y:S02]  /*849a0*/  LDL.LU R250, [R1+0xa50] ;  /* 0x000a500001fa7983 */ /* 0x000ee40000300800 */
[----:B-1----:R-:W-:-:S02]  /*849b0*/  IMAD.WIDE R186, R0, 0x4, R180 ;  /* 0x0000000400ba7825 */ /* 0x002fc400078e02b4 */
[----:B------:R-:W3:Y:S04]  /*849c0*/  LDL.LU R249, [R1+0x820] ;  /* 0x0008200001f97983 */ /* 0x000ee80000300800 */
[----:B------:R1:W-:Y:S01]  /*849d0*/  @P1 STG.E [R186.64], R244 ;  /* 0x000000f4ba001986 */ /* 0x0003e2000c101904 */
[----:B------:R-:W-:-:S03]  /*849e0*/  ISETP.LT.AND P1, PT, R158, c[0x0][0x178], !P5 ;  /* 0x00005e009e007a0c */ /* 0x000fc60006f21270 */
[----:B------:R-:W-:Y:S01]  /*849f0*/  @P6 STG.E [R188.64], R190 ;  /* 0x000000bebc006986 */ /* 0x000fe2000c101904 */
[----:B------:R-:W-:Y:S01]  /*84a00*/  ISETP.LT.AND P6, PT, R159, c[0x0][0x178], !P5 ;  /* 0x00005e009f007a0c */ /* 0x000fe20006fc1270 */
[C---:B-1----:R-:W-:Y:S02]  /*84a10*/  IMAD.WIDE R186, R3.reuse, 0x4, R182 ;  /* 0x0000000403ba7825 */ /* 0x042fe400078e02b6 */
[----:B----4-:R1:W-:Y:S04]  /*84a20*/  @P4 STG.E [R184.64], R193 ;  /* 0x000000c1b8004986 */ /* 0x0103e8000c101904 */
[----:B-1----:R-:W4:Y:S01]  /*84a30*/  LDL.LU R193, [R1+0xda4] ;  /* 0x000da40001c17983 */ /* 0x002f220000300800 */
[----:B------:R-:W-:-:S03]  /*84a40*/  IMAD.WIDE R184, R3, 0x4, R6 ;  /* 0x0000000403b87825 */ /* 0x000fc600078e0206 */
[----:B--2---:R1:W-:Y:S02]  /*84a50*/  @P0 STG.E [R186.64], R194 ;  /* 0x000000c2ba000986 */ /* 0x0043e4000c101904 */
[----:B-1----:R-:W-:Y:S02]  /*84a60*/  IMAD.WIDE R186, R3, 0x4, R180 ;  /* 0x0000000403ba7825 */ /* 0x002fe400078e02b4 */
[----:B------:R-:W2:Y:S04]  /*84a70*/  LDL.LU R194, [R1+0xd64] ;  /* 0x000d640001c27983 */ /* 0x000ea80000300800 */
[----:B------:R-:W-:Y:S04]  /*84a80*/  @P1 STG.E [R186.64], R191 ;  /* 0x000000bfba001986 */ /* 0x000fe8000c101904 */
[----:B------:R1:W-:Y:S04]  /*84a90*/  @P6 STG.E [R184.64], R248 ;  /* 0x000000f8b8006986 */ /* 0x0003e8000c101904 */
[----:B-1----:R-:W2:Y:S01]  /*84aa0*/  LDL.LU R248, [R1+0xa54] ;  /* 0x000a540001f87983 */ /* 0x002ea20000300800 */
[----:B------:R-:W-:-:S02]  /*84ab0*/  ISETP.LT.AND P5, PT, R119, c[0x0][0x178], !P5 ;  /* 0x00005e0077007a0c */ /* 0x000fc40006fa1270 */
[----:B------:R-:W-:Y:S01]  /*84ac0*/  IADD3 R0, R123, 0xa8, RZ ;  /* 0x000000a87b007810 */ /* 0x000fe20007ffe0ff */
[----:B------:R-:W-:Y:S01]  /*84ad0*/  IMAD.WIDE R188, R3, 0x4, R4 ;  /* 0x0000000403bc7825 */ /* 0x000fe200078e0204 */
[----:B------:R-:W-:Y:S02]  /*84ae0*/  ISETP.LT.AND P4, PT, R227, c[0x0][0x178], !P3 ;  /* 0x00005e00e3007a0c */ /* 0x000fe40005f81270 */
[----:B------:R-:W-:Y:S02]  /*84af0*/  ISETP.GE.AND P0, PT, R0, c[0x0][0x17c], PT ;  /* 0x00005f0000007a0c */ /* 0x000fe40003f06270 */
[----:B------:R-:W-:Y:S02]  /*84b00*/  IADD3 R0, R3, c[0x0][0x198], RZ ;  /* 0x0000660003007a10 */ /* 0x000fe40007ffe0ff */
[----:B------:R-:W-:-:S03]  /*84b10*/  ISETP.LT.AND P1, PT, R158, c[0x0][0x178], !P3 ;  /* 0x00005e009e007a0c */ /* 0x000fc60005f21270 */
[----:B------:R1:W-:Y:S01]  /*84b20*/  @P5 STG.E [R188.64], R195 ;  /* 0x000000c3bc005986 */ /* 0x0003e2000c101904 */
[----:B------:R-:W-:Y:S01]  /*84b30*/  ISETP.LT.AND P5, PT, R159, c[0x0][0x178], !P3 ;  /* 0x00005e009f007a0c */ /* 0x000fe20005fa1270 */
[C---:B------:R-:W-:Y:S01]  /*84b40*/  IMAD.WIDE R186, R0.reuse, 0x4, R182 ;  /* 0x0000000400ba7825 */ /* 0x040fe200078e02b6 */
[----:B------:R-:W-:Y:S02]  /*84b50*/  ISETP.LT.AND P3, PT, R119, c[0x0][0x178], !P3 ;  /* 0x00005e0077007a0c */ /* 0x000fe40005f61270 */
[----:B------:R-:W-:Y:S02]  /*84b60*/  ISETP.LT.AND P6, PT, R227, c[0x0][0x178], !P2 ;  /* 0x00005e00e3007a0c */ /* 0x000fe400057c1270 */
[----:B------:R3:W-:Y:S01]  /*84b70*/  @P4 STG.E [R186.64], R192 ;  /* 0x000000c0ba004986 */ /* 0x0007e2000c101904 */
[----:B------:R-:W-:Y:S01]  /*84b80*/  IMAD.WIDE R184, R0, 0x4, R6 ;  /* 0x0000000400b87825 */ /* 0x000fe200078e0206 */
[----:B------:R-:W-:-:S03]  /*84b90*/  ISETP.LT.AND P4, PT, R158, c[0x0][0x178], !P2 ;  /* 0x00005e009e007a0c */ /* 0x000fc60005781270 */
[C---:B-1----:R-:W-:Y:S01]  /*84ba0*/  IMAD.WIDE R188, R0.reuse, 0x4, R4 ;  /* 0x0000000400bc7825 */ /* 0x042fe200078e0204 */
[C---:B------:R-:W-:Y:S01]  /*84bb0*/  IADD3 R3, R0.reuse, c[0x0][0x198], RZ ;  /* 0x0000660000037a10 */ /* 0x040fe20007ffe0ff */
[----:B------:R-:W2:Y:S02]  /*84bc0*/  LDL.LU R195, [R1+0x824] ;  /* 0x0008240001c37983 */ /* 0x000ea40000300800 */
[----:B---3--:R-:W-:-:S05]  /*84bd0*/  IMAD.WIDE R186, R0, 0x4, R180 ;  /* 0x0000000400ba7825 */ /* 0x008fca00078e02b4 */
[----:B------:R1:W-:Y:S04]  /*84be0*/  @P1 STG.E [R186.64], R251 ;  /* 0x000000fbba001986 */ /* 0x0003e8000c101904 */
[----:B------:R3:W-:Y:S04]  /*84bf0*/  @P5 STG.E [R184.64], R250 ;  /* 0x000000fab8005986 */ /* 0x0007e8000c101904 */
[----:B------:R-:W-:Y:S01]  /*84c00*/  @P3 STG.E [R188.64], R249 ;  /* 0x000000f9bc003986 */ /* 0x000fe2000c101904 */
[----:B------:R-:W-:Y:S01]  /*84c10*/  ISETP.LT.AND P3, PT, R159, c[0x0][0x178], !P2 ;  /* 0x00005e009f007a0c */ /* 0x000fe20005761270 */
[----:B-1----:R-:W-:-:S02]  /*84c20*/  IMAD.WIDE R186, R3, 0x4, R182 ;  /* 0x0000000403ba7825 */ /* 0x002fc400078e02b6 */
[----:B------:R-:W2:Y:S02]  /*84c30*/  LDL.LU R251, [R1+0xe04] ;  /* 0x000e040001fb7983 */ /* 0x000ea40000300800 */
[C---:B---3--:R-:W-:Y:S02]  /*84c40*/  IMAD.WIDE R184, R3.reuse, 0x4, R180 ;  /* 0x0000000403b87825 */ /* 0x048fe400078e02b4 */
[----:B----4-:R1:W-:Y:S01]  /*84c50*/  @P6 STG.E [R186.64], R193 ;  /* 0x000000c1ba006986 */ /* 0x0103e2000c101904 */
[----:B------:R-:W-:Y:S02]  /*84c60*/  IADD3 R0, R3, c[0x0][0x198], RZ ;  /* 0x0000660003007a10 */ /* 0x000fe40007ffe0ff */
[----:B------:R-:W-:Y:S01]  /*84c70*/  IADD3 R192, R123, 0xaa, RZ ;  /* 0x000000aa7bc07810 */ /* 0x000fe20007ffe0ff */
[----:B-1----:R-:W3:Y:S01]  /*84c80*/  LDL.LU R193, [R1+0xd84] ;  /* 0x000d840001c17983 */ /* 0x002ee20000300800 */
[----:B------:R-:W-:-:S03]  /*84c90*/  IMAD.WIDE R186, R3, 0x4, R4 ;  /* 0x0000000403ba7825 */ /* 0x000fc600078e0204 */
[----:B--2---:R1:W-:Y:S02]  /*84ca0*/  @P4 STG.E [R184.64], R194 ;  /* 0x000000c2b8004986 */ /* 0x0043e4000c101904 */
[----:B-1----:R-:W-:Y:S02]  /*84cb0*/  IMAD.WIDE R184, R3, 0x4, R6 ;  /* 0x0000000403b87825 */ /* 0x002fe400078e0206 */
[----:B------:R-:W2:Y:S04]  /*84cc0*/  LDL.LU R194, [R1+0xb14] ;  /* 0x000b140001c27983 */ /* 0x000ea80000300800 */
[----:B------:R-:W4:Y:S04]  /*84cd0*/  LDL.LU R3, [R1+0xd80] ;  /* 0x000d800001037983 */ /* 0x000f280000300800 */
[----:B------:R1:W-:Y:S01]  /*84ce0*/  @P3 STG.E [R184.64], R248 ;  /* 0x000000f8b8003986 */ /* 0x0003e2000c101904 */
[----:B------:R-:W-:-:S03]  /*84cf0*/  ISETP.GE.AND P3, PT, R192, c[0x0][0x17c], PT ;  /* 0x00005f00c0007a0c */ /* 0x000fc60003f66270 */
[----:B-1----:R-:W2:Y:S04]  /*84d00*/  LDL.LU R185, [R1+0xe00] ;  /* 0x000e000001b97983 */ /* 0x002ea80000300800 */
[----:B------:R-:W3:Y:S01]  /*84d10*/  LDL.LU R192, [R1+0xb10] ;  /* 0x000b100001c07983 */ /* 0x000ee20000300800 */
        /* <DEDUP_REMOVED lines=14> */
[----:B------:R-:W3:Y:S04]  /*84e00*/  LDL.LU R248, [R1+0xe34] ;  /* 0x000e340001f87983 */ /* 0x000ee80000300800 */
[----:B--2---:R1:W-:Y:S04]  /*84e10*/  @P6 STG.E [R188.64], R185 ;  /* 0x000000b9bc006986 */ /* 0x0043e8000c101904 */
[----:B----4-:R2:W-:Y:S01]  /*84e20*/  @P5 STG.E [R190.64], R3 ;  /* 0x00000003be005986 */ /* 0x0105e2000c101904 */
        /* <DEDUP_REMOVED lines=8> */
[----:B------:R-:W-:Y:S01]  /*84eb0*/  ISETP.LT.AND P2, PT, R159, c[0x0][0x178], !P1 ;  /* 0x00005e009f007a0c */ /* 0x000fe20004f41270 */
[----:B------:R-:W-:Y:S01]  /*84ec0*/  IMAD.WIDE R186, R3, 0x4, R182 ;  /* 0x0000000403ba7825 */ /* 0x000fe200078e02b6 */
[----:B------:R-:W-:-:S03]  /*84ed0*/  ISETP.LT.AND P4, PT, R119, c[0x0][0x178], !P1 ;  /* 0x00005e0077007a0c */ /* 0x000fc60004f81270 */
[----:B------:R-:W-:-:S04]  /*84ee0*/  IMAD.WIDE R188, R3, 0x4, R180 ;  /* 0x0000000403bc7825 */ /* 0x000fc800078e02b4 */
[----:B------:R-:W-:Y:S01]  /*84ef0*/  IMAD.WIDE R190, R3, 0x4, R6 ;  /* 0x0000000403be7825 */ /* 0x000fe200078e0206 */
[----:B------:R-:W-:Y:S01]  /*84f00*/  IADD3 R192, R123, 0xab, RZ ;  /* 0x000000ab7bc07810 */ /* 0x000fe20007ffe0ff */
[----:B--2---:R1:W-:Y:S04]  /*84f10*/  @P0 STG.E [R184.64], R0 ;  /* 0x00000000b8000986 */ /* 0x0043e8000c101904 */
[----:B------:R-:W-:Y:S04]  /*84f20*/  @P6 STG.E [R186.64], R251 ;  /* 0x000000fbba006986 */ /* 0x000fe8000c101904 */
[----:B------:R-:W-:Y:S04]  /*84f30*/  @P5 STG.E [R188.64], R193 ;  /* 0x000000c1bc005986 */ /* 0x000fe8000c101904 */
[----:B------:R2:W-:Y:S01]  /*84f40*/  @P2 STG.E [R190.64], R194 ;  /* 0x000000c2be002986 */ /* 0x0005e2000c101904 */
[----:B-1----:R-:W-:-:S05]  /*84f50*/  IMAD.WIDE R184, R3, 0x4, R4 ;  /* 0x0000000403b87825 */ /* 0x002fca00078e0204 */
[----:B------:R1:W-:Y:S04]  /*84f60*/  @P4 STG.E [R184.64], R195 ;  /* 0x000000c3b8004986 */ /* 0x0003e8000c101904 */
[----:B--2---:R-:W2:Y:S04]  /*84f70*/  LDL.LU R194, [R1+0xdf4] ;  /* 0x000df40001c27983 */ /* 0x004ea80000300800 */
[----:B-1----:R-:W3:Y:S01]  /*84f80*/  LDL.LU R195, [R1+0xba4] ;  /* 0x000ba40001c37983 */ /* 0x002ee20000300800 */
[----:B------:R-:W-:Y:S02]  /*84f90*/  ISETP.LT.AND P5, PT, R227, c[0x0][0x178], !P3 ;  /* 0x00005e00e3007a0c */ /* 0x000fe40005fa1270 */
[----:B------:R-:W-:Y:S01]  /*84fa0*/  ISETP.LT.AND P0, PT, R158, c[0x0][0x178], !P3 ;  /* 0x00005e009e007a0c */ /* 0x000fe20005f01270 */
[----:B------:R-:W4:Y:S01]  /*84fb0*/  LDL.LU R193, [R1+0x9e4] ;  /* 0x0009e40001c17983 */ /* 0x000f220000300800 */
[----:B------:R-:W-:-:S02]  /*84fc0*/  ISETP.LT.AND P6, PT, R159, c[0x0][0x178], !P3 ;  /* 0x00005e009f007a0c */ /* 0x000fc40005fc1270 */
[----:B------:R-:W-:Y:S02]  /*84fd0*/  IADD3 R3, R3, c[0x0][0x198], RZ ;  /* 0x0000660003037a10 */ /* 0x000fe40007ffe0ff */
[----:B------:R-:W-:Y:S02]  /*84fe0*/  ISETP.LT.AND P3, PT, R119, c[0x0][0x178], !P3 ;  /* 0x00005e0077007a0c */ /* 0x000fe40005f61270 */
[----:B------:R-:W-:Y:S01]  /*84ff0*/  ISETP.GE.AND P1, PT, R192, c[0x0][0x17c], PT ;  /* 0x00005f00c0007a0c */ /* 0x000fe20003f26270 */
[----:B------:R-:W-:Y:S01]  /*85000*/  IMAD.WIDE R190, R3, 0x4, R182 ;  /* 0x0000000403be7825 */ /* 0x000fe200078e02b6 */
[----:B------:R-:W-:Y:S01]  /*85010*/  IADD3 R0, R123, 0xac, RZ ;  /* 0x000000ac7b007810 */ /* 0x000fe20007ffe0ff */
[----:B------:R-:W4:Y:S01]  /*85020*/  LDL.LU R192, [R1+0xe50] ;  /* 0x000e500001c07983 */ /* 0x000f220000300800 */
[----:B------:R-:W-:Y:S01]  /*85030*/  ISETP.LT.AND P4, PT, R227, c[0x0][0x178], !P1 ;  /* 0x00005e00e3007a0c */ /* 0x000fe20004f81270 */
[----:B------:R-:W-:Y:S01]  /*85040*/  IMAD.WIDE R188, R3, 0x4, R180 ;  /* 0x0000000403bc7825 */ /* 0x000fe200078e02b4 */
[----:B------:R-:W-:-:S03]  /*85050*/  ISETP.GE.AND P2, PT, R0, c[0x0][0x17c], PT ;  /* 0x00005f0000007a0c */ /* 0x000fc60003f46270 */
[C---:B------:R-:W-:Y:S01]  /*85060*/  IMAD.WIDE R186, R3.reuse, 0x4, R6 ;  /* 0x0000000403ba7825 */ /* 0x040fe200078e0206 */
[C---:B------:R-:W-:Y:S01]  /*85070*/  IADD3 R0, R3.reuse, c[0x0][0x198], RZ ;  /* 0x0000660003007a10 */ /* 0x040fe20007ffe0ff */
[----:B------:R1:W-:Y:S02]  /*85080*/  @P5 STG.E [R190.64], R245 ;  /* 0x000000f5be005986 */ /* 0x0003e4000c101904 */
[----:B------:R-:W-:Y:S02]  /*85090*/  IMAD.WIDE R184, R3, 0x4, R4 ;  /* 0x0000000403b87825 */ /* 0x000fe400078e0204 */
[----:B------:R-:W-:Y:S04]  /*850a0*/  @P0 STG.E [R188.64], R244 ;  /* 0x000000f4bc000986 */ /* 0x000fe8000c101904 */
[----:B------:R1:W-:Y:S04]  /*850b0*/  @P6 STG.E [R186.64], R250 ;  /* 0x000000faba006986 */ /* 0x0003e8000c101904 */
[----:B------:R-:W4:Y:S01]  /*850c0*/  LDL.LU R251, [R1+0xe20] ;  /* 0x000e200001fb7983 */ /* 0x000f220000300800 */
[----:B-1----:R-:W-:-:S03]  /*850d0*/  IMAD.WIDE R190, R0, 0x4, R182 ;  /* 0x0000000400be7825 */ /* 0x002fc600078e02b6 */
[----:B------:R1:W-:Y:S01]  /*850e0*/  @P3 STG.E [R184.64], R249 ;  /* 0x000000f9b8003986 */ /* 0x0003e2000c101904 */
[----:B------:R-:W-:-:S03]  /*850f0*/  ISETP.LT.AND P3, PT, R158, c[0x0][0x178], !P1 ;  /* 0x00005e009e007a0c */ /* 0x000fc60004f61270 */
[----:B------:R1:W-:Y:S01]  /*85100*/  @P4 STG.E [R190.64], R248 ;  /* 0x000000f8be004986 */ /* 0x0003e2000c101904 */
[----:B------:R-:W-:Y:S01]  /*85110*/  ISETP.LT.AND P4, PT, R159, c[0x0][0x178], !P1 ;  /* 0x00005e009f007a0c */ /* 0x000fe20004f81270 */
[----:B------:R-:W-:Y:S02]  /*85120*/  IMAD.WIDE R186, R0, 0x4, R180 ;  /* 0x0000000400ba7825 */ /* 0x000fe400078e02b4 */
[----:B------:R-:W4:Y:S04]  /*85130*/  LDL.LU R250, [R1+0xd90] ;  /* 0x000d900001fa7983 */ /* 0x000f280000300800 */
[----:B-1----:R-:W4:Y:S01]  /*85140*/  LDL.LU R249, [R1+0xac0] ;  /* 0x000ac00001f97983 */ /* 0x002f220000300800 */
[----:B------:R-:W-:Y:S02]  /*85150*/  IADD3 R184, R123, 0xad, RZ ;  /* 0x000000ad7bb87810 */ /* 0x000fe40007ffe0ff */
[----:B------:R-:W-:Y:S01]  /*85160*/  ISETP.LT.AND P0, PT, R119, c[0x0][0x178], !P1 ;  /* 0x00005e0077007a0c */ /* 0x000fe20004f01270 */
[----:B------:R-:W4:Y:S01]  /*85170*/  LDL.LU R248, [R1+0xe54] ;  /* 0x000e540001f87983 */ /* 0x000f220000300800 */
[----:B------:R-:W-:Y:S01]  /*85180*/  ISETP.GE.AND P1, PT, R184, c[0x0][0x17c], PT ;  /* 0x00005f00b8007a0c */ /* 0x000fe20003f26270 */
[----:B------:R-:W-:-:S02]  /*85190*/  IMAD.WIDE R184, R0, 0x4, R6 ;  /* 0x0000000400b87825 */ /* 0x000fc400078e0206 */
[----:B--2---:R1:W-:Y:S04]  /*851a0*/  @P3 STG.E [R186.64], R194 ;  /* 0x000000c2ba003986 */ /* 0x0043e8000c101904 */
[----:B---3--:R2:W-:Y:S04]  /*851b0*/  @P4 STG.E [R184.64], R195 ;  /* 0x000000c3b8004986 */ /* 0x0085e8000c101904 */
[----:B-1----:R-:W3:Y:S04]  /*851c0*/  LDL.LU R194, [R1+0xe24] ;  /* 0x000e240001c27983 */ /* 0x002ee80000300800 */
[----:B--2---:R-:W2:Y:S01]  /*851d0*/  LDL.LU R195, [R1+0xd94] ;  /* 0x000d940001c37983 */ /* 0x004ea20000300800 */
[----:B------:R-:W-:-:S02]  /*851e0*/  ISETP.LT.AND P6, PT, R227, c[0x0][0x178], !P2 ;  /* 0x00005e00e3007a0c */ /* 0x000fc400057c1270 */
[----:B------:R-:W-:Y:S02]  /*851f0*/  ISETP.LT.AND P5, PT, R158, c[0x0][0x178], !P2 ;  /* 0x00005e009e007a0c */ /* 0x000fe400057a1270 */
[C---:B------:R-:W-:Y:S01]  /*85200*/  IADD3 R3, R0.reuse, c[0x0][0x198], RZ ;  /* 0x0000660000037a10 */ /* 0x040fe20007ffe0ff */
[----:B------:R-:W-:Y:S01]  /*85210*/  IMAD.WIDE R190, R0, 0x4, R4 ;  /* 0x0000000400be7825 */ /* 0x000fe200078e0204 */
[----:B------:R-:W-:-:S03]  /*85220*/  ISETP.LT.AND P3, PT, R159, c[0x0][0x178], !P2 ;  /* 0x00005e009f007a0c */ /* 0x000fc60005761270 */
[----:B------:R-:W-:Y:S01]  /*85230*/  IMAD.WIDE R188, R3, 0x4, R182 ;  /* 0x0000000403bc7825 */ /* 0x000fe200078e02b6 */
[----:B------:R-:W-:-:S03]  /*85240*/  ISETP.LT.AND P2, PT, R119, c[0x0][0x178], !P2 ;  /* 0x00005e0077007a0c */ /* 0x000fc60005741270 */
[----:B------:R-:W-:Y:S01]  /*85250*/  IMAD.WIDE R186, R3, 0x4, R180 ;  /* 0x0000000403ba7825 */ /* 0x000fe200078e02b4 */
[----:B----4-:R1:W-:Y:S01]  /*85260*/  @P0 STG.E [R190.64], R193 ;  /* 0x000000c1be000986 */ /* 0x0103e2000c101904 */
[----:B------:R-:W-:-:S03]  /*85270*/  ISETP.LT.AND P0, PT, R158, c[0x0][0x178], !P1 ;  /* 0x00005e009e007a0c */ /* 0x000fc60004f01270 */
[----:B------:R-:W-:Y:S01]  /*85280*/  @P6 STG.E [R188.64], R192 ;  /* 0x000000c0bc006986 */ /* 0x000fe2000c101904 */
[----:B------:R-:W-:-:S03]  /*85290*/  IMAD.WIDE R184, R3, 0x4, R6 ;  /* 0x0000000403b87825 */ /* 0x000fc600078e0206 */
[----:B------:R4:W-:Y:S01]  /*852a0*/  @P5 STG.E [R186.64], R251 ;  /* 0x000000fbba005986 */ /* 0x0009e2000c101904 */
[----:B------:R-:W-:-:S03]  /*852b0*/  ISETP.LT.AND P5, PT, R227, c[0x0][0x178], !P1 ;  /* 0x00005e00e3007a0c */ /* 0x000fc60004fa1270 */
[----:B-1----:R-:W2:Y:S01]  /*852c0*/  LDL.LU R193, [R1+0xac4] ;  /* 0x000ac40001c17983 */ /* 0x002ea20000300800 */
[----:B------:R-:W-:-:S03]  /*852d0*/  IADD3 R0, R3, c[0x0][0x198], RZ ;  /* 0x0000660003007a10 */ /* 0x000fc60007ffe0ff */
[----:B------:R-:W2:Y:S04]  /*852e0*/  LDL.LU R245, [R1+0xe70] ;  /* 0x000e700001f57983 */ /* 0x000ea80000300800 */
[----:B------:R-:W2:Y:S01]  /*852f0*/  LDL.LU R244, [R1+0xe40] ;  /* 0x000e400001f47983 */ /* 0x000ea20000300800 */
[----:B----4-:R-:W-:Y:S01]  /*85300*/  IMAD.WIDE R186, R3, 0x4, R4 ;  /* 0x0000000403ba7825 */ /* 0x010fe200078e0204 */
[----:B------:R-:W-:Y:S02]  /*85310*/  ISETP.LT.AND P4, PT, R159, c[0x0][0x178], !P1 ;  /* 0x00005e009f007a0c */ /* 0x000fe40004f81270 */
[----:B------:R-:W-:Y:S01]  /*85320*/  @P3 STG.E [R184.64], R250 ;  /* 0x000000fab8003986 */ /* 0x000fe2000c101904 */
[----:B------:R-:W-:-:S03]  /*85330*/  IMAD.WIDE R188, R0, 0x4, R182 ;  /* 0x0000000400bc7825 */ /* 0x000fc600078e02b6 */
[----:B------:R1:W-:Y:S04]  /*85340*/  @P2 STG.E [R186.64], R249 ;  /* 0x000000f9ba002986 */ /* 0x0003e8000c101904 */
[----:B------:R-:W4:Y:S04]  /*85350*/  LDL.LU R251, [R1+0xe10] ;  /* 0x000e100001fb7983 */ /* 0x000f280000300800 */
[----:B------:R-:W-:Y:S01]  /*85360*/  @P5 STG.E [R188.64], R248 ;  /* 0x000000f8bc005986 */ /* 0x000fe2000c101904 */
[----:B-1----:R-:W-:-:S04]  /*85370*/  IMAD.WIDE R186, R0, 0x4, R180 ;  /* 0x0000000400ba7825 */ /* 0x002fc800078e02b4 */
[----:B------:R-:W-:Y:S01]  /*85380*/  IMAD.WIDE R184, R0, 0x4, R6 ;  /* 0x0000000400b87825 */ /* 0x000fe200078e0206 */
[----:B---3--:R1:W-:Y:S04]  /*85390*/  @P0 STG.E [R186.64], R194 ;  /* 0x000000c2ba000986 */ /* 0x0083e8000c101904 */
[----:B--2---:R2:W-:Y:S04]  /*853a0*/  @P4 STG.E [R184.64], R195 ;  /* 0x000000c3b8004986 */ /* 0x0045e8000c101904 */
[----:B-1----:R-:W3:Y:S04]  /*853b0*/  LDL.LU R194, [R1+0xe74] ;  /* 0x000e740001c27983 */ /* 0x002ee80000300800 */
[----:B------:R-:W3:Y:S04]  /*853c0*/  LDL.LU R248, [R1+0xe44] ;  /* 0x000e440001f87983 */ /* 0x000ee80000300800 */
[----:B--2---:R-:W2:Y:S01]  /*853d0*/  LDL.LU R195, [R1+0xe14] ;  /* 0x000e140001c37983 */ /* 0x004ea20000300800 */
[----:B------:R-:W-:-:S02]  /*853e0*/  IADD3 R190, R123, 0xae, RZ ;  /* 0x000000ae7bbe7810 */ /* 0x000fc40007ffe0ff */
[----:B------:R-:W-:Y:S02]  /*853f0*/  ISETP.LT.AND P1, PT, R119, c[0x0][0x178], !P1 ;  /* 0x00005e0077007a0c */ /* 0x000fe40004f21270 */
[C---:B------:R-:W-:Y:S01]  /*85400*/  IADD3 R3, R0.reuse, c[0x0][0x198], RZ ;  /* 0x0000660000037a10 */ /* 0x040fe20007ffe0ff */
[----:B------:R-:W-:Y:S01]  /*85410*/  IMAD.WIDE R184, R0, 0x4, R4 ;  /* 0x0000000400b87825 */ /* 0x000fe200078e0204 */
[----:B------:R-:W-:Y:S01]  /*85420*/  ISETP.GE.AND P6, PT, R190, c[0x0][0x17c], PT ;  /* 0x00005f00be007a0c */ /* 0x000fe20003fc6270 */
[----:B------:R-:W2:Y:S03]  /*85430*/  LDL.LU R250, [R1+0xd38] ;  /* 0x000d380001fa7983 */ /* 0x000ea60000300800 */
[----:B------:R-:W-:Y:S01]  /*85440*/  ISETP.LT.AND P2, PT, R227, c[0x0][0x178], !P6 ;  /* 0x00005e00e3007a0c */ /* 0x000fe20007741270 */
[----:B------:R-:W-:Y:S01]  /*85450*/  IMAD.WIDE R186, R3, 0x4, R182 ;  /* 0x0000000403ba7825 */ /* 0x000fe200078e02b6 */
[----:B------:R-:W-:Y:S01]  /*85460*/  ISETP.LT.AND P5, PT, R158, c[0x0][0x178], !P6 ;  /* 0x00005e009e007a0c */ /* 0x000fe200077a1270 */
[----:B------:R-:W2:Y:S01]  /*85470*/  LDL.LU R249, [R1+0xb58] ;  /* 0x000b580001f97983 */ /* 0x000ea20000300800 */
[----:B------:R-:W-:Y:S01]  /*85480*/  IADD3 R191, R123, 0xaf, RZ ;  /* 0x000000af7bbf7810 */ /* 0x000fe20007ffe0ff */
[----:B------:R-:W-:Y:S01]  /*85490*/  IMAD.WIDE R188, R3, 0x4, R180 ;  /* 0x0000000403bc7825 */ /* 0x000fe200078e02b4 */
[----:B------:R-:W-:Y:S01]  /*854a0*/  ISETP.LT.AND P4, PT, R159, c[0x0][0x178], !P6 ;  /* 0x00005e009f007a0c */ /* 0x000fe20007781270 */
[----:B------:R1:W-:Y:S01]  /*854b0*/  @P1 STG.E [R184.64], R193 ;  /* 0x000000c1b8001986 */ /* 0x0003e2000c101904 */
[----:B------:R-:W-:-:S02]  /*854c0*/  ISETP.GE.AND P3, PT, R191, c[0x0][0x17c], PT ;  /* 0x00005f00bf007a0c */ /* 0x000fc40003f66270 */
[----:B------:R-:W-:-:S03]  /*854d0*/  ISETP.LT.AND P6, PT, R119, c[0x0][0x178], !P6 ;  /* 0x00005e0077007a0c */ /* 0x000fc600077c1270 */
[----:B------:R4:W-:Y:S01]  /*854e0*/  @P2 STG.E [R186.64], R245 ;  /* 0x000000f5ba002986 */ /* 0x0009e2000c101904 */
[----:B------:R-:W-:-:S03]  /*854f0*/  ISETP.LT.AND P1, PT, R158, c[0x0][0x178], !P3 ;  /* 0x00005e009e007a0c */ /* 0x000fc60005f21270 */
[----:B------:R4:W-:Y:S01]  /*85500*/  @P5 STG.E [R188.64], R244 ;  /* 0x000000f4bc005986 */ /* 0x0009e2000c101904 */
[----:B------:R-:W-:Y:S01]  /*85510*/  ISETP.LT.AND P5, PT, R227, c[0x0][0x178], !P3 ;  /* 0x00005e00e3007a0c */ /* 0x000fe20005fa1270 */
[----:B-1----:R-:W-:Y:S01]  /*85520*/  IMAD.WIDE R184, R3, 0x4, R6 ;  /* 0x0000000403b87825 */ /* 0x002fe200078e0206 */
[----:B------:R-:W-:Y:S01]  /*85530*/  ISETP.LT.AND P2, PT, R159, c[0x0][0x178], !P3 ;  /* 0x00005e009f007a0c */ /* 0x000fe20005f41270 */
[----:B------:R-:W2:Y:S02]  /*85540*/  LDL.LU R193, [R1+0x6a8] ;  /* 0x0006a80001c17983 */ /* 0x000ea40000300800 */
[C---:B----4-:R-:W-:Y:S01]  /*85550*/  IMAD.WIDE R186, R3.reuse, 0x4, R4 ;  /* 0x0000000403ba7825 */ /* 0x050fe200078e0204 */
[----:B------:R-:W-:Y:S01]  /*85560*/  IADD3 R3, R3, c[0x0][0x198], RZ ;  /* 0x0000660003037a10 */ /* 0x000fe20007ffe0ff */
[----:B------:R1:W-:Y:S04]  /*85570*/  @P4 STG.E [R184.64], R251 ;  /* 0x000000fbb8004986 */ /* 0x0003e8000c101904 */
[C---:B------:R-:W-:Y:S01]  /*85580*/  IMAD.WIDE R188, R3.reuse, 0x4, R182 ;  /* 0x0000000403bc7825 */ /* 0x040fe200078e02b6 */
[----:B------:R4:W-:Y:S03]  /*85590*/  @P6 STG.E [R186.64], R246 ;  /* 0x000000f6ba006986 */ /* 0x0009e6000c101904 */
[C---:B-1----:R-:W-:Y:S01]  /*855a0*/  IMAD.WIDE R184, R3.reuse, 0x4, R180 ;  /* 0x0000000403b87825 */ /* 0x042fe200078e02b4 */
[----:B----4-:R-:W2:Y:S03]  /*855b0*/  LDL.LU R246, [R1+0x2194] ;  /* 0x0021940001f67983 */ /* 0x010ea60000300800 */
[----:B------:R-:W-:Y:S01]  /*855c0*/  IMAD.WIDE R186, R3, 0x4, R6 ;  /* 0x0000000403ba7825 */ /* 0x000fe200078e0206 */
[----:B---3--:R1:W-:Y:S04]  /*855d0*/  @P5 STG.E [R188.64], R194 ;  /* 0x000000c2bc005986 */ /* 0x0083e8000c101904 */
[----:B------:R3:W-:Y:S04]  /*855e0*/  @P1 STG.E [R184.64], R248 ;  /* 0x000000f8b8001986 */ /* 0x0007e8000c101904 */
[----:B-1----:R-:W4:Y:S04]  /*855f0*/  LDL.LU R194, [R1+0xd3c] ;  /* 0x000d3c0001c27983 */ /* 0x002f280000300800 */
[----:B---3--:R-:W3:Y:S04]  /*85600*/  LDL.LU R248, [R1+0xb5c] ;  /* 0x000b5c0001f87983 */ /* 0x008ee80000300800 */
[----:B--2---:R1:W-:Y:S04]  /*85610*/  @P2 STG.E [R186.64], R195 ;  /* 0x000000c3ba002986 */ /* 0x0043e8000c101904 */
[----:B-1----:R-:W2:Y:S01]  /*85620*/  LDL.LU R195, [R1+0x6ac] ;  /* 0x0006ac0001c37983 */ /* 0x002ea20000300800 */
[----:B------:R-:W-:-:S02]  /*85630*/  IADD3 R190, R123, 0xb0, RZ ;  /* 0x000000b07bbe7810 */ /* 0x000fc40007ffe0ff */
[----:B------:R-:W-:Y:S02]  /*85640*/  ISETP.LT.AND P3, PT, R119, c[0x0][0x178], !P3 ;  /* 0x00005e0077007a0c */ /* 0x000fe40005f61270 */
[----:B------:R-:W-:Y:S02]  /*85650*/  ISETP.GE.AND P0, PT, R190, c[0x0][0x17c], PT ;  /* 0x00005f00be007a0c */ /* 0x000fe40003f06270 */
[----:B------:R-:W-:Y:S02]  /*85660*/  IADD3 R0, R123, 0xb1, RZ ;  /* 0x000000b17b007810 */ /* 0x000fe40007ffe0ff */
[----:B------:R-:W-:Y:S01]  /*85670*/  ISETP.LT.AND P6, PT, R227, c[0x0][0x178], !P0 ;  /* 0x00005e00e3007a0c */ /* 0x000fe200047c1270 */
[C---:B------:R-:W-:Y:S01]  /*85680*/  IMAD.WIDE R184, R3.reuse, 0x4, R4 ;  /* 0x0000000403b87825 */ /* 0x040fe200078e0204 */
[----:B------:R-:W-:Y:S02]  /*85690*/  ISETP.GE.AND P4, PT, R0, c[0x0][0x17c], PT ;  /* 0x00005f0000007a0c */ /* 0x000fe40003f86270 */
[----:B------:R-:W-:-:S02]  /*856a0*/  IADD3 R0, R3, c[0x0][0x198], RZ ;  /* 0x0000660003007a10 */ /* 0x000fc40007ffe0ff */
[----:B------:R-:W-:Y:S01]  /*856b0*/  ISETP.LT.AND P5, PT, R158, c[0x0][0x178], !P0 ;  /* 0x00005e009e007a0c */ /* 0x000fe200047a1270 */
[----:B------:R1:W-:Y:S01]  /*856c0*/  @P3 STG.E [R184.64], R247 ;  /* 0x000000f7b8003986 */ /* 0x0003e2000c101904 */
[----:B------:R-:W-:Y:S01]  /*856d0*/  ISETP.LT.AND P2, PT, R159, c[0x0][0x178], !P0 ;  /* 0x00005e009f007a0c */ /* 0x000fe20004741270 */
[----:B------:R-:W-:Y:S01]  /*856e0*/  IMAD.WIDE R186, R0, 0x4, R182 ;  /* 0x0000000400ba7825 */ /* 0x000fe200078e02b6 */
[----:B------:R-:W-:-:S03]  /*856f0*/  ISETP.LT.AND P0, PT, R119, c[0x0][0x178], !P0 ;  /* 0x00005e0077007a0c */ /* 0x000fc60004701270 */
[C---:B------:R-:W-:Y:S01]  /*85700*/  IMAD.WIDE R188, R0.reuse, 0x4, R180 ;  /* 0x0000000400bc7825 */ /* 0x040fe200078e02b4 */
[----:B------:R1:W-:Y:S04]  /*85710*/  @P6 STG.E [R186.64], R250 ;  /* 0x000000faba006986 */ /* 0x0003e8000c101904 */
[----:B-1----:R-:W2:Y:S01]  /*85720*/  LDL.LU R247, [R1+0x2190] ;  /* 0x0021900001f77983 */ /* 0x002ea20000300800 */
[----:B------:R-:W-:Y:S01]  /*85730*/  ISETP.LT.AND P6, PT, R227, c[0x0][0x178], !P4 ;  /* 0x00005e00e3007a0c */ /* 0x000fe200067c1270 */
[----:B------:R-:W-:Y:S01]  /*85740*/  IMAD.WIDE R184, R0, 0x4, R6 ;  /* 0x0000000400b87825 */ /* 0x000fe200078e0206 */
[----:B------:R-:W-:Y:S01]  /*85750*/  ISETP.LT.AND P3, PT, R158, c[0x0][0x178], !P4 ;  /* 0x00005e009e007a0c */ /* 0x000fe20006761270 */
[----:B------:R-:W2:Y:S01]  /*85760*/  LDL.LU R244, [R1+0xd48] ;  /* 0x000d480001f47983 */ /* 0x000ea20000300800 */
[----:B------:R-:W-:-:S03]  /*85770*/  IADD3 R3, R0, c[0x0][0x198], RZ ;  /* 0x0000660000037a10 */ /* 0x000fc60007ffe0ff */
[----:B------:R-:W2:Y:S04]  /*85780*/  LDL.LU R251, [R1+0xc58] ;  /* 0x000c580001fb7983 */ /* 0x000ea80000300800 */
[----:B------:R1:W-:Y:S01]  /*85790*/  @P5 STG.E [R188.64], R249 ;  /* 0x000000f9bc005986 */ /* 0x0003e2000c101904 */
[----:B------:R-:W-:Y:S01]  /*857a0*/  ISETP.LT.AND P5, PT, R159, c[0x0][0x178], !P4 ;  /* 0x00005e009f007a0c */ /* 0x000fe200067a1270 */
[----:B------:R-:W-:Y:S02]  /*857b0*/  IMAD.WIDE R186, R0, 0x4, R4 ;  /* 0x0000000400ba7825 */ /* 0x000fe400078e0204 */
[----:B------:R1:W-:Y:S04]  /*857c0*/  @P2 STG.E [R184.64], R193 ;  /* 0x000000c1b8002986 */ /* 0x0003e8000c101904 */
[----:B------:R-:W2:Y:S01]  /*857d0*/  LDL.LU R250, [R1+0x8a8] ;  /* 0x0008a80001fa7983 */ /* 0x000ea20000300800 */
[----:B-1----:R-:W-:Y:S01]  /*857e0*/  IADD3 R188, R123, 0xb3, RZ ;  /* 0x000000b37bbc7810 */ /* 0x002fe20007ffe0ff */
[----:B------:R-:W-:-:S03]  /*857f0*/  IMAD.WIDE R184, R3, 0x4, R182 ;  /* 0x0000000403b87825 */ /* 0x000fc600078e02b6 */
[----:B------:R-:W-:Y:S01]  /*85800*/  ISETP.GE.AND P2, PT, R188, c[0x0][0x17c], PT ;  /* 0x00005f00bc007a0c */ /* 0x000fe20003f46270 */
[----:B------:R1:W-:Y:S01]  /*85810*/  @P0 STG.E [R186.64], R246 ;  /* 0x000000f6ba000986 */ /* 0x0003e2000c101904 */
[----:B------:R-:W-:-:S03]  /*85820*/  IMAD.WIDE R188, R3, 0x4, R180 ;  /* 0x0000000403bc7825 */ /* 0x000fc600078e02b4 */
[----:B------:R-:W2:Y:S04]  /*85830*/  LDL.LU R249, [R1+0x678] ;  /* 0x0006780001f97983 */ /* 0x000ea80000300800 */
[----:B------:R-:W2:Y:S01]  /*85840*/  LDL.LU R193, [R1+0xd4c] ;  /* 0x000d4c0001c17983 */ /* 0x000ea20000300800 */
[----:B-1----:R-:W-:-:S03]  /*85850*/  IMAD.WIDE R186, R3, 0x4, R6 ;  /* 0x0000000403ba7825 */ /* 0x002fc600078e0206 */
[----:B----4-:R1:W-:Y:S04]  /*85860*/  @P6 STG.E [R184.64], R194 ;  /* 0x000000c2b8006986 */ /* 0x0103e8000c101904 */
[----:B---3--:R3:W-:Y:S04]  /*85870*/  @P3 STG.E [R188.64], R248 ;  /* 0x000000f8bc003986 */ /* 0x0087e8000c101904 */
[----:B-1----:R-:W4:Y:S04]  /*85880*/  LDL.LU R194, [R1+0xc5c] ;  /* 0x000c5c0001c27983 */ /* 0x002f280000300800 */
[----:B---3--:R-:W3:Y:S04]  /*85890*/  LDL.LU R248, [R1+0x8ac] ;  /* 0x0008ac0001f87983 */ /* 0x008ee80000300800 */
[----:B--2---:R1:W-:Y:S04]  /*858a0*/  @P5 STG.E [R186.64], R195 ;  /* 0x000000c3ba005986 */ /* 0x0043e8000c101904 */
[----:B-1----:R-:W2:Y:S01]  /*858b0*/  LDL.LU R195, [R1+0x67c] ;  /* 0x00067c0001c37983 */ /* 0x002ea20000300800 */
[----:B------:R-:W-:-:S02]  /*858c0*/  IADD3 R190, R123, 0xb2, RZ ;  /* 0x000000b27bbe7810 */ /* 0x000fc40007ffe0ff */
[----:B------:R-:W-:Y:S01]  /*858d0*/  ISETP.LT.AND P4, PT, R119, c[0x0][0x178], !P4 ;  /* 0x00005e0077007a0c */ /* 0x000fe20006781270 */
[----:B------:R-:W-:Y:S01]  /*858e0*/  IMAD.WIDE R184, R3, 0x4, R4 ;  /* 0x0000000403b87825 */ /* 0x000fe200078e0204 */
[----:B------:R-:W-:Y:S01]  /*858f0*/  ISETP.GE.AND P1, PT, R190, c[0x0][0x17c], PT ;  /* 0x00005f00be007a0c */ /* 0x000fe20003f26270 */
[----:B------:R-:W2:Y:S03]  /*85900*/  LDL.LU R246, [R1+0xd78] ;  /* 0x000d780001f67983 */ /* 0x000ea60000300800 */
[----:B------:R-:W-:Y:S01]  /*85910*/  ISETP.LT.AND P0, PT, R227, c[0x0][0x178], !P1 ;  /* 0x00005e00e3007a0c */ /* 0x000fe20004f01270 */
[----:B------:R-:W2:Y:S01]  /*85920*/  LDL.LU R192, [R1+0xce8] ;  /* 0x000ce80001c07983 */ /* 0x000ea20000300800 */
[----:B------:R-:W-:Y:S02]  /*85930*/  ISETP.LT.AND P3, PT, R158, c[0x0][0x178], !P1 ;  /* 0x00005e009e007a0c */ /* 0x000fe40004f61270 */
[----:B------:R-:W-:Y:S01]  /*85940*/  IADD3 R3, R3, c[0x0][0x198], RZ ;  /* 0x0000660003037a10 */ /* 0x000fe20007ffe0ff */
[----:B------:R-:W2:Y:S01]  /*85950*/  LDL.LU R245, [R1+0x988] ;  /* 0x0009880001f57983 */ /* 0x000ea20000300800 */
[----:B------:R-:W-:-:S03]  /*85960*/  ISETP.LT.AND P6, PT, R159, c[0x0][0x178], !P1 ;  /* 0x00005e009f007a0c */ /* 0x000fc60004fc1270 */
[----:B------:R1:W-:Y:S01]  /*85970*/  @P4 STG.E [R184.64], R247 ;  /* 0x000000f7b8004986 */ /* 0x0003e2000c101904 */
[----:B------:R-:W-:Y:S01]  /*85980*/  IMAD.WIDE R186, R3, 0x4, R180 ;  /* 0x0000000403ba7825 */ /* 0x000fe200078e02b4 */
[----:B------:R-:W-:Y:S02]  /*85990*/  ISETP.LT.AND P1, PT, R119, c[0x0][0x178], !P1 ;  /* 0x00005e0077007a0c */ /* 0x000fe40004f21270 */
[----:B------:R-:W-:Y:S02]  /*859a0*/  ISETP.LT.AND P4, PT, R227, c[0x0][0x178], !P2 ;  /* 0x00005e00e3007a0c */ /* 0x000fe40005781270 */
[----:B------:R-:W-:Y:S01]  /*859b0*/  ISETP.LT.AND P5, PT, R158, c[0x0][0x178], !P2 ;  /* 0x00005e009e007a0c */ /* 0x000fe200057a1270 */
[----:B-1----:R-:W-:Y:S01]  /*859c0*/  IMAD.WIDE R184, R3, 0x4, R182 ;  /* 0x0000000403b87825 */ /* 0x002fe200078e02b6 */
[----:B------:R-:W-:-:S04]  /*859d0*/  IADD3 R188, R123, 0xb4, RZ ;  /* 0x000000b47bbc7810 */ /* 0x000fc80007ffe0ff */
[----:B------:R1:W-:Y:S01]  /*859e0*/  @P0 STG.E [R184.64], R244 ;  /* 0x000000f4b8000986 */ /* 0x0003e2000c101904 */
[----:B------:R-:W-:-:S03]  /*859f0*/  IADD3 R0, R3, c[0x0][0x198], RZ ;  /* 0x0000660003007a10 */ /* 0x000fc60007ffe0ff */
[----:B------:R1:W-:Y:S01]  /*85a00*/  @P3 STG.E [R186.64], R251 ;  /* 0x000000fbba003986 */ /* 0x0003e2000c101904 */
[----:B------:R-:W-:Y:S02]  /*85a10*/  ISETP.LT.AND P3, PT, R159, c[0x0][0x178], !P2 ;  /* 0x00005e009f007a0c */ /* 0x000fe40005761270 */
[----:B------:R-:W-:Y:S01]  /*85a20*/  ISETP.GE.AND P0, PT, R188, c[0x0][0x17c], PT ;  /* 0x00005f00bc007a0c */ /* 0x000fe20003f06270 */
[----:B------:R-:W-:-:S04]  /*85a30*/  IMAD.WIDE R188, R0, 0x4, R182 ;  /* 0x0000000400bc7825 */ /* 0x000fc800078e02b6 */
[----:B-1----:R-:W-:Y:S01]  /*85a40*/  IMAD.WIDE R184, R3, 0x4, R6 ;  /* 0x0000000403b87825 */ /* 0x002fe200078e0206 */
[----:B------:R-:W-:-:S03]  /*85a50*/  ISETP.LT.AND P2, PT, R119, c[0x0][0x178], !P2 ;  /* 0x00005e0077007a0c */ /* 0x000fc60005741270 */
[----:B------:R-:W-:Y:S01]  /*85a60*/  IMAD.WIDE R186, R3, 0x4, R4 ;  /* 0x0000000403ba7825 */ /* 0x000fe200078e0204 */
[----:B------:R1:W-:Y:S03]  /*85a70*/  @P6 STG.E [R184.64], R250 ;  /* 0x000000fab8006986 */ /* 0x0003e6000c101904 */
[C---:B------:R-:W-:Y:S01]  /*85a80*/  IMAD.WIDE R190, R0.reuse, 0x4, R180 ;  /* 0x0000000400be7825 */ /* 0x040fe200078e02b4 */
[----:B------:R1:W-:Y:S04]  /*85a90*/  @P1 STG.E [R186.64], R249 ;  /* 0x000000f9ba001986 */ /* 0x0003e8000c101904 */
[----:B------:R1:W-:Y:S02]  /*85aa0*/  @P4 STG.E [R188.64], R193 ;  /* 0x000000c1bc004986 */ /* 0x0003e4000c101904 */
[----:B-1----:R-:W-:-:S02]  /*85ab0*/  IMAD.WIDE R184, R0, 0x4, R6 ;  /* 0x0000000400b87825 */ /* 0x002fc400078e0206 */
[----:B------:R-:W2:Y:S04]  /*85ac0*/  LDL.LU R249, [R1+0x698] ;  /* 0x0006980001f97983 */ /* 0x000ea80000300800 */
[----:B------:R-:W2:Y:S04]  /*85ad0*/  LDL.LU R193, [R1+0xd7c] ;  /* 0x000d7c0001c17983 */ /* 0x000ea80000300800 */
[----:B----4-:R1:W-:Y:S04]  /*85ae0*/  @P5 STG.E [R190.64], R194 ;  /* 0x000000c2be005986 */ /* 0x0103e8000c101904 */
[----:B---3--:R3:W-:Y:S04]  /*85af0*/  @P3 STG.E [R184.64], R248 ;  /* 0x000000f8b8003986 */ /* 0x0087e8000c101904 */
[----:B-1----:R-:W4:Y:S01]  /*85b00*/  LDL.LU R194, [R1+0xcec] ;  /* 0x000cec0001c27983 */ /* 0x002f220000300800 */
[----:B---3--:R-:W-:-:S03]  /*85b10*/  IMAD.WIDE R184, R0, 0x4, R4 ;  /* 0x0000000400b87825 */ /* 0x008fc600078e0204 */
[----:B------:R-:W3:Y:S04]  /*85b20*/  LDL.LU R248, [R1+0x98c] ;  /* 0x00098c0001f87983 */ /* 0x000ee80000300800 */
[----:B--2---:R1:W-:Y:S04]  /*85b30*/  @P2 STG.E [R184.64], R195 ;  /* 0x000000c3b8002986 */ /* 0x0043e8000c101904 */
[----:B-1----:R-:W2:Y:S01]  /*85b40*/  LDL.LU R195, [R1+0x69c] ;  /* 0x00069c0001c37983 */ /* 0x002ea20000300800 */
[----:B------:R-:W-:Y:S02]  /*85b50*/  ISETP.LT.AND P6, PT, R227, c[0x0][0x178], !P0 ;  /* 0x00005e00e3007a0c */ /* 0x000fe400047c1270 */
[----:B------:R-:W-:Y:S01]  /*85b60*/  ISETP.LT.AND P4, PT, R158, c[0x0][0x178], !P0 ;  /* 0x00005e009e007a0c */ /* 0x000fe20004781270 */
[----:B------:R-:W2:Y:S01]  /*85b70*/  LDL.LU R244, [R1+0xda8] ;  /* 0x000da80001f47983 */ /* 0x000ea20000300800 */
[----:B------:R-:W-:-:S02]  /*85b80*/  IADD3 R186, R123, 0xb5, RZ ;  /* 0x000000b57bba7810 */ /* 0x000fc40007ffe0ff */
[----:B------:R-:W-:Y:S01]  /*85b90*/  IADD3 R3, R0, c[0x0][0x198], RZ ;  /* 0x0000660000037a10 */ /* 0x000fe20007ffe0ff */
[----:B------:R-:W2:Y:S01]  /*85ba0*/  LDL.LU R251, [R1+0xd68] ;  /* 0x000d680001fb7983 */ /* 0x000ea20000300800 */
[----:B------:R-:W-:Y:S02]  /*85bb0*/  ISETP.LT.AND P5, PT, R159, c[0x0][0x178], !P0 ;  /* 0x00005e009f007a0c */ /* 0x000fe400047a1270 */
[----:B------:R-:W-:Y:S02]  /*85bc0*/  IADD3 R188, R123, 0xb6, RZ ;  /* 0x000000b67bbc7810 */ /* 0x000fe40007ffe0ff */
[----:B------:R-:W-:Y:S01]  /*85bd0*/  ISETP.GE.AND P1, PT, R186, c[0x0][0x17c], PT ;  /* 0x00005f00ba007a0c */ /* 0x000fe20003f26270 */
[C---:B------:R-:W-:Y:S01]  /*85be0*/  IMAD.WIDE R186, R3.reuse, 0x4, R182 ;  /* 0x0000000403ba7825 */ /* 0x040fe200078e02b6 */
[----:B------:R-:W-:Y:S01]  /*85bf0*/  ISETP.GE.AND P3, PT, R188, c[0x0][0x17c], PT ;  /* 0x00005f00bc007a0c */ /* 0x000fe20003f66270 */
[----:B------:R-:W2:Y:S02]  /*85c00*/  LDL.LU R250, [R1+0xa58] ;  /* 0x000a580001fa7983 */ /* 0x000ea40000300800 */
[----:B------:R-:W-:Y:S01]  /*85c10*/  IMAD.WIDE R188, R3, 0x4, R180 ;  /* 0x0000000403bc7825 */ /* 0x000fe200078e02b4 */
[----:B------:R-:W-:Y:S01]  /*85c20*/  ISETP.LT.AND P0, PT, R119, c[0x0][0x178], !P0 ;  /* 0x00005e0077007a0c */ /* 0x000fe20004701270 */
[----:B------:R-:W-:Y:S02]  /*85c30*/  @P6 STG.E [R186.64], R246 ;  /* 0x000000f6ba006986 */ /* 0x000fe4000c101904 */
[----:B------:R-:W-:-:S02]  /*85c40*/  IMAD.WIDE R190, R3, 0x4, R6 ;  /* 0x0000000403be7825 */ /* 0x000fc400078e0206 */
[----:B------:R-:W-:Y:S01]  /*85c50*/  @P4 STG.E [R188.64], R192 ;  /* 0x000000c0bc004986 */ /* 0x000fe2000c101904 */
[----:B------:R-:W-:-:S03]  /*85c60*/  ISETP.LT.AND P4, PT, R227, c[0x0][0x178], !P1 ;  /* 0x00005e00e3007a0c */ /* 0x000fc60004f81270 */
[----:B------:R1:W-:Y:S01]  /*85c70*/  @P5 STG.E [R190.64], R245 ;  /* 0x000000f5be005986 */ /* 0x0003e2000c101904 */
[----:B------:R-:W-:Y:S02]  /*85c80*/  ISETP.LT.AND P5, PT, R158, c[0x0][0x178], !P1 ;  /* 0x00005e009e007a0c */ /* 0x000fe40004fa1270 */
[----:B------:R-:W-:Y:S01]  /*85c90*/  ISETP.LT.AND P2, PT, R159, c[0x0][0x178], !P1 ;  /* 0x00005e009f007a0c */ /* 0x000fe20004f41270 */
[----:B------:R-:W-:Y:S01]  /*85ca0*/  IMAD.WIDE R184, R3, 0x4, R4 ;  /* 0x0000000403b87825 */ /* 0x000fe200078e0204 */
[----:B------:R-:W-:Y:S02]  /*85cb0*/  ISETP.LT.AND P1, PT, R119, c[0x0][0x178], !P1 ;  /* 0x00005e0077007a0c */ /* 0x000fe40004f21270 */
[----:B-1----:R-:W-:-:S05]  /*85cc0*/  IADD3 R190, R3, c[0x0][0x198], RZ ;  /* 0x0000660003be7a10 */ /* 0x002fca0007ffe0ff */
[----:B------:R-:W-:-:S04]  /*85cd0*/  IMAD.WIDE R186, R190, 0x4, R182 ;  /* 0x00000004beba7825 */ /* 0x000fc800078e02b6 */
[C---:B------:R-:W-:Y:S01]  /*85ce0*/  IMAD.WIDE R188, R190.reuse, 0x4, R180 ;  /* 0x00000004bebc7825 */ /* 0x040fe200078e02b4 */
[----:B------:R1:W-:Y:S04]  /*85cf0*/  @P0 STG.E [R184.64], R249 ;  /* 0x000000f9b8000986 */ /* 0x0003e8000c101904 */
[----:B------:R1:W-:Y:S02]  /*85d00*/  @P4 STG.E [R186.64], R193 ;  /* 0x000000c1ba004986 */ /* 0x0003e4000c101904 */
[C---:B-1----:R-:W-:Y:S02]  /*85d10*/  IMAD.WIDE R184, R190.reuse, 0x4, R6 ;  /* 0x00000004beb87825 */ /* 0x042fe400078e0206 */
[----:B------:R-:W2:Y:S02]  /*85d20*/  LDL.LU R249, [R1+0x828] ;  /* 0x0008280001f97983 */ /* 0x000ea40000300800 */
[----:B------:R-:W-:-:S02]  /*85d30*/  IMAD.WIDE R186, R190, 0x4, R4 ;  /* 0x00000004beba7825 */ /* 0x000fc400078e0204 */
[----:B------:R-:W2:Y:S04]  /*85d40*/  LDL.LU R193, [R1+0xdac] ;  /* 0x000dac0001c17983 */ /* 0x000ea80000300800 */
[----:B----4-:R1:W-:Y:S04]  /*85d50*/  @P5 STG.E [R188.64], R194 ;  /* 0x000000c2bc005986 */ /* 0x0103e8000c101904 */
[----:B---3--:R-:W-:Y:S04]  /*85d60*/  @P2 STG.E [R184.64], R248 ;  /* 0x000000f8b8002986 */ /* 0x008fe8000c101904 */
[----:B-1----:R-:W3:Y:S04]  /*85d70*/  LDL.LU R194, [R1+0xd6c] ;  /* 0x000d6c0001c27983 */ /* 0x002ee80000300800 */
[----:B--2---:R1:W-:Y:S04]  /*85d80*/  @P1 STG.E [R186.64], R195 ;  /* 0x000000c3ba001986 */ /* 0x0043e8000c101904 */
[----:B-1----:R-:W2:Y:S01]  /*85d90*/  LDL.LU R195, [R1+0xa5c] ;  /* 0x000a5c0001c37983 */ /* 0x002ea20000300800 */
[----:B------:R-:W-:-:S02]  /*85da0*/  IADD3 R0, R123, 0xb7, RZ ;  /* 0x000000b77b007810 */ /* 0x000fc40007ffe0ff */
[----:B------:R-:W-:Y:S01]  /*85db0*/  ISETP.LT.AND P6, PT, R227, c[0x0][0x178], !P3 ;  /* 0x00005e00e3007a0c */ /* 0x000fe20005fc1270 */
[----:B------:R-:W4:Y:S01]  /*85dc0*/  LDL.LU R248, [R1+0x82c] ;  /* 0x00082c0001f87983 */ /* 0x000f220000300800 */
[----:B------:R-:W-:Y:S02]  /*85dd0*/  ISETP.GE.AND P0, PT, R0, c[0x0][0x17c], PT ;  /* 0x00005f0000007a0c */ /* 0x000fe40003f06270 */
[----:B------:R-:W-:Y:S01]  /*85de0*/  ISETP.LT.AND P5, PT, R158, c[0x0][0x178], !P3 ;  /* 0x00005e009e007a0c */ /* 0x000fe20005fa1270 */
[----:B------:R-:W4:Y:S01]  /*85df0*/  LDL.LU R247, [R1+0xd88] ;  /* 0x000d880001f77983 */ /* 0x000f220000300800 */
[----:B------:R-:W-:Y:S02]  /*85e00*/  IADD3 R0, R190, c[0x0][0x198], RZ ;  /* 0x00006600be007a10 */ /* 0x000fe40007ffe0ff */
[----:B------:R-:W-:Y:S01]  /*85e10*/  ISETP.LT.AND P4, PT, R159, c[0x0][0x178], !P3 ;  /* 0x00005e009f007a0c */ /* 0x000fe20005f81270 */
[----:B------:R-:W4:Y:S02]  /*85e20*/  LDL.LU R192, [R1+0xb18] ;  /* 0x000b180001c07983 */ /* 0x000f240000300800 */
[----:B------:R-:W-:Y:S01]  /*85e30*/  IMAD.WIDE R188, R0, 0x4, R182 ;  /* 0x0000000400bc7825 */ /* 0x000fe200078e02b6 */
[----:B------:R-:W-:-:S03]  /*85e40*/  ISETP.LT.AND P3, PT, R119, c[0x0][0x178], !P3 ;  /* 0x00005e0077007a0c */ /* 0x000fc60005f61270 */
[C---:B------:R-:W-:Y:S01]  /*85e50*/  IMAD.WIDE R186, R0.reuse, 0x4, R180 ;  /* 0x0000000400ba7825 */ /* 0x040fe200078e02b4 */
[----:B------:R1:W-:Y:S01]  /*85e60*/  @P6 STG.E [R188.64], R244 ;  /* 0x000000f4bc006986 */ /* 0x0003e2000c101904 */
[----:B------:R-:W-:Y:S02]  /*85e70*/  ISETP.LT.AND P6, PT, R227, c[0x0][0x178], !P0 ;  /* 0x00005e00e3007a0c */ /* 0x000fe400047c1270 */
[----:B------:R-:W-:Y:S01]  /*85e80*/  IMAD.WIDE R184, R0, 0x4, R6 ;  /* 0x0000000400b87825 */ /* 0x000fe200078e0206 */
[----:B------:R-:W-:Y:S01]  /*85e90*/  ISETP.LT.AND P2, PT, R158, c[0x0][0x178], !P0 ;  /* 0x00005e009e007a0c */ /* 0x000fe20004741270 */
[----:B------:R1:W-:Y:S01]  /*85ea0*/  @P5 STG.E [R186.64], R251 ;  /* 0x000000fbba005986 */ /* 0x0003e2000c101904 */
[----:B------:R-:W-:Y:S02]  /*85eb0*/  ISETP.LT.AND P5, PT, R159, c[0x0][0x178], !P0 ;  /* 0x00005e009f007a0c */ /* 0x000fe400047a1270 */
[----:B------:R-:W-:Y:S01]  /*85ec0*/  IADD3 R190, R0, c[0x0][0x198], RZ ;  /* 0x0000660000be7a10 */ /* 0x000fe20007ffe0ff */
[----:B------:R1:W-:Y:S01]  /*85ed0*/  @P4 STG.E [R184.64], R250 ;  /* 0x000000fab8004986 */ /* 0x0003e2000c101904 */
[----:B------:R-:W-:-:S03]  /*85ee0*/  IADD3 R3, R123, 0xb8, RZ ;  /* 0x000000b87b037810 */ /* 0x000fc60007ffe0ff */
[C---:B-1----:R-:W-:Y:S01]  /*85ef0*/  IMAD.WIDE R188, R190.reuse, 0x4, R180 ;  /* 0x00000004bebc7825 */ /* 0x042fe200078e02b4 */
[----:B------:R-:W-:Y:S02]  /*85f00*/  ISETP.GE.AND P1, PT, R3, c[0x0][0x17c], PT ;  /* 0x00005f0003007a0c */ /* 0x000fe40003f26270 */
[----:B------:R-:W-:Y:S01]  /*85f10*/  IADD3 R3, R123, 0xb9, RZ ;  /* 0x000000b97b037810 */ /* 0x000fe20007ffe0ff */
[----:B------:R-:W-:Y:S01]  /*85f20*/  IMAD.WIDE R186, R190, 0x4, R182 ;  /* 0x00000004beba7825 */ /* 0x000fe200078e02b6 */
[----:B------:R-:W4:Y:S03]  /*85f30*/  LDL.LU R251, [R1+0x8b8] ;  /* 0x0008b80001fb7983 */ /* 0x000f260000300800 */
[----:B------:R-:W-:Y:S01]  /*85f40*/  IMAD.WIDE R184, R0, 0x4, R4 ;  /* 0x0000000400b87825 */ /* 0x000fe200078e0204 */
[----:B------:R-:W-:Y:S02]  /*85f50*/  ISETP.GE.AND P4, PT, R3, c[0x0][0x17c], PT ;  /* 0x00005f0003007a0c */ /* 0x000fe40003f86270 */
[----:B------:R-:W-:-:S02]  /*85f60*/  IADD3 R3, R123, 0xba, RZ ;  /* 0x000000ba7b037810 */ /* 0x000fc40007ffe0ff */
[----:B------:R1:W-:Y:S04]  /*85f70*/  @P3 STG.E [R184.64], R249 ;  /* 0x000000f9b8003986 */ /* 0x0003e8000c101904 */
[----:B------:R-:W-:Y:S01]  /*85f80*/  @P6 STG.E [R186.64], R193 ;  /* 0x000000c1ba006986 */ /* 0x000fe2000c101904 */
[----:B-1----:R-:W-:-:S03]  /*85f90*/  IMAD.WIDE R184, R190, 0x4, R6 ;  /* 0x00000004beb87825 */ /* 0x002fc600078e0206 */
[----:B---3--:R-:W-:Y:S04]  /*85fa0*/  @P2 STG.E [R188.64], R194 ;  /* 0x000000c2bc002986 */ /* 0x008fe8000c101904 */
[----:B--2---:R1:W-:Y:S01]  /*85fb0*/  @P5 STG.E [R184.64], R195 ;  /* 0x000000c3b8005986 */ /* 0x0043e2000c101904 */
[----:B------:R-:W-:-:S03]  /*85fc0*/  ISETP.GE.AND P5, PT, R3, c[0x0][0x17c], PT ;  /* 0x00005f0003007a0c */ /* 0x000fc60003fa6270 */
[----:B-1----:R-:W2:Y:S04]  /*85fd0*/  LDL.LU R195, [R1+0xe0c] ;  /* 0x000e0c0001c37983 */ /* 0x002ea80000300800 */
[----:B------:R-:W3:Y:S04]  /*85fe0*/  LDL.LU R250, [R1+0xd8c] ;  /* 0x000d8c0001fa7983 */ /* 0x000ee80000300800 */
[----:B------:R-:W2:Y:S04]  /*85ff0*/  LDL.LU R193, [R1+0xb1c] ;  /* 0x000b1c0001c17983 */ /* 0x000ea80000300800 */
[----:B------:R-:W2:Y:S04]  /*86000*/  LDL.LU R194, [R1+0x8bc] ;  /* 0x0008bc0001c27983 */ /* 0x000ea80000300800 */
[----:B------:R-:W2:Y:S01]  /*86010*/  LDL.LU R3, [R1+0xe08] ;  /* 0x000e080001037983 */ /* 0x000ea20000300800 */
[----:B------:R-:W-:-:S02]  /*86020*/  ISETP.LT.AND P0, PT, R119, c[0x0][0x178], !P0 ;  /* 0x00005e0077007a0c */ /* 0x000fc40004701270 */
[----:B------:R-:W-:Y:S01]  /*86030*/  ISETP.LT.AND P6, PT, R227, c[0x0][0x178], !P1 ;  /* 0x00005e00e3007a0c */ /* 0x000fe20004fc1270 */
[----:B------:R-:W3:Y:S01]  /*86040*/  LDL.LU R246, [R1+0xe38] ;  /* 0x000e380001f67983 */ /* 0x000ee20000300800 */
[----:B------:R-:W-:Y:S02]  /*86050*/  ISETP.LT.AND P3, PT, R158, c[0x0][0x178], !P1 ;  /* 0x00005e009e007a0c */ /* 0x000fe40004f61270 */
[----:B------:R-:W-:Y:S01]  /*86060*/  ISETP.LT.AND P2, PT, R159, c[0x0][0x178], !P1 ;  /* 0x00005e009f007a0c */ /* 0x000fe20004f41270 */
[----:B------:R-:W3:Y:S01]  /*86070*/  LDL.LU R245, [R1+0xdf8] ;  /* 0x000df80001f57983 */ /* 0x000ee20000300800 */
[C---:B------:R-:W-:Y:S01]  /*86080*/  IADD3 R0, R190.reuse, c[0x0][0x198], RZ ;  /* 0x00006600be007a10 */ /* 0x040fe20007ffe0ff */
[----:B------:R-:W-:Y:S01]  /*86090*/  IMAD.WIDE R190, R190, 0x4, R4 ;  /* 0x00000004bebe7825 */ /* 0x000fe200078e0204 */
[----:B------:R-:W-:Y:S01]  /*860a0*/  ISETP.LT.AND P1, PT, R119, c[0x0][0x178], !P1 ;  /* 0x00005e0077007a0c */ /* 0x000fe20004f21270 */
[----:B------:R-:W3:Y:S02]  /*860b0*/  LDL.LU R244, [R1+0xba8] ;  /* 0x000ba80001f47983 */ /* 0x000ee40000300800 */
[----:B------:R-:W-:-:S04]  /*860c0*/  IMAD.WIDE R184, R0, 0x4, R182 ;  /* 0x0000000400b87825 */ /* 0x000fc800078e02b6 */
[C---:B------:R-:W-:Y:S01]  /*860d0*/  IMAD.WIDE R186, R0.reuse, 0x4, R180 ;  /* 0x0000000400ba7825 */ /* 0x040fe200078e02b4 */
[----:B----4-:R1:W-:Y:S03]  /*860e0*/  @P0 STG.E [R190.64], R248 ;  /* 0x000000f8be000986 */ /* 0x0103e6000c101904 */
[C---:B------:R-:W-:Y:S01]  /*860f0*/  IMAD.WIDE R188, R0.reuse, 0x4, R6 ;  /* 0x0000000400bc7825 */ /* 0x040fe200078e0206 */
[----:B------:R-:W4:Y:S03]  /*86100*/  LDL.LU R249, [R1+0x9e8] ;  /* 0x0009e80001f97983 */ /* 0x000f260000300800 */
[----:B-1----:R-:W-:Y:S01]  /*86110*/  IMAD.WIDE R190, R0, 0x4, R4 ;  /* 0x0000000400be7825 */ /* 0x002fe200078e0204 */
[----:B------:R-:W3:Y:S04]  /*86120*/  LDL.LU R248, [R1+0xe3c] ;  /* 0x000e3c0001f87983 */ /* 0x000ee80000300800 */
[----:B--2---:R1:W-:Y:S04]  /*86130*/  @P6 STG.E [R184.64], R3 ;  /* 0x00000003b8006986 */ /* 0x0043e8000c101904 */
[----:B------:R-:W-:Y:S04]  /*86140*/  @P3 STG.E [R186.64], R247 ;  /* 0x000000f7ba003986 */ /* 0x000fe8000c101904 */
[----:B------:R2:W-:Y:S01]  /*86150*/  @P2 STG.E [R188.64], R192 ;  /* 0x000000c0bc002986 */ /* 0x0005e2000c101904 */
[----:B------:R-:W-:-:S02]  /*86160*/  ISETP.LT.AND P2, PT, R227, c[0x0][0x178], !P4 ;  /* 0x00005e00e3007a0c */ /* 0x000fc40006741270 */
[----:B-1----:R-:W-:Y:S01]  /*86170*/  IADD3 R3, R0, c[0x0][0x198], RZ ;  /* 0x0000660000037a10 */ /* 0x002fe20007ffe0ff */
[----:B------:R-:W-:Y:S04]  /*86180*/  @P1 STG.E [R190.64], R251 ;  /* 0x000000fbbe001986 */ /* 0x000fe8000c101904 */
[----:B--2---:R-:W-:-:S06]  /*86190*/  IMAD.WIDE R188, R3, 0x4, R182 ;  /* 0x0000000403bc7825 */ /* 0x004fcc00078e02b6 */
[----:B------:R1:W-:Y:S04]  /*861a0*/  @P2 STG.E [R188.64], R195 ;  /* 0x000000c3bc002986 */ /* 0x0003e8000c101904 */
[----:B-1----:R-:W2:Y:S01]  /*861b0*/  LDL.LU R195, [R1+0xdfc] ;  /* 0x000dfc0001c37983 */ /* 0x002ea20000300800 */
[----:B------:R-:W-:Y:S02]  /*861c0*/  ISETP.LT.AND P3, PT, R158, c[0x0][0x178], !P4 ;  /* 0x00005e009e007a0c */ /* 0x000fe40006761270 */
[----:B------:R-:W-:Y:S02]  /*861d0*/  ISETP.LT.AND P1, PT, R159, c[0x0][0x178], !P4 ;  /* 0x00005e009f007a0c */ /* 0x000fe40006721270 */
[----:B------:R-:W-:Y:S02]  /*861e0*/  IADD3 R0, R123, 0xbb, RZ ;  /* 0x000000bb7b007810 */ /* 0x000fe40007ffe0ff */
[----:B------:R-:W-:Y:S01]  /*861f0*/  ISETP.LT.AND P4, PT, R119, c[0x0][0x178], !P4 ;  /* 0x00005e0077007a0c */ /* 0x000fe20006781270 */
[----:B------:R-:W-:Y:S01]  /*86200*/  IMAD.WIDE R184, R3, 0x4, R180 ;  /* 0x0000000403b87825 */ /* 0x000fe200078e02b4 */
[----:B------:R-:W-:-:S02]  /*86210*/  ISETP.LT.AND P6, PT, R227, c[0x0][0x178], !P5 ;  /* 0x00005e00e3007a0c */ /* 0x000fc40006fc1270 */
[----:B------:R-:W-:Y:S01]  /*86220*/  ISETP.GE.AND P0, PT, R0, c[0x0][0x17c], PT ;  /* 0x00005f0000007a0c */ /* 0x000fe20003f06270 */
[C---:B------:R-:W-:Y:S01]  /*86230*/  IMAD.WIDE R186, R3.reuse, 0x4, R6 ;  /* 0x0000000403ba7825 */ /* 0x040fe200078e0206 */
[C---:B------:R-:W-:Y:S01]  /*86240*/  IADD3 R0, R3.reuse, c[0x0][0x198], RZ ;  /* 0x0000660003007a10 */ /* 0x040fe20007ffe0ff */
[----:B---3--:R1:W-:Y:S02]  /*86250*/  @P3 STG.E [R184.64], R250 ;  /* 0x000000fab8003986 */ /* 0x0083e4000c101904 */
[----:B------:R-:W-:Y:S02]  /*86260*/  IMAD.WIDE R188, R3, 0x4, R4 ;  /* 0x0000000403bc7825 */ /* 0x000fe400078e0204 */
[----:B------:R3:W-:Y:S01]  /*86270*/  @P1 STG.E [R186.64], R193 ;  /* 0x000000c1ba001986 */ /* 0x0007e2000c101904 */
[----:B------:R-:W-:Y:S02]  /*86280*/  ISETP.LT.AND P1, PT, R158, c[0x0][0x178], !P5 ;  /* 0x00005e009e007a0c */ /* 0x000fe40006f21270 */
[----:B------:R-:W-:Y:S01]  /*86290*/  ISETP.LT.AND P3, PT, R159, c[0x0][0x178], !P5 ;  /* 0x00005e009f007a0c */ /* 0x000fe20006f61270 */
[----:B------:R4:W-:Y:S01]  /*862a0*/  @P4 STG.E [R188.64], R194 ;  /* 0x000000c2bc004986 */ /* 0x0009e2000c101904 */
[----:B-1----:R-:W-:Y:S01]  /*862b0*/  IMAD.WIDE R184, R0, 0x4, R182 ;  /* 0x0000000400b87825 */ /* 0x002fe200078e02b6 */
[----:B------:R-:W-:-:S02]  /*862c0*/  ISETP.LT.AND P5, PT, R119, c[0x0][0x178], !P5 ;  /* 0x00005e0077007a0c */ /* 0x000fc40006fa1270 */
[----:B---3--:R-:W3:Y:S01]  /*862d0*/  LDL.LU R193, [R1+0xbac] ;  /* 0x000bac0001c17983 */ /* 0x008ee20000300800 */
[----:B------:R-:W-:-:S03]  /*862e0*/  ISETP.LT.AND P4, PT, R158, c[0x0][0x178], !P0 ;  /* 0x00005e009e007a0c */ /* 0x000fc60004781270 */
[----:B------:R1:W-:Y:S01]  /*862f0*/  @P6 STG.E [R184.64], R246 ;  /* 0x000000f6b8006986 */ /* 0x0003e2000c101904 */
[----:B------:R-:W-:Y:S01]  /*86300*/  ISETP.LT.AND P6, PT, R227, c[0x0][0x178], !P0 ;  /* 0x00005e00e3007a0c */ /* 0x000fe200047c1270 */
[C---:B------:R-:W-:Y:S01]  /*86310*/  IMAD.WIDE R186, R0.reuse, 0x4, R180 ;  /* 0x0000000400ba7825 */ /* 0x040fe200078e02b4 */
[----:B----4-:R-:W-:Y:S01]  /*86320*/  IADD3 R188, R123, 0xbc, RZ ;  /* 0x000000bc7bbc7810 */ /* 0x010fe20007ffe0ff */
[----:B------:R-:W4:Y:S01]  /*86330*/  LDL.LU R194, [R1+0x9ec] ;  /* 0x0009ec0001c27983 */ /* 0x000f220000300800 */
[----:B------:R-:W-:Y:S02]  /*86340*/  IADD3 R3, R0, c[0x0][0x198], RZ ;  /* 0x0000660000037a10 */ /* 0x000fe40007ffe0ff */
[----:B------:R-:W-:Y:S01]  /*86350*/  ISETP.GE.AND P2, PT, R188, c[0x0][0x17c], PT ;  /* 0x00005f00bc007a0c */ /* 0x000fe20003f46270 */
[----:B------:R-:W-:-:S04]  /*86360*/  IMAD.WIDE R188, R0, 0x4, R4 ;  /* 0x0000000400bc7825 */ /* 0x000fc800078e0204 */
[----:B-1----:R-:W-:Y:S01]  /*86370*/  IMAD.WIDE R184, R0, 0x4, R6 ;  /* 0x0000000400b87825 */ /* 0x002fe200078e0206 */
[----:B------:R1:W-:Y:S04]  /*86380*/  @P1 STG.E [R186.64], R245 ;  /* 0x000000f5ba001986 */ /* 0x0003e8000c101904 */
[----:B------:R-:W4:Y:S04]  /*86390*/  LDL.LU R192, [R1+0xe58] ;  /* 0x000e580001c07983 */ /* 0x000f280000300800 */
[----:B------:R1:W-:Y:S02]  /*863a0*/  @P3 STG.E [R184.64], R244 ;  /* 0x000000f4b8003986 */ /* 0x0003e4000c101904 */
[----:B-1----:R-:W-:-:S02]  /*863b0*/  IMAD.WIDE R186, R3, 0x4, R182 ;  /* 0x0000000403ba7825 */ /* 0x002fc400078e02b6 */
[----:B------:R-:W4:Y:S04]  /*863c0*/  LDL.LU R251, [R1+0xe28] ;  /* 0x000e280001fb7983 */ /* 0x000f280000300800 */
[----:B------:R1:W-:Y:S01]  /*863d0*/  @P5 STG.E [R188.64], R249 ;  /* 0x000000f9bc005986 */ /* 0x0003e2000c101904 */
[----:B------:R-:W-:-:S03]  /*863e0*/  IMAD.WIDE R184, R3, 0x4, R180 ;  /* 0x0000000403b87825 */ /* 0x000fc600078e02b4 */
[----:B------:R-:W4:Y:S04]  /*863f0*/  LDL.LU R250, [R1+0xd98] ;  /* 0x000d980001fa7983 */ /* 0x000f280000300800 */
[----:B------:R-:W-:Y:S04]  /*86400*/  @P6 STG.E [R186.64], R248 ;  /* 0x000000f8ba006986 */ /* 0x000fe8000c101904 */
[----:B-1----:R-:W4:Y:S04]  /*86410*/  LDL.LU R249, [R1+0xac8] ;  /* 0x000ac80001f97983 */ /* 0x002f280000300800 */
[----:B--2---:R1:W-:Y:S04]  /*86420*/  @P4 STG.E [R184.64], R195 ;  /* 0x000000c3b8004986 */ /* 0x0043e8000c101904 */
[----:B-1----:R-:W2:Y:S04]  /*86430*/  LDL.LU R195, [R1+0xe5c] ;  /* 0x000e5c0001c37983 */ /* 0x002ea80000300800 */
[----:B------:R-:W2:Y:S01]  /*86440*/  LDL.LU R248, [R1+0xe2c] ;  /* 0x000e2c0001f87983 */ /* 0x000ea20000300800 */
[----:B------:R-:W-:-:S02]  /*86450*/  ISETP.LT.AND P5, PT, R159, c[0x0][0x178], !P0 ;  /* 0x00005e009f007a0c */ /* 0x000fc400047a1270 */
[----:B------:R-:W-:Y:S01]  /*86460*/  ISETP.LT.AND P0, PT, R119, c[0x0][0x178], !P0 ;  /* 0x00005e0077007a0c */ /* 0x000fe20004701270 */
[----:B------:R-:W-:Y:S01]  /*86470*/  IMAD.WIDE R184, R3, 0x4, R6 ;  /* 0x0000000403b87825 */ /* 0x000fe200078e0206 */
[----:B------:R-:W-:Y:S02]  /*86480*/  IADD3 R0, R123, 0xbd, RZ ;  /* 0x000000bd7b007810 */ /* 0x000fe40007ffe0ff */
[----:B------:R-:W-:Y:S01]  /*86490*/  ISETP.LT.AND P1, PT, R227, c[0x0][0x178], !P2 ;  /* 0x00005e00e3007a0c */ /* 0x000fe20005721270 */
[C---:B------:R-:W-:Y:S01]  /*864a0*/  IMAD.WIDE R186, R3.reuse, 0x4, R4 ;  /* 0x0000000403ba7825 */ /* 0x040fe200078e0204 */
[----:B------:R-:W-:Y:S02]  /*864b0*/  ISETP.LT.AND P3, PT, R158, c[0x0][0x178], !P2 ;  /* 0x00005e009e007a0c */ /* 0x000fe40005761270 */
[----:B------:R-:W-:Y:S02]  /*864c0*/  IADD3 R3, R3, c[0x0][0x198], RZ ;  /* 0x0000660003037a10 */ /* 0x000fe40007ffe0ff */
[----:B------:R-:W-:Y:S01]  /*864d0*/  ISETP.GE.AND P4, PT, R0, c[0x0][0x17c], PT ;  /* 0x00005f0000007a0c */ /* 0x000fe20003f86270 */
[----:B---3--:R1:W-:Y:S01]  /*864e0*/  @P5 STG.E [R184.64], R193 ;  /* 0x000000c1b8005986 */ /* 0x0083e2000c101904 */
[----:B------:R-:W-:-:S02]  /*864f0*/  ISETP.LT.AND P6, PT, R159, c[0x0][0x178], !P2 ;  /* 0x00005e009f007a0c */ /* 0x000fc400057c1270 */
[----:B------:R-:W-:Y:S02]  /*86500*/  ISETP.LT.AND P2, PT, R119, c[0x0][0x178], !P2 ;  /* 0x00005e0077007a0c */ /* 0x000fe40005741270 */
[----:B------:R-:W-:Y:S01]  /*86510*/  IADD3 R188, R123, 0xbe, RZ ;  /* 0x000000be7bbc7810 */ /* 0x000fe20007ffe0ff */
[----:B----4-:R3:W-:Y:S01]  /*86520*/  @P0 STG.E [R186.64], R194 ;  /* 0x000000c2ba000986 */ /* 0x0107e2000c101904 */
[----:B------:R-:W-:-:S03]  /*86530*/  ISETP.LT.AND P0, PT, R227, c[0x0][0x178], !P4 ;  /* 0x00005e00e3007a0c */ /* 0x000fc60006701270 */
[----:B-1----:R-:W4:Y:S01]  /*86540*/  LDL.LU R193, [R1+0xd9c] ;  /* 0x000d9c0001c17983 */ /* 0x002f220000300800 */
[C---:B------:R-:W-:Y:S01]  /*86550*/  IMAD.WIDE R184, R3.reuse, 0x4, R182 ;  /* 0x0000000403b87825 */ /* 0x040fe200078e02b6 */
[C---:B------:R-:W-:Y:S02]  /*86560*/  IADD3 R0, R3.reuse, c[0x0][0x198], RZ ;  /* 0x0000660003007a10 */ /* 0x040fe40007ffe0ff */
[----:B---3--:R-:W3:Y:S01]  /*86570*/  LDL.LU R194, [R1+0xacc] ;  /* 0x000acc0001c27983 */ /* 0x008ee20000300800 */
[----:B------:R-:W-:-:S03]  /*86580*/  IMAD.WIDE R186, R3, 0x4, R180 ;  /* 0x0000000403ba7825 */ /* 0x000fc600078e02b4 */
[----:B------:R-:W3:Y:S01]  /*86590*/  LDL.LU R245, [R1+0xe78] ;  /* 0x000e780001f57983 */ /* 0x000ee20000300800 */
[----:B------:R-:W-:Y:S01]  /*865a0*/  ISETP.GE.AND P5, PT, R188, c[0x0][0x17c], PT ;  /* 0x00005f00bc007a0c */ /* 0x000fe20003fa6270 */
[C---:B------:R-:W-:Y:S02]  /*865b0*/  IMAD.WIDE R188, R3.reuse, 0x4, R6 ;  /* 0x0000000403bc7825 */ /* 0x040fe400078e0206 */
[----:B------:R1:W-:Y:S04]  /*865c0*/  @P1 STG.E [R184.64], R192 ;  /* 0x000000c0b8001986 */ /* 0x0003e8000c101904 */
[----:B------:R1:W-:Y:S04]  /*865d0*/  @P3 STG.E [R186.64], R251 ;  /* 0x000000fbba003986 */ /* 0x0003e8000c101904 */
[----:B------:R-:W3:Y:S01]  /*865e0*/  LDL.LU R244, [R1+0xe48] ;  /* 0x000e480001f47983 */ /* 0x000ee20000300800 */
[----:B-1----:R-:W-:-:S03]  /*865f0*/  IMAD.WIDE R184, R3, 0x4, R4 ;  /* 0x0000000403b87825 */ /* 0x002fc600078e0204 */
[----:B------:R1:W-:Y:S01]  /*86600*/  @P6 STG.E [R188.64], R250 ;  /* 0x000000fabc006986 */ /* 0x0003e2000c101904 */
[----:B------:R-:W-:-:S03]  /*86610*/  IMAD.WIDE R186, R0, 0x4, R182 ;  /* 0x0000000400ba7825 */ /* 0x000fc600078e02b6 */
[----:B------:R-:W3:Y:S04]  /*86620*/  LDL.LU R251, [R1+0xe18] ;  /* 0x000e180001fb7983 */ /* 0x000ee80000300800 */
[----:B------:R1:W-:Y:S04]  /*86630*/  @P2 STG.E [R184.64], R249 ;  /* 0x000000f9b8002986 */ /* 0x0003e8000c101904 */
[----:B-1----:R-:W3:Y:S01]  /*86640*/  LDL.LU R250, [R1+0xc18] ;  /* 0x000c180001fa7983 */ /* 0x002ee20000300800 */
[----:B------:R-:W-:Y:S01]  /*86650*/  ISETP.LT.AND P1, PT, R158, c[0x0][0x178], !P4 ;  /* 0x00005e009e007a0c */ /* 0x000fe20006721270 */
[----:B------:R-:W-:-:S02]  /*86660*/  IMAD.WIDE R184, R0, 0x4, R180 ;  /* 0x0000000400b87825 */ /* 0x000fc400078e02b4 */
[----:B--2---:R1:W-:Y:S04]  /*86670*/  @P0 STG.E [R186.64], R195 ;  /* 0x000000c3ba000986 */ /* 0x0043e8000c101904 */
[----:B-1----:R-:W2:Y:S06]  /*86680*/  LDL.LU R195, [R1+0xe7c] ;  /* 0x000e7c0001c37983 */ /* 0x002eac0000300800 */
[----:B------:R1:W-:Y:S04]  /*86690*/  @P1 STG.E [R184.64], R248 ;  /* 0x000000f8b8001986 */ /* 0x0003e8000c101904 */
[----:B------:R-:W2:Y:S04]  /*866a0*/  LDL.LU R249, [R1+0xe4c] ;  /* 0x000e4c0001f97983 */ /* 0x000ea80000300800 */
[----:B-1----:R-:W2:Y:S01]  /*866b0*/  LDL.LU R248, [R1+0xe1c] ;  /* 0x000e1c0001f87983 */ /* 0x002ea20000300800 */
[----:B------:R-:W-:-:S02]  /*866c0*/  ISETP.LT.AND P6, PT, R159, c[0x0][0x178], !P4 ;  /* 0x00005e009f007a0c */ /* 0x000fc400067c1270 */
[----:B------:R-:W-:Y:S02]  /*866d0*/  ISETP.LT.AND P4, PT, R119, c[0x0][0x178], !P4 ;  /* 0x00005e0077007a0c */ /* 0x000fe40006781270 */
[----:B------:R-:W-:Y:S02]  /*866e0*/  IADD3 R3, R123, 0xc0, RZ ;  /* 0x000000c07b037810 */ /* 0x000fe40007ffe0ff */
[----:B------:R-:W-:Y:S02]  /*866f0*/  ISETP.LT.AND P0, PT, R227, c[0x0][0x178], !P5 ;  /* 0x00005e00e3007a0c */ /* 0x000fe40006f01270 */
[----:B------:R-:W-:Y:S02]  /*86700*/  IADD3 R188, R123, 0xbf, RZ ;  /* 0x000000bf7bbc7810 */ /* 0x000fe40007ffe0ff */
[----:B------:R-:W-:Y:S01]  /*86710*/  ISETP.GE.AND P2, PT, R3, c[0x0][0x17c], PT ;  /* 0x00005f0003007a0c */ /* 0x000fe20003f46270 */
[C---:B------:R-:W-:Y:S01]  /*86720*/  IMAD.WIDE R186, R0.reuse, 0x4, R6 ;  /* 0x0000000400ba7825 */ /* 0x040fe200078e0206 */
[----:B------:R-:W-:-:S02]  /*86730*/  IADD3 R3, R0, c[0x0][0x198], RZ ;  /* 0x0000660000037a10 */ /* 0x000fc40007ffe0ff */
[----:B------:R-:W-:Y:S01]  /*86740*/  ISETP.GE.AND P3, PT, R188, c[0x0][0x17c], PT ;  /* 0x00005f00bc007a0c */ /* 0x000fe20003f66270 */
[----:B------:R-:W-:Y:S01]  /*86750*/  IMAD.WIDE R188, R0, 0x4, R4 ;  /* 0x0000000400bc7825 */ /* 0x000fe200078e0204 */
[----:B------:R-:W-:Y:S01]  /*86760*/  ISETP.LT.AND P1, PT, R158, c[0x0][0x178], !P5 ;  /* 0x00005e009e007a0c */ /* 0x000fe20006f21270 */
[----:B----4-:R1:W-:Y:S02]  /*86770*/  @P6 STG.E [R186.64], R193 ;  /* 0x000000c1ba006986 */ /* 0x0103e4000c101904 */
[----:B------:R-:W-:Y:S01]  /*86780*/  IMAD.WIDE R184, R3, 0x4, R182 ;  /* 0x0000000403b87825 */ /* 0x000fe200078e02b6 */
[----:B------:R-:W-:Y:S01]  /*86790*/  ISETP.LT.AND P6, PT, R159, c[0x0][0x178], !P5 ;  /* 0x00005e009f007a0c */ /* 0x000fe20006fc1270 */
[----:B---3--:R3:W-:Y:S01]  /*867a0*/  @P4 STG.E [R188.64], R194 ;  /* 0x000000c2bc004986 */ /* 0x0087e2000c101904 */
[----:B------:R-:W-:Y:S02]  /*867b0*/  IADD3 R0, R123, 0xc1, RZ ;  /* 0x000000c17b007810 */ /* 0x000fe40007ffe0ff */
[----:B------:R-:W-:Y:S01]  /*867c0*/  ISETP.LT.AND P5, PT, R119, c[0x0][0x178], !P5 ;  /* 0x00005e0077007a0c */ /* 0x000fe20006fa1270 */
[----:B------:R4:W-:Y:S01]  /*867d0*/  @P0 STG.E [R184.64], R245 ;  /* 0x000000f5b8000986 */ /* 0x0009e2000c101904 */
[----:B------:R-:W-:-:S03]  /*867e0*/  ISETP.LT.AND P4, PT, R227, c[0x0][0x178], !P3 ;  /* 0x00005e00e3007a0c */ /* 0x000fc60005f81270 */
[----:B-1----:R-:W2:Y:S01]  /*867f0*/  LDL.LU R193, [R1+0xc1c] ;  /* 0x000c1c0001c17983 */ /* 0x002ea20000300800 */
[C---:B------:R-:W-:Y:S01]  /*86800*/  IMAD.WIDE R186, R3.reuse, 0x4, R180 ;  /* 0x0000000403ba7825 */ /* 0x040fe200078e02b4 */
[----:B------:R-:W-:Y:S02]  /*86810*/  ISETP.GE.AND P0, PT, R0, c[0x0][0x17c], PT ;  /* 0x00005f0000007a0c */ /* 0x000fe40003f06270 */
[----:B---3--:R-:W3:Y:S01]  /*86820*/  LDL.LU R194, [R1+0x4c0] ;  /* 0x0004c00001c27983 */ /* 0x008ee20000300800 */
[C---:B------:R-:W-:Y:S01]  /*86830*/  IADD3 R0, R3.reuse, c[0x0][0x198], RZ ;  /* 0x0000660003007a10 */ /* 0x040fe20007ffe0ff */
[C---:B------:R-:W-:Y:S02]  /*86840*/  IMAD.WIDE R188, R3.reuse, 0x4, R4 ;  /* 0x0000000403bc7825 */ /* 0x040fe400078e0204 */
[----:B------:R1:W-:Y:S02]  /*86850*/  @P1 STG.E [R186.64], R244 ;  /* 0x000000f4ba001986 */ /* 0x0003e4000c101904 */
[----:B----4-:R-:W-:-:S05]  /*86860*/  IMAD.WIDE R184, R3, 0x4, R6 ;  /* 0x0000000403b87825 */ /* 0x010fca00078e0206 */
[----:B------:R4:W-:Y:S01]  /*86870*/  @P6 STG.E [R184.64], R251 ;  /* 0x000000fbb8006986 */ /* 0x0009e2000c101904 */
[----:B-1----:R-:W-:-:S03]  /*86880*/  IMAD.WIDE R186, R0, 0x4, R182 ;  /* 0x0000000400ba7825 */ /* 0x002fc600078e02b6 */
[----:B------:R-:W-:Y:S01]  /*86890*/  @P5 STG.E [R188.64], R250 ;  /* 0x000000fabc005986 */ /* 0x000fe2000c101904 */
[----:B------:R-:W-:Y:S02]  /*868a0*/  ISETP.LT.AND P1, PT, R158, c[0x0][0x178], !P3 ;  /* 0x00005e009e007a0c */ /* 0x000fe40005f21270 */
[----:B------:R-:W-:Y:S01]  /*868b0*/  ISETP.LT.AND P5, PT, R159, c[0x0][0x178], !P3 ;  /* 0x00005e009f007a0c */ /* 0x000fe20005fa1270 */
[C---:B----4-:R-:W-:Y:S01]  /*868c0*/  IMAD.WIDE R184, R0.reuse, 0x4, R6 ;  /* 0x0000000400b87825 */ /* 0x050fe200078e0206 */
[----:B--2---:R1:W-:Y:S04]  /*868d0*/  @P4 STG.E [R186.64], R195 ;  /* 0x000000c3ba004986 */ /* 0x0043e8000c101904 */
[----:B-1----:R-:W2:Y:S01]  /*868e0*/  LDL.LU R195, [R1+0x4c4] ;  /* 0x0004c40001c37983 */ /* 0x002ea20000300800 */
[----:B------:R-:W-:-:S05]  /*868f0*/  IMAD.WIDE R186, R0, 0x4, R180 ;  /* 0x0000000400ba7825 */ /* 0x000fca00078e02b4 */
[----:B------:R-:W-:Y:S04]  /*86900*/  @P1 STG.E [R186.64], R249 ;  /* 0x000000f9ba001986 */ /* 0x000fe8000c101904 */
[----:B------:R1:W-:Y:S04]  /*86910*/  @P5 STG.E [R184.64], R248 ;  /* 0x000000f8b8005986 */ /* 0x0003e8000c101904 */
[----:B-1----:R-:W4:Y:S04]  /*86920*/  LDL.LU R248, [R1+0x4cc] ;  /* 0x0004cc0001f87983 */ /* 0x002f280000300800 */
[----:B------:R-:W4:Y:S01]  /*86930*/  LDL.LU R249, [R1+0x4c8] ;  /* 0x0004c80001f97983 */ /* 0x000f220000300800 */
[----:B------:R-:W-:-:S02]  /*86940*/  ISETP.LT.AND P3, PT, R119, c[0x0][0x178], !P3 ;  /* 0x00005e0077007a0c */ /* 0x000fc40005f61270 */
[----:B------:R-:W-:Y:S02]  /*86950*/  ISETP.LT.AND P6, PT, R227, c[0x0][0x178], !P2 ;  /* 0x00005e00e3007a0c */ /* 0x000fe400057c1270 */
[C---:B------:R-:W-:Y:S01]  /*86960*/  IADD3 R3, R0.reuse, c[0x0][0x198], RZ ;  /* 0x0000660000037a10 */ /* 0x040fe20007ffe0ff */
[----:B------:R-:W-:Y:S01]  /*86970*/  IMAD.WIDE R188, R0, 0x4, R4 ;  /* 0x0000000400bc7825 */ /* 0x000fe200078e0204 */
[----:B------:R-:W-:-:S03]  /*86980*/  ISETP.LT.AND P4, PT, R158, c[0x0][0x178], !P2 ;  /* 0x00005e009e007a0c */ /* 0x000fc60005781270 */
[----:B------:R-:W-:-:S04]  /*86990*/  IMAD.WIDE R186, R3, 0x4, R182 ;  /* 0x0000000403ba7825 */ /* 0x000fc800078e02b6 */
[----:B------:R1:W-:Y:S01]  /*869a0*/  @P3 STG.E [R188.64], R193 ;  /* 0x000000c1bc003986 */ /* 0x0003e2000c101904 */
[----:B------:R-:W-:Y:S01]  /*869b0*/  ISETP.LT.AND P3, PT, R159, c[0x0][0x178], !P2 ;  /* 0x00005e009f007a0c */ /* 0x000fe20005761270 */
[----:B------:R-:W-:Y:S01]  /*869c0*/  IMAD.WIDE R184, R3, 0x4, R180 ;  /* 0x0000000403b87825 */ /* 0x000fe200078e02b4 */
[----:B------:R-:W-:Y:S01]  /*869d0*/  ISETP.LT.AND P2, PT, R119, c[0x0][0x178], !P2 ;  /* 0x00005e0077007a0c */ /* 0x000fe20005741270 */
[----:B---3--:R3:W-:Y:S01]  /*869e0*/  @P6 STG.E [R186.64], R194 ;  /* 0x000000c2ba006986 */ /* 0x0087e2000c101904 */
[----:B------:R-:W-:Y:S02]  /*869f0*/  ISETP.LT.AND P6, PT, R227, c[0x0][0x178], !P0 ;  /* 0x00005e00e3007a0c */ /* 0x000fe400047c1270 */
[----:B------:R-:W-:Y:S01]  /*86a00*/  ISETP.LT.AND P5, PT, R158, c[0x0][0x178], !P0 ;  /* 0x00005e009e007a0c */ /* 0x000fe200047a1270 */
[----:B------:R3:W-:Y:S01]  /*86a10*/  @P4 STG.E [R184.64], R48 ;  /* 0x00000030b8004986 */ /* 0x0007e2000c101904 */
[----:B------:R-:W-:Y:S02]  /*86a20*/  IADD3 R190, R123, 0xc2, RZ ;  /* 0x000000c27bbe7810 */ /* 0x000fe40007ffe0ff */
[----:B-1----:R-:W-:-:S02]  /*86a30*/  IADD3 R193, R3, c[0x0][0x198], RZ ;  /* 0x0000660003c17a10 */ /* 0x002fc40007ffe0ff */
[----:B------:R-:W-:Y:S01]  /*86a40*/  ISETP.LT.AND P4, PT, R159, c[0x0][0x178], !P0 ;  /* 0x00005e009f007a0c */ /* 0x000fe20004781270 */
[----:B---3--:R-:W-:Y:S01]  /*86a50*/  IMAD.WIDE R186, R3, 0x4, R4 ;  /* 0x0000000403ba7825 */ /* 0x008fe200078e0204 */
[----:B------:R-:W-:-:S03]  /*86a60*/  ISETP.GE.AND P1, PT, R190, c[0x0][0x17c], PT ;  /* 0x00005f00be007a0c */ /* 0x000fc60003f26270 */
[----:B------:R-:W-:-:S04]  /*86a70*/  IMAD.WIDE R184, R3, 0x4, R6 ;  /* 0x0000000403b87825 */ /* 0x000fc800078e0206 */
[C---:B------:R-:W-:Y:S01]  /*86a80*/  IMAD.WIDE R188, R193.reuse, 0x4, R182 ;  /* 0x00000004c1bc7825 */ /* 0x040fe200078e02b6 */
[----:B------:R1:W-:Y:S03]  /*86a90*/  @P3 STG.E [R184.64], R80 ;  /* 0x00000050b8003986 */ /* 0x0003e6000c101904 */
[----:B------:R-:W-:Y:S01]  /*86aa0*/  IMAD.WIDE R190, R193, 0x4, R180 ;  /* 0x00000004c1be7825 */ /* 0x000fe200078e02b4 */
[----:B------:R3:W-:Y:S01]  /*86ab0*/  @P2 STG.E [R186.64], R112 ;  /* 0x00000070ba002986 */ /* 0x0007e2000c101904 */
[----:B------:R-:W-:Y:S02]  /*86ac0*/  ISETP.LT.AND P0, PT, R119, c[0x0][0x178], !P0 ;  /* 0x00005e0077007a0c */ /* 0x000fe40004701270 */
[----:B------:R-:W-:Y:S02]  /*86ad0*/  IADD3 R3, R193, c[0x0][0x198], RZ ;  /* 0x00006600c1037a10 */ /* 0x000fe40007ffe0ff */
[----:B------:R-:W-:-:S02]  /*86ae0*/  ISETP.LT.AND P2, PT, R159, c[0x0][0x178], !P1 ;  /* 0x00005e009f007a0c */ /* 0x000fc40004f41270 */
[----:B------:R-:W-:Y:S01]  /*86af0*/  IADD3 R0, R123, 0xc3, RZ ;  /* 0x000000c37b007810 */ /* 0x000fe20007ffe0ff */
[----:B-1----:R-:W-:-:S03]  /*86b00*/  IMAD.WIDE R184, R3, 0x4, R180 ;  /* 0x0000000403b87825 */ /* 0x002fc600078e02b4 */
[----:B------:R-:W-:Y:S01]  /*86b10*/  ISETP.GE.AND P3, PT, R0, c[0x0][0x17c], PT ;  /* 0x00005f0000007a0c */ /* 0x000fe20003f66270 */
[----:B---3--:R-:W-:Y:S01]  /*86b20*/  IMAD.WIDE R186, R3, 0x4, R6 ;  /* 0x0000000403ba7825 */ /* 0x008fe200078e0206 */
[----:B------:R-:W-:Y:S01]  /*86b30*/  IADD3 R0, R123, 0xc4, RZ ;  /* 0x000000c47b007810 */ /* 0x000fe20007ffe0ff */
[----:B--2---:R1:W-:Y:S01]  /*86b40*/  @P6 STG.E [R188.64], R195 ;  /* 0x000000c3bc006986 */ /* 0x0043e2000c101904 */
[----:B------:R-:W-:-:S03]  /*86b50*/  ISETP.LT.AND P6, PT, R227, c[0x0][0x178], !P1 ;  /* 0x00005e00e3007a0c */ /* 0x000fc60004fc1270 */
[----:B------:R2:W-:Y:S01]  /*86b60*/  @P5 STG.E [R190.64], R49 ;  /* 0x00000031be005986 */ /* 0x0005e2000c101904 */
[----:B------:R-:W-:Y:S01]  /*86b70*/  ISETP.LT.AND P5, PT, R158, c[0x0][0x178], !P1 ;  /* 0x00005e009e007a0c */ /* 0x000fe20004fa1270 */
[----:B-1----:R-:W-:-:S05]  /*86b80*/  IMAD.WIDE R194, R193, 0x4, R6 ;  /* 0x00000004c1c27825 */ /* 0x002fca00078e0206 */
[----:B------:R1:W-:Y:S01]  /*86b90*/  @P4 STG.E [R194.64], R81 ;  /* 0x00000051c2004986 */ /* 0x0003e2000c101904 */
[----:B------:R-:W-:Y:S01]  /*86ba0*/  ISETP.LT.AND P4, PT, R119, c[0x0][0x178], !P1 ;  /* 0x00005e0077007a0c */ /* 0x000fe20004f81270 */
[----:B--2---:R-:W-:Y:S01]  /*86bb0*/  IMAD.WIDE R48, R193, 0x4, R4 ;  /* 0x00000004c1307825 */ /* 0x004fe200078e0204 */
[----:B------:R-:W-:-:S03]  /*86bc0*/  ISETP.GE.AND P1, PT, R0, c[0x0][0x17c], PT ;  /* 0x00005f0000007a0c */ /* 0x000fc60003f26270 */
[C---:B------:R-:W-:Y:S01]  /*86bd0*/  IMAD.WIDE R188, R3.reuse, 0x4, R4 ;  /* 0x0000000403bc7825 */ /* 0x040fe200078e0204 */
[----:B------:R-:W-:Y:S03]  /*86be0*/  @P0 STG.E [R48.64], R113 ;  /* 0x0000007130000986 */ /* 0x000fe6000c101904 */
[----:B-1----:R-:W-:Y:S01]  /*86bf0*/  IMAD.WIDE R80, R3, 0x4, R182 ;  /* 0x0000000403507825 */ /* 0x002fe200078e02b6 */
[----:B------:R-:W-:-:S04]  /*86c00*/  ISETP.LT.AND P0, PT, R158, c[0x0][0x178], !P3 ;  /* 0x00005e009e007a0c */ /* 0x000fc80005f01270 */
[----:B------:R-:W-:Y:S01]  /*86c10*/  @P6 STG.E [R80.64], R236 ;  /* 0x000000ec50006986 */ /* 0x000fe2000c101904 */
[----:B------:R-:W-:-:S03]  /*86c20*/  ISETP.LT.AND P6, PT, R159, c[0x0][0x178], !P3 ;  /* 0x00005e009f007a0c */ /* 0x000fc60005fc1270 */
[----:B------:R1:W-:Y:S01]  /*86c30*/  @P5 STG.E [R184.64], R44 ;  /* 0x0000002cb8005986 */ /* 0x0003e2000c101904 */
[----:B------:R-:W-:Y:S02]  /*86c40*/  ISETP.LT.AND P5, PT, R227, c[0x0][0x178], !P3 ;  /* 0x00005e00e3007a0c */ /* 0x000fe40005fa1270 */
[----:B------:R-:W-:Y:S01]  /*86c50*/  IADD3 R3, R3, c[0x0][0x198], RZ ;  /* 0x0000660003037a10 */ /* 0x000fe20007ffe0ff */
[----:B------:R2:W-:Y:S01]  /*86c60*/  @P2 STG.E [R186.64], R76 ;  /* 0x0000004cba002986 */ /* 0x0005e2000c101904 */
[----:B------:R-:W-:-:S03]  /*86c70*/  ISETP.LT.AND P3, PT, R119, c[0x0][0x178], !P3 ;  /* 0x00005e0077007a0c */ /* 0x000fc60005f61270 */
[----:B------:R-:W-:Y:S01]  /*86c80*/  @P4 STG.E [R188.64], R108 ;  /* 0x0000006cbc004986 */ /* 0x000fe2000c101904 */
[----:B------:R-:W-:Y:S02]  /*86c90*/  ISETP.LT.AND P4, PT, R227, c[0x0][0x178], !P1 ;  /* 0x00005e00e3007a0c */ /* 0x000fe40004f81270 */
[C---:B------:R-:W-:Y:S01]  /*86ca0*/  IADD3 R191, R3.reuse, c[0x0][0x198], RZ ;  /* 0x0000660003bf7a10 */ /* 0x040fe20007ffe0ff */
[----:B-1----:R-:W-:Y:S01]  /*86cb0*/  IMAD.WIDE R184, R3, 0x4, R182 ;  /* 0x0000000403b87825 */ /* 0x002fe200078e02b6 */
[----:B------:R-:W-:-:S03]  /*86cc0*/  IADD3 R0, R123, 0xc5, RZ ;  /* 0x000000c57b007810 */ /* 0x000fc60007ffe0ff */
[C---:B------:R-:W-:Y:S01]  /*86cd0*/  IMAD.WIDE R112, R3.reuse, 0x4, R180 ;  /* 0x0000000403707825 */ /* 0x040fe200078e02b4 */
[----:B------:R1:W-:Y:S03]  /*86ce0*/  @P5 STG.E [R184.64], R237 ;  /* 0x000000edb8005986 */ /* 0x0003e6000c101904 */
[C---:B------:R-:W-:Y:S01]  /*86cf0*/  IMAD.WIDE R80, R3.reuse, 0x4, R6 ;  /* 0x0000000403507825 */ /* 0x040fe200078e0206 */
[----:B------:R3:W-:Y:S03]  /*86d00*/  @P0 STG.E [R112.64], R45 ;  /* 0x0000002d70000986 */ /* 0x0007e6000c101904 */
[----:B------:R-:W-:Y:S01]  /*86d10*/  IMAD.WIDE R48, R3, 0x4, R4 ;  /* 0x0000000403307825 */ /* 0x000fe200078e0204 */
[----:B------:R-:W-:Y:S03]  /*86d20*/  @P6 STG.E [R80.64], R77 ;  /* 0x0000004d50006986 */ /* 0x000fe6000c101904 */
[----:B--2---:R-:W-:Y:S01]  /*86d30*/  IMAD.WIDE R186, R191, 0x4, R182 ;  /* 0x00000004bfba7825 */ /* 0x004fe200078e02b6 */
[----:B------:R-:W-:Y:S01]  /*86d40*/  ISETP.GE.AND P2, PT, R0, c[0x0][0x17c], PT ;  /* 0x00005f0000007a0c */ /* 0x000fe20003f46270 */
[----:B------:R2:W-:Y:S01]  /*86d50*/  @P3 STG.E [R48.64], R109 ;  /* 0x0000006d30003986 */ /* 0x0005e2000c101904 */
[----:B------:R-:W-:-:S03]  /*86d60*/  ISETP.LT.AND P3, PT, R158, c[0x0][0x178], !P1 ;  /* 0x00005e009e007a0c */ /* 0x000fc60004f61270 */
[----:B------:R-:W-:Y:S01]  /*86d70*/  @P4 STG.E [R186.64], R228 ;  /* 0x000000e4ba004986 */ /* 0x000fe2000c101904 */
[----:B------:R-:W-:Y:S02]  /*86d80*/  ISETP.LT.AND P4, PT, R159, c[0x0][0x178], !P1 ;  /* 0x00005e009f007a0c */ /* 0x000fe40004f81270 */
[----:B------:R-:W-:Y:S02]  /*86d90*/  ISETP.LT.AND P0, PT, R119, c[0x0][0x178], !P1 ;  /* 0x00005e0077007a0c */ /* 0x000fe40004f01270 */
[----:B------:R-:W-:Y:S02]  /*86da0*/  ISETP.LT.AND P6, PT, R227, c[0x0][0x178], !P2 ;  /* 0x00005e00e3007a0c */ /* 0x000fe400057c1270 */
[----:B------:R-:W-:Y:S02]  /*86db0*/  ISETP.LT.AND P5, PT, R158, c[0x0][0x178], !P2 ;  /* 0x00005e009e007a0c */ /* 0x000fe400057a1270 */
[C---:B-1----:R-:W-:Y:S01]  /*86dc0*/  IADD3 R185, R191.reuse, c[0x0][0x198], RZ ;  /* 0x00006600bfb97a10 */ /* 0x042fe20007ffe0ff */
[----:B---3--:R-:W-:Y:S01]  /*86dd0*/  IMAD.WIDE R44, R191, 0x4, R180 ;  /* 0x00000004bf2c7825 */ /* 0x008fe200078e02b4 */
[----:B------:R-:W-:-:S03]  /*86de0*/  IADD3 R0, R123, 0xc6, RZ ;  /* 0x000000c67b007810 */ /* 0x000fc60007ffe0ff */
[C---:B--2---:R-:W-:Y:S01]  /*86df0*/  IMAD.WIDE R48, R191.reuse, 0x4, R6 ;  /* 0x00000004bf307825 */ /* 0x044fe200078e0206 */
[----:B------:R1:W-:Y:S03]  /*86e00*/  @P3 STG.E [R44.64], R40 ;  /* 0x000000282c003986 */ /* 0x0003e6000c101904 */
[----:B------:R-:W-:Y:S01]  /*86e10*/  IMAD.WIDE R76, R191, 0x4, R4 ;  /* 0x00000004bf4c7825 */ /* 0x000fe200078e0204 */
[----:B------:R-:W-:-:S03]  /*86e20*/  ISETP.GE.AND P1, PT, R0, c[0x0][0x17c], PT ;  /* 0x00005f0000007a0c */ /* 0x000fc60003f26270 */
[C---:B------:R-:W-:Y:S01]  /*86e30*/  IMAD.WIDE R80, R185.reuse, 0x4, R182 ;  /* 0x00000004b9507825 */ /* 0x040fe200078e02b6 */
[----:B------:R2:W-:Y:S03]  /*86e40*/  @P4 STG.E [R48.64], R72 ;  /* 0x0000004830004986 */ /* 0x0005e6000c101904 */
[----:B------:R-:W-:Y:S01]  /*86e50*/  IMAD.WIDE R108, R185, 0x4, R180 ;  /* 0x00000004b96c7825 */ /* 0x000fe200078e02b4 */
[----:B------:R3:W-:Y:S01]  /*86e60*/  @P0 STG.E [R76.64], R104 ;  /* 0x000000684c000986 */ /* 0x0007e2000c101904 */
[----:B------:R-:W-:Y:S02]  /*86e70*/  ISETP.LT.AND P3, PT, R159, c[0x0][0x178], !P2 ;  /* 0x00005e009f007a0c */ /* 0x000fe40005761270 */
[----:B------:R-:W-:Y:S01]  /*86e80*/  ISETP.LT.AND P2, PT, R119, c[0x0][0x178], !P2 ;  /* 0x00005e0077007a0c */ /* 0x000fe20005741270 */
[----:B------:R-:W-:Y:S04]  /*86e90*/  @P6 STG.E [R80.64], R229 ;  /* 0x000000e550006986 */ /* 0x000fe8000c101904 */
[----:B------:R3:W-:Y:S01]  /*86ea0*/  @P5 STG.E [R108.64], R41 ;  /* 0x000000296c005986 */ /* 0x0007e2000c101904 */
[----:B------:R-:W-:-:S02]  /*86eb0*/  ISETP.LT.AND P5, PT, R227, c[0x0][0x178], !P1 ;  /* 0x00005e00e3007a0c */ /* 0x000fc40004fa1270 */
[C---:B------:R-:W-:Y:S01]  /*86ec0*/  IADD3 R113, R185.reuse, c[0x0][0x198], RZ ;  /* 0x00006600b9717a10 */ /* 0x040fe20007ffe0ff */
[----:B-1----:R-:W-:Y:S01]  /*86ed0*/  IMAD.WIDE R44, R185, 0x4, R6 ;  /* 0x00000004b92c7825 */ /* 0x002fe200078e0206 */
[----:B------:R-:W-:-:S03]  /*86ee0*/  IADD3 R3, R123, 0xc7, RZ ;  /* 0x000000c77b037810 */ /* 0x000fc60007ffe0ff */
[----:B--2---:R-:W-:Y:S01]  /*86ef0*/  IMAD.WIDE R48, R185, 0x4, R4 ;  /* 0x00000004b9307825 */ /* 0x004fe200078e0204 */
[----:B------:R-:W-:Y:S02]  /*86f00*/  ISETP.LT.AND P0, PT, R158, c[0x0][0x178], !P1 ;  /* 0x00005e009e007a0c */ /* 0x000fe40004f01270 */
[----:B------:R-:W-:Y:S01]  /*86f10*/  ISETP.GE.AND P6, PT, R3, c[0x0][0x17c], PT ;  /* 0x00005f0003007a0c */ /* 0x000fe20003fc6270 */
[----:B---3--:R-:W-:Y:S01]  /*86f20*/  IMAD.WIDE R76, R113, 0x4, R182 ;  /* 0x00000004714c7825 */ /* 0x008fe200078e02b6 */
[----:B------:R-:W-:Y:S01]  /*86f30*/  ISETP.LT.AND P4, PT, R159, c[0x0][0x178], !P1 ;  /* 0x00005e009f007a0c */ /* 0x000fe20004f81270 */
[----:B------:R1:W-:Y:S01]  /*86f40*/  @P3 STG.E [R44.64], R73 ;  /* 0x000000492c003986 */ /* 0x0003e2000c101904 */
[----:B------:R-:W-:-:S03]  /*86f50*/  ISETP.LT.AND P1, PT, R119, c[0x0][0x178], !P1 ;  /* 0x00005e0077007a0c */ /* 0x000fc60004f21270 */
[----:B------:R2:W-:Y:S01]  /*86f60*/  @P2 STG.E [R48.64], R105 ;  /* 0x0000006930002986 */ /* 0x0005e2000c101904 */
[----:B------:R-:W-:-:S03]  /*86f70*/  ISETP.LT.AND P2, PT, R227, c[0x0][0x178], !P6 ;  /* 0x00005e00e3007a0c */ /* 0x000fc60007741270 */
[----:B------:R-:W-:Y:S01]  /*86f80*/  @P5 STG.E [R76.64], R16 ;  /* 0x000000104c005986 */ /* 0x000fe2000c101904 */
[----:B------:R-:W-:Y:S01]  /*86f90*/  ISETP.LT.AND P5, PT, R158, c[0x0][0x178], !P6 ;  /* 0x00005e009e007a0c */ /* 0x000fe200077a1270 */
[C---:B------:R-:W-:Y:S01]  /*86fa0*/  IMAD.WIDE R40, R113.reuse, 0x4, R180 ;  /* 0x0000000471287825 */ /* 0x040fe200078e02b4 */
[----:B------:R-:W-:-:S03]  /*86fb0*/  IADD3 R3, R113, c[0x0][0x198], RZ ;  /* 0x0000660071037a10 */ /* 0x000fc60007ffe0ff */
[----:B------:R-:W-:Y:S01]  /*86fc0*/  IMAD.WIDE R80, R113, 0x4, R6 ;  /* 0x0000000471507825 */ /* 0x000fe200078e0206 */
[----:B------:R-:W-:Y:S01]  /*86fd0*/  IADD3 R0, R123, 0xc8, RZ ;  /* 0x000000c87b007810 */ /* 0x000fe20007ffe0ff */
[----:B------:R3:W-:Y:S02]  /*86fe0*/  @P0 STG.E [R40.64], R36 ;  /* 0x0000002428000986 */ /* 0x0007e4000c101904 */
[----:B-1----:R-:W-:Y:S01]  /*86ff0*/  IMAD.WIDE R44, R113, 0x4, R4 ;  /* 0x00000004712c7825 */ /* 0x002fe200078e0204 */
[----:B------:R-:W-:Y:S01]  /*87000*/  ISETP.GE.AND P3, PT, R0, c[0x0][0x17c], PT ;  /* 0x00005f0000007a0c */ /* 0x000fe20003f66270 */
[----:B------:R-:W-:Y:S02]  /*87010*/  @P4 STG.E [R80.64], R68 ;  /* 0x0000004450004986 */ /* 0x000fe4000c101904 */
[----:B--2---:R-:W-:Y:S01]  /*87020*/  IMAD.WIDE R48, R3, 0x4, R182 ;  /* 0x0000000403307825 */ /* 0x004fe200078e02b6 */
[----:B------:R-:W-:-:S03]  /*87030*/  ISETP.LT.AND P4, PT, R159, c[0x0][0x178], !P6 ;  /* 0x00005e009f007a0c */ /* 0x000fc60007781270 */
[----:B------:R-:W-:Y:S01]  /*87040*/  IMAD.WIDE R72, R3, 0x4, R180 ;  /* 0x0000000403487825 */ /* 0x000fe200078e02b4 */
[----:B------:R-:W-:Y:S01]  /*87050*/  ISETP.LT.AND P6, PT, R119, c[0x0][0x178], !P6 ;  /* 0x00005e0077007a0c */ /* 0x000fe200077c1270 */
[----:B------:R-:W-:Y:S04]  /*87060*/  @P1 STG.E [R44.64], R100 ;  /* 0x000000642c001986 */ /* 0x000fe8000c101904 */
[----:B------:R1:W-:Y:S01]  /*87070*/  @P2 STG.E [R48.64], R17 ;  /* 0x0000001130002986 */ /* 0x0003e2000c101904 */
[----:B---3--:R-:W-:-:S03]  /*87080*/  IMAD.WIDE R40, R3, 0x4, R6 ;  /* 0x0000000403287825 */ /* 0x008fc600078e0206 */
[----:B------:R2:W-:Y:S01]  /*87090*/  @P5 STG.E [R72.64], R37 ;  /* 0x0000002548005986 */ /* 0x0005e2000c101904 */
[----:B------:R-:W-:Y:S01]  /*870a0*/  ISETP.LT.AND P5, PT, R227, c[0x0][0x178], !P3 ;  /* 0x00005e00e3007a0c */ /* 0x000fe20005fa1270 */
[----:B------:R-:W-:Y:S01]  /*870b0*/  IMAD.WIDE R76, R3, 0x4, R4 ;  /* 0x00000004034c7825 */ /* 0x000fe200078e0204 */
[----:B------:R-:W-:Y:S02]  /*870c0*/  IADD3 R0, R123, 0xc9, RZ ;  /* 0x000000c97b007810 */ /* 0x000fe40007ffe0ff */
[----:B------:R-:W-:Y:S02]  /*870d0*/  IADD3 R3, R3, c[0x0][0x198], RZ ;  /* 0x0000660003037a10 */ /* 0x000fe40007ffe0ff */
[----:B------:R-:W-:Y:S01]  /*870e0*/  ISETP.GE.AND P0, PT, R0, c[0x0][0x17c], PT ;  /* 0x00005f0000007a0c */ /* 0x000fe20003f06270 */
[----:B------:R3:W-:Y:S01]  /*870f0*/  @P4 STG.E [R40.64], R69 ;  /* 0x0000004528004986 */ /* 0x0007e2000c101904 */
[----:B------:R-:W-:Y:S01]  /*87100*/  ISETP.LT.AND P1, PT, R158, c[0x0][0x178], !P3 ;  /* 0x00005e009e007a0c */ /* 0x000fe20005f21270 */
[----:B-1----:R-:W-:Y:S01]  /*87110*/  IMAD.WIDE R16, R3, 0x4, R182 ;  /* 0x0000000403107825 */ /* 0x002fe200078e02b6 */
[----:B------:R-:W-:Y:S01]  /*87120*/  ISETP.LT.AND P2, PT, R159, c[0x0][0x178], !P3 ;  /* 0x00005e009f007a0c */ /* 0x000fe20005f41270 */
[----:B------:R-:W-:Y:S01]  /*87130*/  @P6 STG.E [R76.64], R101 ;  /* 0x000000654c006986 */ /* 0x000fe2000c101904 */
[----:B------:R-:W-:-:S02]  /*87140*/  ISETP.LT.AND P3, PT, R119, c[0x0][0x178], !P3 ;  /* 0x00005e0077007a0c */ /* 0x000fc40005f61270 */
[----:B------:R-:W-:Y:S01]  /*87150*/  ISETP.LT.AND P6, PT, R227, c[0x0][0x178], !P0 ;  /* 0x00005e00e3007a0c */ /* 0x000fe200047c1270 */
[----:B------:R1:W-:Y:S01]  /*87160*/  @P5 STG.E [R16.64], R240 ;  /* 0x000000f010005986 */ /* 0x0003e2000c101904 */
[----:B------:R-:W-:Y:S02]  /*87170*/  ISETP.LT.AND P5, PT, R158, c[0x0][0x178], !P0 ;  /* 0x00005e009e007a0c */ /* 0x000fe400047a1270 */
[C---:B--2---:R-:W-:Y:S01]  /*87180*/  IADD3 R73, R3.reuse, c[0x0][0x198], RZ ;  /* 0x0000660003497a10 */ /* 0x044fe20007ffe0ff */
[----:B------:R-:W-:Y:S01]  /*87190*/  IMAD.WIDE R36, R3, 0x4, R180 ;  /* 0x0000000403247825 */ /* 0x000fe200078e02b4 */
[----:B------:R-:W-:-:S03]  /*871a0*/  IADD3 R0, R123, 0xca, RZ ;  /* 0x000000ca7b007810 */ /* 0x000fc60007ffe0ff */
[----:B------:R-:W-:Y:S01]  /*871b0*/  IMAD.WIDE R44, R3, 0x4, R6 ;  /* 0x00000004032c7825 */ /* 0x000fe200078e0206 */
[----:B------:R-:W-:-:S03]  /*871c0*/  ISETP.GE.AND P4, PT, R0, c[0x0][0x17c], PT ;  /* 0x00005f0000007a0c */ /* 0x000fc60003f86270 */
[----:B---3--:R-:W-:Y:S01]  /*871d0*/  IMAD.WIDE R40, R3, 0x4, R4 ;  /* 0x0000000403287825 */ /* 0x008fe200078e0204 */
[----:B------:R2:W-:Y:S03]  /*871e0*/  @P1 STG.E [R36.64], R32 ;  /* 0x0000002024001986 */ /* 0x0005e6000c101904 */
[----:B------:R-:W-:Y:S01]  /*871f0*/  IMAD.WIDE R48, R73, 0x4, R182 ;  /* 0x0000000449307825 */ /* 0x000fe200078e02b6 */
[----:B------:R-:W-:Y:S01]  /*87200*/  @P2 STG.E [R44.64], R64 ;  /* 0x000000402c002986 */ /* 0x000fe2000c101904 */
[----:B------:R-:W-:Y:S02]  /*87210*/  ISETP.LT.AND P2, PT, R159, c[0x0][0x178], !P0 ;  /* 0x00005e009f007a0c */ /* 0x000fe40004741270 */
[----:B------:R-:W-:Y:S01]  /*87220*/  IMAD.WIDE R68, R73, 0x4, R180 ;  /* 0x0000000449447825 */ /* 0x000fe200078e02b4 */
[----:B------:R3:W-:Y:S01]  /*87230*/  @P3 STG.E [R40.64], R96 ;  /* 0x0000006028003986 */ /* 0x0007e2000c101904 */
[----:B------:R-:W-:-:S03]  /*87240*/  ISETP.LT.AND P0, PT, R119, c[0x0][0x178], !P0 ;  /* 0x00005e0077007a0c */ /* 0x000fc60004701270 */
[----:B------:R-:W-:Y:S01]  /*87250*/  @P6 STG.E [R48.64], R241 ;  /* 0x000000f130006986 */ /* 0x000fe2000c101904 */
[----:B------:R-:W-:Y:S02]  /*87260*/  ISETP.LT.AND P6, PT, R227, c[0x0][0x178], !P4 ;  /* 0x00005e00e3007a0c */ /* 0x000fe400067c1270 */
[----:B------:R-:W-:Y:S01]  /*87270*/  ISETP.LT.AND P3, PT, R158, c[0x0][0x178], !P4 ;  /* 0x00005e009e007a0c */ /* 0x000fe20006761270 */
[----:B------:R3:W-:Y:S01]  /*87280*/  @P5 STG.E [R68.64], R33 ;  /* 0x0000002144005986 */ /* 0x0007e2000c101904 */
[----:B------:R-:W-:Y:S02]  /*87290*/  IADD3 R3, R73, c[0x0][0x198], RZ ;  /* 0x0000660049037a10 */ /* 0x000fe40007ffe0ff */
[----:B------:R-:W-:Y:S02]  /*872a0*/  ISETP.LT.AND P5, PT, R159, c[0x0][0x178], !P4 ;  /* 0x00005e009f007a0c */ /* 0x000fe400067a1270 */
[----:B------:R-:W-:Y:S01]  /*872b0*/  ISETP.LT.AND P4, PT, R119, c[0x0][0x178], !P4 ;  /* 0x00005e0077007a0c */ /* 0x000fe20006781270 */
[----:B-1----:R-:W-:Y:S01]  /*872c0*/  IMAD.WIDE R16, R73, 0x4, R6 ;  /* 0x0000000449107825 */ /* 0x002fe200078e0206 */
[----:B------:R-:W-:-:S03]  /*872d0*/  IADD3 R0, R123, 0xcb, RZ ;  /* 0x000000cb7b007810 */ /* 0x000fc60007ffe0ff */
[----:B--2---:R-:W-:Y:S01]  /*872e0*/  IMAD.WIDE R36, R73, 0x4, R4 ;  /* 0x0000000449247825 */ /* 0x004fe200078e0204 */
[----:B------:R-:W-:-:S03]  /*872f0*/  ISETP.GE.AND P1, PT, R0, c[0x0][0x17c], PT ;  /* 0x00005f0000007a0c */ /* 0x000fc60003f26270 */
[----:B---3--:R-:W-:Y:S01]  /*87300*/  IMAD.WIDE R40, R3, 0x4, R182 ;  /* 0x0000000403287825 */ /* 0x008fe200078e02b6 */
[----:B------:R-:W-:Y:S01]  /*87310*/  IADD3 R0, R123, 0xcc, RZ ;  /* 0x000000cc7b007810 */ /* 0x000fe20007ffe0ff */
[----:B------:R1:W-:Y:S02]  /*87320*/  @P2 STG.E [R16.64], R65 ;  /* 0x0000004110002986 */ /* 0x0003e4000c101904 */
[C---:B------:R-:W-:Y:S02]  /*87330*/  IMAD.WIDE R32, R3.reuse, 0x4, R180 ;  /* 0x0000000403207825 */ /* 0x040fe400078e02b4 */
[----:B------:R-:W-:Y:S02]  /*87340*/  @P0 STG.E [R36.64], R97 ;  /* 0x0000006124000986 */ /* 0x000fe4000c101904 */
[----:B------:R-:W-:Y:S01]  /*87350*/  IMAD.WIDE R44, R3, 0x4, R6 ;  /* 0x00000004032c7825 */ /* 0x000fe200078e0206 */
[----:B------:R-:W-:Y:S01]  /*87360*/  ISETP.LT.AND P0, PT, R227, c[0x0][0x178], !P1 ;  /* 0x00005e00e3007a0c */ /* 0x000fe20004f01270 */
[----:B------:R-:W-:Y:S02]  /*87370*/  @P6 STG.E [R40.64], R232 ;  /* 0x000000e828006986 */ /* 0x000fe4000c101904 */
[----:B------:R-:W-:Y:S01]  /*87380*/  IMAD.WIDE R48, R3, 0x4, R4 ;  /* 0x0000000403307825 */ /* 0x000fe200078e0204 */
[----:B------:R-:W-:Y:S01]  /*87390*/  ISETP.GE.AND P2, PT, R0, c[0x0][0x17c], PT ;  /* 0x00005f0000007a0c */ /* 0x000fe20003f46270 */
[----:B------:R2:W-:Y:S01]  /*873a0*/  @P3 STG.E [R32.64], R28 ;  /* 0x0000001c20003986 */ /* 0x0005e2000c101904 */
[----:B------:R-:W-:-:S02]  /*873b0*/  ISETP.LT.AND P3, PT, R158, c[0x0][0x178], !P1 ;  /* 0x00005e009e007a0c */ /* 0x000fc40004f61270 */
[----:B------:R-:W-:Y:S01]  /*873c0*/  IADD3 R3, R3, c[0x0][0x198], RZ ;  /* 0x0000660003037a10 */ /* 0x000fe20007ffe0ff */
[----:B------:R3:W-:Y:S01]  /*873d0*/  @P5 STG.E [R44.64], R60 ;  /* 0x0000003c2c005986 */ /* 0x0007e2000c101904 */
[----:B------:R-:W-:Y:S02]  /*873e0*/  ISETP.LT.AND P6, PT, R159, c[0x0][0x178], !P1 ;  /* 0x00005e009f007a0c */ /* 0x000fe40004fc1270 */
[----:B------:R-:W-:Y:S01]  /*873f0*/  ISETP.LT.AND P1, PT, R119, c[0x0][0x178], !P1 ;  /* 0x00005e0077007a0c */ /* 0x000fe20004f21270 */
[----:B------:R3:W-:Y:S01]  /*87400*/  @P4 STG.E [R48.64], R92 ;  /* 0x0000005c30004986 */ /* 0x0007e2000c101904 */
[----:B------:R-:W-:Y:S02]  /*87410*/  ISETP.LT.AND P4, PT, R227, c[0x0][0x178], !P2 ;  /* 0x00005e00e3007a0c */ /* 0x000fe40005781270 */
[----:B------:R-:W-:Y:S01]  /*87420*/  ISETP.LT.AND P5, PT, R158, c[0x0][0x178], !P2 ;  /* 0x00005e009e007a0c */ /* 0x000fe200057a1270 */
[C---:B-1----:R-:W-:Y:S01]  /*87430*/  IMAD.WIDE R16, R3.reuse, 0x4, R182 ;  /* 0x0000000403107825 */ /* 0x042fe200078e02b6 */
[----:B------:R-:W-:-:S02]  /*87440*/  IADD3 R65, R3, c[0x0][0x198], RZ ;  /* 0x0000660003417a10 */ /* 0x000fc40007ffe0ff */
[----:B------:R-:W-:Y:S01]  /*87450*/  IADD3 R0, R123, 0xcd, RZ ;  /* 0x000000cd7b007810 */ /* 0x000fe20007ffe0ff */
[C---:B--2---:R-:W-:Y:S01]  /*87460*/  IMAD.WIDE R32, R3.reuse, 0x4, R180 ;  /* 0x0000000403207825 */ /* 0x044fe200078e02b4 */
[----:B------:R1:W-:Y:S03]  /*87470*/  @P0 STG.E [R16.64], R233 ;  /* 0x000000e910000986 */ /* 0x0003e6000c101904 */
[----:B------:R-:W-:Y:S01]  /*87480*/  IMAD.WIDE R36, R3, 0x4, R6 ;  /* 0x0000000403247825 */ /* 0x000fe200078e0206 */
[----:B------:R-:W-:-:S03]  /*87490*/  ISETP.GE.AND P0, PT, R0, c[0x0][0x17c], PT ;  /* 0x00005f0000007a0c */ /* 0x000fc60003f06270 */
[----:B------:R-:W-:Y:S01]  /*874a0*/  IMAD.WIDE R40, R3, 0x4, R4 ;  /* 0x0000000403287825 */ /* 0x000fe200078e0204 */
[----:B------:R2:W-:Y:S03]  /*874b0*/  @P3 STG.E [R32.64], R29 ;  /* 0x0000001d20003986 */ /* 0x0005e6000c101904 */
[----:B---3--:R-:W-:Y:S01]  /*874c0*/  IMAD.WIDE R44, R65, 0x4, R182 ;  /* 0x00000004412c7825 */ /* 0x008fe200078e02b6 */
[----:B------:R3:W-:Y:S01]  /*874d0*/  @P6 STG.E [R36.64], R61 ;  /* 0x0000003d24006986 */ /* 0x0007e2000c101904 */
[----:B------:R-:W-:Y:S02]  /*874e0*/  ISETP.LT.AND P3, PT, R159, c[0x0][0x178], !P2 ;  /* 0x00005e009f007a0c */ /* 0x000fe40005761270 */
[----:B------:R-:W-:Y:S01]  /*874f0*/  IMAD.WIDE R48, R65, 0x4, R180 ;  /* 0x0000000441307825 */ /* 0x000fe200078e02b4 */
[----:B------:R1:W-:Y:S01]  /*87500*/  @P1 STG.E [R40.64], R93 ;  /* 0x0000005d28001986 */ /* 0x0003e2000c101904 */
[----:B------:R-:W-:-:S02]  /*87510*/  ISETP.LT.AND P2, PT, R119, c[0x0][0x178], !P2 ;  /* 0x00005e0077007a0c */ /* 0x000fc40005741270 */
[----:B------:R-:W-:Y:S01]  /*87520*/  ISETP.LT.AND P6, PT, R227, c[0x0][0x178], !P0 ;  /* 0x00005e00e3007a0c */ /* 0x000fe200047c1270 */
[----:B------:R2:W-:Y:S01]  /*87530*/  @P4 STG.E [R44.64], R12 ;  /* 0x0000000c2c004986 */ /* 0x0005e2000c101904 */
[----:B------:R-:W-:-:S03]  /*87540*/  ISETP.LT.AND P4, PT, R158, c[0x0][0x178], !P0 ;  /* 0x00005e009e007a0c */ /* 0x000fc60004781270 */
[----:B------:R-:W-:Y:S01]  /*87550*/  @P5 STG.E [R48.64], R24 ;  /* 0x0000001830005986 */ /* 0x000fe2000c101904 */
[----:B------:R-:W-:Y:S02]  /*87560*/  ISETP.LT.AND P5, PT, R159, c[0x0][0x178], !P0 ;  /* 0x00005e009f007a0c */ /* 0x000fe400047a1270 */
[C---:B------:R-:W-:Y:S01]  /*87570*/  IADD3 R3, R65.reuse, c[0x0][0x198], RZ ;  /* 0x0000660041037a10 */ /* 0x040fe20007ffe0ff */
[----:B-1----:R-:W-:Y:S01]  /*87580*/  IMAD.WIDE R16, R65, 0x4, R6 ;  /* 0x0000000441107825 */ /* 0x002fe200078e0206 */
[----:B------:R-:W-:-:S03]  /*87590*/  IADD3 R0, R123, 0xce, RZ ;  /* 0x000000ce7b007810 */ /* 0x000fc60007ffe0ff */
[----:B--2---:R-:W-:Y:S01]  /*875a0*/  IMAD.WIDE R28, R65, 0x4, R4 ;  /* 0x00000004411c7825 */ /* 0x004fe200078e0204 */
[----:B------:R-:W-:-:S03]  /*875b0*/  ISETP.GE.AND P1, PT, R0, c[0x0][0x17c], PT ;  /* 0x00005f0000007a0c */ /* 0x000fc60003f26270 */
[----:B------:R-:W-:Y:S01]  /*875c0*/  IMAD.WIDE R32, R3, 0x4, R182 ;  /* 0x0000000403207825 */ /* 0x000fe200078e02b6 */
[----:B------:R-:W-:Y:S01]  /*875d0*/  IADD3 R0, R123, 0xcf, RZ ;  /* 0x000000cf7b007810 */ /* 0x000fe20007ffe0ff */
[----:B------:R1:W-:Y:S02]  /*875e0*/  @P3 STG.E [R16.64], R56 ;  /* 0x0000003810003986 */ /* 0x0003e4000c101904 */
[C---:B---3--:R-:W-:Y:S02]  /*875f0*/  IMAD.WIDE R36, R3.reuse, 0x4, R180 ;  /* 0x0000000403247825 */ /* 0x048fe400078e02b4 */
[----:B------:R-:W-:Y:S02]  /*87600*/  @P2 STG.E [R28.64], R88 ;  /* 0x000000581c002986 */ /* 0x000fe4000c101904 */
[----:B------:R-:W-:Y:S01]  /*87610*/  IMAD.WIDE R40, R3, 0x4, R6 ;  /* 0x0000000403287825 */ /* 0x000fe200078e0206 */
[----:B------:R-:W-:Y:S01]  /*87620*/  ISETP.LT.AND P0, PT, R119, c[0x0][0x178], !P0 ;  /* 0x00005e0077007a0c */ /* 0x000fe20004701270 */
[----:B------:R2:W-:Y:S01]  /*87630*/  @P6 STG.E [R32.64], R13 ;  /* 0x0000000d20006986 */ /* 0x0005e2000c101904 */
[----:B------:R-:W-:-:S03]  /*87640*/  ISETP.GE.AND P3, PT, R0, c[0x0][0x17c], PT ;  /* 0x00005f0000007a0c */ /* 0x000fc60003f66270 */
[----:B------:R3:W-:Y:S01]  /*87650*/  @P4 STG.E [R36.64], R25 ;  /* 0x0000001924004986 */ /* 0x0007e2000c101904 */
[----:B------:R-:W-:-:S03]  /*87660*/  ISETP.LT.AND P4, PT, R227, c[0x0][0x178], !P1 ;  /* 0x00005e00e3007a0c */ /* 0x000fc60004f81270 */
[----:B------:R2:W-:Y:S01]  /*87670*/  @P5 STG.E [R40.64], R57 ;  /* 0x0000003928005986 */ /* 0x0005e2000c101904 */
[----:B------:R-:W-:Y:S02]  /*87680*/  ISETP.LT.AND P5, PT, R158, c[0x0][0x178], !P1 ;  /* 0x00005e009e007a0c */ /* 0x000fe40004fa1270 */
[----:B------:R-:W-:Y:S02]  /*87690*/  ISETP.LT.AND P2, PT, R159, c[0x0][0x178], !P1 ;  /* 0x00005e009f007a0c */ /* 0x000fe40004f41270 */
[----:B------:R-:W-:Y:S02]  /*876a0*/  IADD3 R45, R3, c[0x0][0x198], RZ ;  /* 0x00006600032d7a10 */ /* 0x000fe40007ffe0ff */
[----:B------:R-:W-:Y:S02]  /*876b0*/  ISETP.LT.AND P1, PT, R119, c[0x0][0x178], !P1 ;  /* 0x00005e0077007a0c */ /* 0x000fe40004f21270 */
[----:B------:R-:W-:Y:S01]  /*876c0*/  ISETP.LT.AND P6, PT, R227, c[0x0][0x178], !P3 ;  /* 0x00005e00e3007a0c */ /* 0x000fe20005fc1270 */
[----:B-1----:R-:W-:Y:S01]  /*876d0*/  IMAD.WIDE R16, R3, 0x4, R4 ;  /* 0x0000000403107825 */ /* 0x002fe200078e0204 */
[----:B------:R-:W-:-:S03]  /*876e0*/  IADD3 R3, R45, c[0x0][0x198], RZ ;  /* 0x000066002d037a10 */ /* 0x000fc60007ffe0ff */
[----:B--2---:R-:W-:Y:S01]  /*876f0*/  IMAD.WIDE R12, R45, 0x4, R182 ;  /* 0x000000042d0c7825 */ /* 0x004fe200078e02b6 */
[----:B------:R-:W-:-:S03]  /*87700*/  IADD3 R0, R123, 0xd0, RZ ;  /* 0x000000d07b007810 */ /* 0x000fc60007ffe0ff */
[C---:B---3--:R-:W-:Y:S01]  /*87710*/  IMAD.WIDE R24, R45.reuse, 0x4, R180 ;  /* 0x000000042d187825 */ /* 0x048fe200078e02b4 */
[----:B------:R-:W-:Y:S03]  /*87720*/  @P0 STG.E [R16.64], R89 ;  /* 0x0000005910000986 */ /* 0x000fe6000c101904 */
[C---:B------:R-:W-:Y:S01]  /*87730*/  IMAD.WIDE R28, R45.reuse, 0x4, R6 ;  /* 0x000000042d1c7825 */ /* 0x040fe200078e0206 */
[----:B------:R1:W-:Y:S03]  /*87740*/  @P4 STG.E [R12.64], R8 ;  /* 0x000000080c004986 */ /* 0x0003e6000c101904 */
[----:B------:R-:W-:Y:S01]  /*87750*/  IMAD.WIDE R32, R45, 0x4, R4 ;  /* 0x000000042d207825 */ /* 0x000fe200078e0204 */
[----:B------:R-:W-:Y:S01]  /*87760*/  ISETP.GE.AND P0, PT, R0, c[0x0][0x17c], PT ;  /* 0x00005f0000007a0c */ /* 0x000fe20003f06270 */
[----:B------:R-:W-:Y:S02]  /*87770*/  @P5 STG.E [R24.64], R20 ;  /* 0x0000001418005986 */ /* 0x000fe4000c101904 */
[----:B------:R-:W-:Y:S01]  /*87780*/  IMAD.WIDE R36, R3, 0x4, R182 ;  /* 0x0000000403247825 */ /* 0x000fe200078e02b6 */
[----:B------:R-:W-:Y:S01]  /*87790*/  ISETP.LT.AND P5, PT, R158, c[0x0][0x178], !P3 ;  /* 0x00005e009e007a0c */ /* 0x000fe20005fa1270 */
[----:B------:R-:W-:Y:S01]  /*877a0*/  @P2 STG.E [R28.64], R52 ;  /* 0x000000341c002986 */ /* 0x000fe2000c101904 */
[----:B------:R-:W-:-:S02]  /*877b0*/  ISETP.LT.AND P4, PT, R159, c[0x0][0x178], !P3 ;  /* 0x00005e009f007a0c */ /* 0x000fc40005f81270 */
[----:B------:R-:W-:Y:S01]  /*877c0*/  ISETP.LT.AND P3, PT, R119, c[0x0][0x178], !P3 ;  /* 0x00005e0077007a0c */ /* 0x000fe20005f61270 */
[----:B------:R-:W-:Y:S01]  /*877d0*/  @P1 STG.E [R32.64], R84 ;  /* 0x0000005420001986 */ /* 0x000fe2000c101904 */
[----:B------:R-:W-:-:S03]  /*877e0*/  ISETP.LT.AND P2, PT, R158, c[0x0][0x178], !P0 ;  /* 0x00005e009e007a0c */ /* 0x000fc60004741270 */
[----:B------:R2:W-:Y:S01]  /*877f0*/  @P6 STG.E [R36.64], R9 ;  /* 0x0000000924006986 */ /* 0x0005e2000c101904 */
[----:B------:R-:W-:Y:S02]  /*87800*/  ISETP.LT.AND P6, PT, R227, c[0x0][0x178], !P0 ;  /* 0x00005e00e3007a0c */ /* 0x000fe400047c1270 */
[C---:B------:R-:W-:Y:S01]  /*87810*/  IADD3 R41, R3.reuse, c[0x0][0x198], RZ ;  /* 0x0000660003297a10 */ /* 0x040fe20007ffe0ff */
[----:B-1----:R-:W-:Y:S01]  /*87820*/  IMAD.WIDE R12, R3, 0x4, R180 ;  /* 0x00000004030c7825 */ /* 0x002fe200078e02b4 */
[----:B------:R-:W-:-:S03]  /*87830*/  IADD3 R0, R123, 0xd1, RZ ;  /* 0x000000d17b007810 */ /* 0x000fc60007ffe0ff */
[----:B------:R-:W-:Y:S01]  /*87840*/  IMAD.WIDE R16, R3, 0x4, R6 ;  /* 0x0000000403107825 */ /* 0x000fe200078e0206 */
[----:B------:R-:W-:-:S03]  /*87850*/  ISETP.GE.AND P1, PT, R0, c[0x0][0x17c], PT ;  /* 0x00005f0000007a0c */ /* 0x000fc60003f26270 */
[----:B--2---:R-:W-:Y:S01]  /*87860*/  IMAD.WIDE R8, R3, 0x4, R4 ;  /* 0x0000000403087825 */ /* 0x004fe200078e0204 */
[----:B------:R1:W-:Y:S03]  /*87870*/  @P5 STG.E [R12.64], R21 ;  /* 0x000000150c005986 */ /* 0x0003e6000c101904 */
[----:B------:R-:W-:Y:S01]  /*87880*/  IMAD.WIDE R24, R41, 0x4, R182 ;  /* 0x0000000429187825 */ /* 0x000fe200078e02b6 */
[----:B------:R-:W-:Y:S01]  /*87890*/  @P4 STG.E [R16.64], R53 ;  /* 0x0000003510004986 */ /* 0x000fe2000c101904 */
[----:B------:R-:W-:Y:S02]  /*878a0*/  ISETP.LT.AND P5, PT, R159, c[0x0][0x178], !P0 ;  /* 0x00005e009f007a0c */ /* 0x000fe400047a1270 */
[----:B------:R-:W-:Y:S01]  /*878b0*/  IMAD.WIDE R28, R41, 0x4, R180 ;  /* 0x00000004291c7825 */ /* 0x000fe200078e02b4 */
[----:B------:R2:W-:Y:S01]  /*878c0*/  @P3 STG.E [R8.64], R85 ;  /* 0x0000005508003986 */ /* 0x0005e2000c101904 */
[----:B------:R-:W-:-:S03]  /*878d0*/  ISETP.LT.AND P0, PT, R119, c[0x0][0x178], !P0 ;  /* 0x00005e0077007a0c */ /* 0x000fc60004701270 */
[----:B----4-:R3:W-:Y:S01]  /*878e0*/  @P6 STG.E [R24.64], R249 ;  /* 0x000000f918006986 */ /* 0x0107e2000c101904 */
[----:B------:R-:W-:Y:S02]  /*878f0*/  ISETP.LT.AND P6, PT, R227, c[0x0][0x178], !P1 ;  /* 0x00005e00e3007a0c */ /* 0x000fe40004fc1270 */
[----:B------:R-:W-:Y:S01]  /*87900*/  ISETP.LT.AND P3, PT, R158, c[0x0][0x178], !P1 ;  /* 0x00005e009e007a0c */ /* 0x000fe20004f61270 */
[----:B------:R4:W-:Y:S01]  /*87910*/  @P2 STG.E [R28.64], R50 ;  /* 0x000000321c002986 */ /* 0x0009e2000c101904 */
[----:B------:R-:W-:Y:S02]  /*87920*/  ISETP.LT.AND P2, PT, R159, c[0x0][0x178], !P1 ;  /* 0x00005e009f007a0c */ /* 0x000fe40004f41270 */
[----:B------:R-:W-:Y:S02]  /*87930*/  IADD3 R3, R41, c[0x0][0x198], RZ ;  /* 0x0000660029037a10 */ /* 0x000fe40007ffe0ff */
[----:B------:R-:W-:Y:S01]  /*87940*/  ISETP.LT.AND P1, PT, R119, c[0x0][0x178], !P1 ;  /* 0x00005e0077007a0c */ /* 0x000fe20004f21270 */
[----:B-1----:R-:W-:Y:S01]  /*87950*/  IMAD.WIDE R12, R41, 0x4, R6 ;  /* 0x00000004290c7825 */ /* 0x002fe200078e0206 */
[----:B------:R-:W-:-:S03]  /*87960*/  IADD3 R0, R123, 0xd2, RZ ;  /* 0x000000d27b007810 */ /* 0x000fc60007ffe0ff */
[----:B--2---:R-:W-:Y:S01]  /*87970*/  IMAD.WIDE R8, R41, 0x4, R4 ;  /* 0x0000000429087825 */ /* 0x004fe200078e0204 */
[----:B------:R-:W-:Y:S03]  /*87980*/  @P5 STG.E [R12.64], R82 ;  /* 0x000000520c005986 */ /* 0x000fe6000c101904 */
[----:B------:R-:W-:Y:S01]  /*87990*/  IMAD.WIDE R16, R3, 0x4, R182 ;  /* 0x0000000403107825 */ /* 0x000fe200078e02b6 */
[----:B------:R-:W-:-:S03]  /*879a0*/  ISETP.GE.AND P4, PT, R0, c[0x0][0x17c], PT ;  /* 0x00005f0000007a0c */ /* 0x000fc60003f86270 */
[C---:B------:R-:W-:Y:S01]  /*879b0*/  IMAD.WIDE R20, R3.reuse, 0x4, R180 ;  /* 0x0000000403147825 */ /* 0x040fe200078e02b4 */
[----:B------:R1:W-:Y:S03]  /*879c0*/  @P0 STG.E [R8.64], R114 ;  /* 0x0000007208000986 */ /* 0x0003e6000c101904 */
[C---:B---3--:R-:W-:Y:S01]  /*879d0*/  IMAD.WIDE R24, R3.reuse, 0x4, R6 ;  /* 0x0000000403187825 */ /* 0x048fe200078e0206 */
[----:B------:R2:W-:Y:S03]  /*879e0*/  @P6 STG.E [R16.64], R248 ;  /* 0x000000f810006986 */ /* 0x0005e6000c101904 */
[----:B----4-:R-:W-:Y:S01]  /*879f0*/  IMAD.WIDE R28, R3, 0x4, R4 ;  /* 0x00000004031c7825 */ /* 0x010fe200078e0204 */
[----:B------:R3:W-:Y:S01]  /*87a00*/  @P3 STG.E [R20.64], R51 ;  /* 0x0000003314003986 */ /* 0x0007e2000c101904 */
[----:B------:R-:W-:-:S03]  /*87a10*/  IADD3 R0, R123, 0xd3, RZ ;  /* 0x000000d37b007810 */ /* 0x000fc60007ffe0ff */
[----:B------:R4:W-:Y:S01]  /*87a20*/  @P2 STG.E [R24.64], R83 ;  /* 0x0000005318002986 */ /* 0x0009e2000c101904 */
[----:B------:R-:W-:Y:S02]  /*87a30*/  ISETP.LT.AND P2, PT, R227, c[0x0][0x178], !P4 ;  /* 0x00005e00e3007a0c */ /* 0x000fe40006741270 */
[----:B------:R-:W-:Y:S01]  /*87a40*/  ISETP.LT.AND P3, PT, R158, c[0x0][0x178], !P4 ;  /* 0x00005e009e007a0c */ /* 0x000fe20006761270 */
[----:B------:R-:W-:Y:S01]  /*87a50*/  @P1 STG.E [R28.64], R115 ;  /* 0x000000731c001986 */ /* 0x000fe2000c101904 */
[----:B------:R-:W-:Y:S02]  /*87a60*/  ISETP.LT.AND P1, PT, R159, c[0x0][0x178], !P4 ;  /* 0x00005e009f007a0c */ /* 0x000fe40006721270 */
[----:B------:R-:W-:Y:S02]  /*87a70*/  IADD3 R3, R3, c[0x0][0x198], RZ ;  /* 0x0000660003037a10 */ /* 0x000fe40007ffe0ff */
[----:B------:R-:W-:Y:S02]  /*87a80*/  ISETP.GE.AND P5, PT, R0, c[0x0][0x17c], PT ;  /* 0x00005f0000007a0c */ /* 0x000fe40003fa6270 */
[----:B------:R-:W-:Y:S01]  /*87a90*/  ISETP.LT.AND P4, PT, R119, c[0x0][0x178], !P4 ;  /* 0x00005e0077007a0c */ /* 0x000fe20006781270 */
[----:B-1----:R-:W-:Y:S01]  /*87aa0*/  IMAD.WIDE R8, R3, 0x4, R182 ;  /* 0x0000000403087825 */ /* 0x002fe200078e02b6 */
[----:B------:R-:W-:-:S03]  /*87ab0*/  ISETP.LT.AND P6, PT, R227, c[0x0][0x178], !P5 ;  /* 0x00005e00e3007a0c */ /* 0x000fc60006fc1270 */
[C---:B------:R-:W-:Y:S01]  /*87ac0*/  IMAD.WIDE R12, R3.reuse, 0x4, R180 ;  /* 0x00000004030c7825 */ /* 0x040fe200078e02b4 */
[----:B------:R-:W-:-:S03]  /*87ad0*/  IADD3 R33, R3, c[0x0][0x198], RZ ;  /* 0x0000660003217a10 */ /* 0x000fc60007ffe0ff */
[----:B--2---:R-:W-:Y:S01]  /*87ae0*/  IMAD.WIDE R16, R3, 0x4, R6 ;  /* 0x0000000403107825 */ /* 0x004fe200078e0206 */
[----:B------:R1:W-:Y:S01]  /*87af0*/  @P2 STG.E [R8.64], R238 ;  /* 0x000000ee08002986 */ /* 0x0003e2000c101904 */
[----:B------:R-:W-:Y:S02]  /*87b00*/  IADD3 R0, R123, 0xd4, RZ ;  /* 0x000000d47b007810 */ /* 0x000fe40007ffe0ff */
[----:B---3--:R-:W-:Y:S01]  /*87b10*/  IMAD.WIDE R20, R3, 0x4, R4 ;  /* 0x0000000403147825 */ /* 0x008fe200078e0204 */
[----:B------:R2:W-:Y:S01]  /*87b20*/  @P3 STG.E [R12.64], R46 ;  /* 0x0000002e0c003986 */ /* 0x0005e2000c101904 */
[----:B------:R-:W-:Y:S02]  /*87b30*/  ISETP.LT.AND P3, PT, R159, c[0x0][0x178], !P5 ;  /* 0x00005e009f007a0c */ /* 0x000fe40006f61270 */
[----:B----4-:R-:W-:Y:S01]  /*87b40*/  IMAD.WIDE R24, R33, 0x4, R182 ;  /* 0x0000000421187825 */ /* 0x010fe200078e02b6 */
[----:B------:R3:W-:Y:S01]  /*87b50*/  @P1 STG.E [R16.64], R78 ;  /* 0x0000004e10001986 */ /* 0x0007e2000c101904 */
[----:B------:R-:W-:-:S02]  /*87b60*/  ISETP.LT.AND P1, PT, R158, c[0x0][0x178], !P5 ;  /* 0x00005e009e007a0c */ /* 0x000fc40006f21270 */
[----:B------:R-:W-:Y:S02]  /*87b70*/  ISETP.GE.AND P0, PT, R0, c[0x0][0x17c], PT ;  /* 0x00005f0000007a0c */ /* 0x000fe40003f06270 */
[----:B------:R-:W-:Y:S01]  /*87b80*/  ISETP.LT.AND P5, PT, R119, c[0x0][0x178], !P5 ;  /* 0x00005e0077007a0c */ /* 0x000fe20006fa1270 */
[----:B------:R4:W-:Y:S01]  /*87b90*/  @P4 STG.E [R20.64], R110 ;  /* 0x0000006e14004986 */ /* 0x0009e2000c101904 */
[----:B-1----:R-:W-:-:S03]  /*87ba0*/  IMAD.WIDE R8, R33, 0x4, R180 ;  /* 0x0000000421087825 */ /* 0x002fc600078e02b4 */
[----:B------:R1:W-:Y:S01]  /*87bb0*/  @P6 STG.E [R24.64], R239 ;  /* 0x000000ef18006986 */ /* 0x0003e2000c101904 */
[----:B------:R-:W-:Y:S01]  /*87bc0*/  ISETP.LT.AND P6, PT, R227, c[0x0][0x178], !P0 ;  /* 0x00005e00e3007a0c */ /* 0x000fe200047c1270 */
[C---:B--2---:R-:W-:Y:S01]  /*87bd0*/  IMAD.WIDE R12, R33.reuse, 0x4, R6 ;  /* 0x00000004210c7825 */ /* 0x044fe200078e0206 */
[----:B------:R-:W-:Y:S02]  /*87be0*/  IADD3 R29, R33, c[0x0][0x198], RZ ;  /* 0x00006600211d7a10 */ /* 0x000fe40007ffe0ff */
[----:B------:R-:W-:Y:S01]  /*87bf0*/  IADD3 R0, R123, 0xd5, RZ ;  /* 0x000000d57b007810 */ /* 0x000fe20007ffe0ff */
[----:B---3--:R-:W-:Y:S01]  /*87c00*/  IMAD.WIDE R16, R33, 0x4, R4 ;  /* 0x0000000421107825 */ /* 0x008fe200078e0204 */
[----:B------:R2:W-:Y:S01]  /*87c10*/  @P1 STG.E [R8.64], R47 ;  /* 0x0000002f08001986 */ /* 0x0005e2000c101904 */
[----:B------:R-:W-:Y:S02]  /*87c20*/  ISETP.LT.AND P4, PT, R158, c[0x0][0x178], !P0 ;  /* 0x00005e009e007a0c */ /* 0x000fe40004781270 */
[----:B------:R-:W-:Y:S01]  /*87c30*/  ISETP.GE.AND P2, PT, R0, c[0x0][0x17c], PT ;  /* 0x00005f0000007a0c */ /* 0x000fe20003f46270 */
[----:B----4-:R-:W-:Y:S01]  /*87c40*/  IMAD.WIDE R20, R29, 0x4, R182 ;  /* 0x000000041d147825 */ /* 0x010fe200078e02b6 */
[----:B------:R3:W-:Y:S04]  /*87c50*/  @P3 STG.E [R12.64], R79 ;  /* 0x0000004f0c003986 */ /* 0x0007e8000c101904 */
[----:B------:R4:W-:Y:S01]  /*87c60*/  @P5 STG.E [R16.64], R111 ;  /* 0x0000006f10005986 */ /* 0x0009e2000c101904 */
[----:B------:R-:W-:-:S02]  /*87c70*/  ISETP.LT.AND P5, PT, R159, c[0x0][0x178], !P0 ;  /* 0x00005e009f007a0c */ /* 0x000fc400047a1270 */
[----:B------:R-:W-:Y:S01]  /*87c80*/  ISETP.LT.AND P0, PT, R119, c[0x0][0x178], !P0 ;  /* 0x00005e0077007a0c */ /* 0x000fe20004701270 */
[----:B------:R4:W-:Y:S01]  /*87c90*/  @P6 STG.E [R20.64], R230 ;  /* 0x000000e614006986 */ /* 0x0009e2000c101904 */
[----:B------:R-:W-:Y:S01]  /*87ca0*/  ISETP.LT.AND P1, PT, R227, c[0x0][0x178], !P2 ;  /* 0x00005e00e3007a0c */ /* 0x000fe20005721270 */
[----:B-1----:R-:W-:Y:S01]  /*87cb0*/  IMAD.WIDE R24, R29, 0x4, R180 ;  /* 0x000000041d187825 */ /* 0x002fe200078e02b4 */
[----:B------:R-:W-:Y:S02]  /*87cc0*/  ISETP.LT.AND P3, PT, R158, c[0x0][0x178], !P2 ;  /* 0x00005e009e007a0c */ /* 0x000fe40005761270 */
[----:B------:R-:W-:Y:S01]  /*87cd0*/  ISETP.LT.AND P6, PT, R159, c[0x0][0x178], !P2 ;  /* 0x00005e009f007a0c */ /* 0x000fe200057c1270 */
[----:B--2---:R-:W-:-:S04]  /*87ce0*/  IMAD.WIDE R8, R29, 0x4, R6 ;  /* 0x000000041d087825 */ /* 0x004fc800078e0206 */
[C---:B---3--:R-:W-:Y:S01]  /*87cf0*/  IMAD.WIDE R12, R29.reuse, 0x4, R4 ;  /* 0x000000041d0c7825 */ /* 0x048fe200078e0204 */
[----:B------:R-:W-:Y:S02]  /*87d00*/  IADD3 R29, R29, c[0x0][0x198], RZ ;  /* 0x000066001d1d7a10 */ /* 0x000fe40007ffe0ff */
[----:B------:R-:W-:Y:S01]  /*87d10*/  IADD3 R3, R123, 0xd6, RZ ;  /* 0x000000d67b037810 */ /* 0x000fe20007ffe0ff */
[----:B------:R1:W-:Y:S02]  /*87d20*/  @P4 STG.E [R24.64], R42 ;  /* 0x0000002a18004986 */ /* 0x0003e4000c101904 */
[----:B----4-:R-:W-:Y:S01]  /*87d30*/  IMAD.WIDE R16, R29, 0x4, R182 ;  /* 0x000000041d107825 */ /* 0x010fe200078e02b6 */
[----:B------:R-:W-:Y:S01]  /*87d40*/  ISETP.GE.AND P4, PT, R3, c[0x0][0x17c], PT ;  /* 0x00005f0003007a0c */ /* 0x000fe20003f86270 */
[----:B------:R2:W-:Y:S02]  /*87d50*/  @P5 STG.E [R8.64], R74 ;  /* 0x0000004a08005986 */ /* 0x0005e4000c101904 */
[----:B------:R-:W-:Y:S01]  /*87d60*/  IMAD.WIDE R20, R29, 0x4, R180 ;  /* 0x000000041d147825 */ /* 0x000fe200078e02b4 */
[----:B------:R-:W-:Y:S01]  /*87d70*/  ISETP.LT.AND P2, PT, R119, c[0x0][0x178], !P2 ;  /* 0x00005e0077007a0c */ /* 0x000fe20005741270 */
[----:B------:R3:W-:Y:S02]  /*87d80*/  @P0 STG.E [R12.64], R106 ;  /* 0x0000006a0c000986 */ /* 0x0007e4000c101904 */
[----:B-1----:R-:W-:-:S02]  /*87d90*/  IMAD.WIDE R24, R29, 0x4, R6 ;  /* 0x000000041d187825 */ /* 0x002fc400078e0206 */
[----:B------:R1:W-:Y:S01]  /*87da0*/  @P1 STG.E [R16.64], R231 ;  /* 0x000000e710001986 */ /* 0x0003e2000c101904 */
[----:B------:R-:W-:Y:S02]  /*87db0*/  ISETP.LT.AND P0, PT, R227, c[0x0][0x178], !P4 ;  /* 0x00005e00e3007a0c */ /* 0x000fe40006701270 */
[----:B------:R-:W-:Y:S01]  /*87dc0*/  ISETP.LT.AND P1, PT, R158, c[0x0][0x178], !P4 ;  /* 0x00005e009e007a0c */ /* 0x000fe20006721270 */
[----:B------:R4:W-:Y:S01]  /*87dd0*/  @P3 STG.E [R20.64], R43 ;  /* 0x0000002b14003986 */ /* 0x0009e2000c101904 */
[----:B------:R-:W-:-:S03]  /*87de0*/  IADD3 R3, R29, c[0x0][0x198], RZ ;  /* 0x000066001d037a10 */ /* 0x000fc60007ffe0ff */
[----:B------:R4:W-:Y:S01]  /*87df0*/  @P6 STG.E [R24.64], R75 ;  /* 0x0000004b18006986 */ /* 0x0009e2000c101904 */
[----:B------:R-:W-:Y:S01]  /*87e00*/  ISETP.LT.AND P6, PT, R159, c[0x0][0x178], !P4 ;  /* 0x00005e009f007a0c */ /* 0x000fe200067c1270 */
[----:B--2---:R-:W-:Y:S01]  /*87e10*/  IMAD.WIDE R8, R29, 0x4, R4 ;  /* 0x000000041d087825 */ /* 0x004fe200078e0204 */
[----:B------:R-:W-:-:S03]  /*87e20*/  IADD3 R0, R123, 0xd7, RZ ;  /* 0x000000d77b007810 */ /* 0x000fc60007ffe0ff */
[----:B---3--:R-:W-:Y:S01]  /*87e30*/  IMAD.WIDE R12, R3, 0x4, R182 ;  /* 0x00000004030c7825 */ /* 0x008fe200078e02b6 */
[----:B------:R-:W-:-:S03]  /*87e40*/  ISETP.GE.AND P5, PT, R0, c[0x0][0x17c], PT ;  /* 0x00005f0000007a0c */ /* 0x000fc60003fa6270 */
[C---:B-1----:R-:W-:Y:S01]  /*87e50*/  IMAD.WIDE R16, R3.reuse, 0x4, R180 ;  /* 0x0000000403107825 */ /* 0x042fe200078e02b4 */
[----:B------:R1:W-:Y:S03]  /*87e60*/  @P2 STG.E [R8.64], R107 ;  /* 0x0000006b08002986 */ /* 0x0003e6000c101904 */
[----:B----4-:R-:W-:Y:S01]  /*87e70*/  IMAD.WIDE R20, R3, 0x4, R6 ;  /* 0x0000000403147825 */ /* 0x010fe200078e0206 */
[----:B------:R-:W-:Y:S01]  /*87e80*/  ISETP.LT.AND P4, PT, R119, c[0x0][0x178], !P4 ;  /* 0x00005e0077007a0c */ /* 0x000fe20006781270 */
[----:B------:R2:W-:Y:S01]  /*87e90*/  @P0 STG.E [R12.64], R18 ;  /* 0x000000120c000986 */ /* 0x0005e2000c101904 */
[----:B------:R-:W-:-:S03]  /*87ea0*/  ISETP.LT.AND P0, PT, R227, c[0x0][0x178], !P5 ;  /* 0x00005e00e3007a0c */ /* 0x000fc60006f01270 */
[----:B------:R3:W-:Y:S01]  /*87eb0*/  @P1 STG.E [R16.64], R38 ;  /* 0x0000002610001986 */ /* 0x0007e2000c101904 */
[----:B------:R-:W-:-:S03]  /*87ec0*/  ISETP.LT.AND P1, PT, R158, c[0x0][0x178], !P5 ;  /* 0x00005e009e007a0c */ /* 0x000fc60006f21270 */
[----:B------:R4:W-:Y:S01]  /*87ed0*/  @P6 STG.E [R20.64], R70 ;  /* 0x0000004614006986 */ /* 0x0009e2000c101904 */
[----:B------:R-:W-:Y:S02]  /*87ee0*/  ISETP.LT.AND P6, PT, R159, c[0x0][0x178], !P5 ;  /* 0x00005e009f007a0c */ /* 0x000fe40006fc1270 */
[----:B------:R-:W-:Y:S02]  /*87ef0*/  IADD3 R29, R3, c[0x0][0x198], RZ ;  /* 0x00006600031d7a10 */ /* 0x000fe40007ffe0ff */
[----:B------:R-:W-:Y:S01]  /*87f00*/  ISETP.LT.AND P5, PT, R119, c[0x0][0x178], !P5 ;  /* 0x00005e0077007a0c */ /* 0x000fe20006fa1270 */
[----:B------:R-:W-:Y:S01]  /*87f10*/  IMAD.WIDE R24, R3, 0x4, R4 ;  /* 0x0000000403187825 */ /* 0x000fe200078e0204 */
[----:B------:R-:W-:-:S03]  /*87f20*/  IADD3 R0, R123, 0xd8, RZ ;  /* 0x000000d87b007810 */ /* 0x000fc60007ffe0ff */
[----:B-1----:R-:W-:Y:S01]  /*87f30*/  IMAD.WIDE R8, R29, 0x4, R182 ;  /* 0x000000041d087825 */ /* 0x002fe200078e02b6 */
[----:B------:R-:W-:-:S03]  /*87f40*/  ISETP.GE.AND P3, PT, R0, c[0x0][0x17c], PT ;  /* 0x00005f0000007a0c */ /* 0x000fc60003f66270 */
[----:B--2---:R-:W-:Y:S01]  /*87f50*/  IMAD.WIDE R12, R29, 0x4, R180 ;  /* 0x000000041d0c7825 */ /* 0x004fe200078e02b4 */
[----:B------:R-:W-:Y:S01]  /*87f60*/  IADD3 R0, R123, 0xd9, RZ ;  /* 0x000000d97b007810 */ /* 0x000fe20007ffe0ff */
[----:B------:R1:W-:Y:S02]  /*87f70*/  @P4 STG.E [R24.64], R102 ;  /* 0x0000006618004986 */ /* 0x0003e4000c101904 */
[C---:B---3--:R-:W-:Y:S02]  /*87f80*/  IMAD.WIDE R16, R29.reuse, 0x4, R6 ;  /* 0x000000041d107825 */ /* 0x048fe400078e0206 */
[----:B------:R2:W-:Y:S02]  /*87f90*/  @P0 STG.E [R8.64], R19 ;  /* 0x0000001308000986 */ /* 0x0005e4000c101904 */
[----:B----4-:R-:W-:Y:S01]  /*87fa0*/  IMAD.WIDE R20, R29, 0x4, R4 ;  /* 0x000000041d147825 */ /* 0x010fe200078e0204 */
[----:B------:R-:W-:Y:S01]  /*87fb0*/  ISETP.LT.AND P4, PT, R227, c[0x0][0x178], !P3 ;  /* 0x00005e00e3007a0c */ /* 0x000fe20005f81270 */
[----:B------:R3:W-:Y:S01]  /*87fc0*/  @P1 STG.E [R12.64], R39 ;  /* 0x000000270c001986 */ /* 0x0007e2000c101904 */
[----:B------:R-:W-:-:S02]  /*87fd0*/  ISETP.GE.AND P2, PT, R0, c[0x0][0x17c], PT ;  /* 0x00005f0000007a0c */ /* 0x000fc40003f46270 */
[----:B------:R-:W-:Y:S01]  /*87fe0*/  ISETP.LT.AND P1, PT, R158, c[0x0][0x178], !P3 ;  /* 0x00005e009e007a0c */ /* 0x000fe20005f21270 */
[----:B------:R4:W-:Y:S01]  /*87ff0*/  @P6 STG.E [R16.64], R71 ;  /* 0x0000004710006986 */ /* 0x0009e2000c101904 */
[----:B------:R-:W-:-:S03]  /*88000*/  IADD3 R3, R29, c[0x0][0x198], RZ ;  /* 0x000066001d037a10 */ /* 0x000fc60007ffe0ff */
[----:B------:R3:W-:Y:S01]  /*88010*/  @P5 STG.E [R20.64], R103 ;  /* 0x0000006714005986 */ /* 0x0007e2000c101904 */
[----:B------:R-:W-:Y:S02]  /*88020*/  ISETP.LT.AND P5, PT, R159, c[0x0][0x178], !P3 ;  /* 0x00005e009f007a0c */ /* 0x000fe40005fa1270 */
[----:B------:R-:W-:Y:S02]  /*88030*/  ISETP.LT.AND P3, PT, R119, c[0x0][0x178], !P3 ;  /* 0x00005e0077007a0c */ /* 0x000fe40005f61270 */
[----:B------:R-:W-:Y:S01]  /*88040*/  ISETP.LT.AND P6, PT, R227, c[0x0][0x178], !P2 ;  /* 0x00005e00e3007a0c */ /* 0x000fe200057c1270 */
[C---:B-1----:R-:W-:Y:S01]  /*88050*/  IMAD.WIDE R24, R3.reuse, 0x4, R182 ;  /* 0x0000000403187825 */ /* 0x042fe200078e02b6 */
[----:B------:R-:W-:-:S03]  /*88060*/  IADD3 R29, R3, c[0x0][0x198], RZ ;  /* 0x00006600031d7a10 */ /* 0x000fc60007ffe0ff */
[----:B--2---:R-:W-:Y:S01]  /*88070*/  IMAD.WIDE R8, R3, 0x4, R180 ;  /* 0x0000000403087825 */ /* 0x004fe200078e02b4 */
[----:B------:R-:W-:-:S03]  /*88080*/  IADD3 R0, R123, 0xda, RZ ;  /* 0x000000da7b007810 */ /* 0x000fc60007ffe0ff */
[C---:B---3--:R-:W-:Y:S01]  /*88090*/  IMAD.WIDE R12, R3.reuse, 0x4, R6 ;  /* 0x00000004030c7825 */ /* 0x048fe200078e0206 */
[----:B------:R-:W-:Y:S03]  /*880a0*/  @P4 STG.E [R24.64], R242 ;  /* 0x000000f218004986 */ /* 0x000fe6000c101904 */
[----:B----4-:R-:W-:Y:S01]  /*880b0*/  IMAD.WIDE R16, R3, 0x4, R4 ;  /* 0x0000000403107825 */ /* 0x010fe200078e0204 */
[----:B------:R-:W-:Y:S01]  /*880c0*/  ISETP.LT.AND P4, PT, R158, c[0x0][0x178], !P2 ;  /* 0x00005e009e007a0c */ /* 0x000fe20005781270 */
[----:B------:R1:W-:Y:S02]  /*880d0*/  @P1 STG.E [R8.64], R34 ;  /* 0x0000002208001986 */ /* 0x0003e4000c101904 */
[----:B------:R-:W-:Y:S01]  /*880e0*/  IMAD.WIDE R18, R29, 0x4, R182 ;  /* 0x000000041d127825 */ /* 0x000fe200078e02b6 */
[----:B------:R-:W-:Y:S01]  /*880f0*/  ISETP.GE.AND P0, PT, R0, c[0x0][0x17c], PT ;  /* 0x00005f0000007a0c */ /* 0x000fe20003f06270 */
[----:B------:R2:W-:Y:S04]  /*88100*/  @P5 STG.E [R12.64], R66 ;  /* 0x000000420c005986 */ /* 0x0005e8000c101904 */
[----:B------:R3:W-:Y:S01]  /*88110*/  @P3 STG.E [R16.64], R98 ;  /* 0x0000006210003986 */ /* 0x0007e2000c101904 */
[----:B------:R-:W-:-:S02]  /*88120*/  ISETP.LT.AND P3, PT, R159, c[0x0][0x178], !P2 ;  /* 0x00005e009f007a0c */ /* 0x000fc40005761270 */
[----:B------:R-:W-:Y:S01]  /*88130*/  ISETP.LT.AND P2, PT, R119, c[0x0][0x178], !P2 ;  /* 0x00005e0077007a0c */ /* 0x000fe20005741270 */
[----:B------:R4:W-:Y:S01]  /*88140*/  @P6 STG.E [R18.64], R243 ;  /* 0x000000f312006986 */ /* 0x0009e2000c101904 */
[----:B------:R-:W-:Y:S02]  /*88150*/  ISETP.LT.AND P6, PT, R227, c[0x0][0x178], !P0 ;  /* 0x00005e00e3007a0c */ /* 0x000fe400047c1270 */
[----:B------:R-:W-:Y:S01]  /*88160*/  ISETP.LT.AND P5, PT, R158, c[0x0][0x178], !P0 ;  /* 0x00005e009e007a0c */ /* 0x000fe200047a1270 */
[C---:B------:R-:W-:Y:S01]  /*88170*/  IMAD.WIDE R20, R29.reuse, 0x4, R180 ;  /* 0x000000041d147825 */ /* 0x040fe200078e02b4 */
[----:B------:R-:W-:Y:S02]  /*88180*/  IADD3 R3, R29, c[0x0][0x198], RZ ;  /* 0x000066001d037a10 */ /* 0x000fe40007ffe0ff */
[----:B------:R-:W-:Y:S01]  /*88190*/  IADD3 R0, R123, 0xdb, RZ ;  /* 0x000000db7b007810 */ /* 0x000fe20007ffe0ff */
[----:B-1----:R-:W-:Y:S01]  /*881a0*/  IMAD.WIDE R8, R29, 0x4, R6 ;  /* 0x000000041d087825 */ /* 0x002fe200078e0206 */
[----:B------:R1:W-:Y:S01]  /*881b0*/  @P4 STG.E [R20.64], R35 ;  /* 0x0000002314004986 */ /* 0x0003e2000c101904 */
[----:B------:R-:W-:-:S02]  /*881c0*/  ISETP.LT.AND P4, PT, R159, c[0x0][0x178], !P0 ;  /* 0x00005e009f007a0c */ /* 0x000fc40004781270 */
[----:B--2---:R-:W-:Y:S01]  /*881d0*/  IMAD.WIDE R12, R29, 0x4, R4 ;  /* 0x000000041d0c7825 */ /* 0x004fe200078e0204 */
[----:B------:R-:W-:-:S03]  /*881e0*/  ISETP.GE.AND P1, PT, R0, c[0x0][0x17c], PT ;  /* 0x00005f0000007a0c */ /* 0x000fc60003f26270 */
[C---:B---3--:R-:W-:Y:S01]  /*881f0*/  IMAD.WIDE R16, R3.reuse, 0x4, R182 ;  /* 0x0000000403107825 */ /* 0x048fe200078e02b6 */
[----:B------:R2:W-:Y:S03]  /*88200*/  @P3 STG.E [R8.64], R67 ;  /* 0x0000004308003986 */ /* 0x0005e6000c101904 */
[----:B----4-:R-:W-:Y:S01]  /*88210*/  IMAD.WIDE R18, R3, 0x4, R180 ;  /* 0x0000000403127825 */ /* 0x010fe200078e02b4 */
[----:B------:R3:W-:Y:S01]  /*88220*/  @P2 STG.E [R12.64], R99 ;  /* 0x000000630c002986 */ /* 0x0007e2000c101904 */
[----:B------:R-:W-:-:S03]  /*88230*/  ISETP.LT.AND P0, PT, R119, c[0x0][0x178], !P0 ;  /* 0x00005e0077007a0c */ /* 0x000fc60004701270 */
[----:B------:R4:W-:Y:S01]  /*88240*/  @P6 STG.E [R16.64], R234 ;  /* 0x000000ea10006986 */ /* 0x0009e2000c101904 */
[----:B------:R-:W-:-:S03]  /*88250*/  ISETP.LT.AND P6, PT, R227, c[0x0][0x178], !P1 ;  /* 0x00005e00e3007a0c */ /* 0x000fc60004fc1270 */
[----:B------:R4:W-:Y:S01]  /*88260*/  @P5 STG.E [R18.64], R30 ;  /* 0x0000001e12005986 */ /* 0x0009e2000c101904 */
[----:B------:R-:W-:Y:S01]  /*88270*/  ISETP.LT.AND P5, PT, R158, c[0x0][0x178], !P1 ;  /* 0x00005e009e007a0c */ /* 0x000fe20004fa1270 */
[----:B-1----:R-:W-:Y:S01]  /*88280*/  IMAD.WIDE R20, R3, 0x4, R6 ;  /* 0x0000000403147825 */ /* 0x002fe200078e0206 */
[----:B------:R-:W-:Y:S02]  /*88290*/  ISETP.LT.AND P2, PT, R159, c[0x0][0x178], !P1 ;  /* 0x00005e009f007a0c */ /* 0x000fe40004f41270 */
[C---:B------:R-:W-:Y:S01]  /*882a0*/  IADD3 R25, R3.reuse, c[0x0][0x198], RZ ;  /* 0x0000660003197a10 */ /* 0x040fe20007ffe0ff */
[----:B--2---:R-:W-:Y:S01]  /*882b0*/  IMAD.WIDE R8, R3, 0x4, R4 ;  /* 0x0000000403087825 */ /* 0x004fe200078e0204 */
[----:B------:R-:W-:Y:S01]  /*882c0*/  IADD3 R0, R123, 0xdc, RZ ;  /* 0x000000dc7b007810 */ /* 0x000fe20007ffe0ff */
[----:B------:R1:W-:Y:S01]  /*882d0*/  @P4 STG.E [R20.64], R62 ;  /* 0x0000003e14004986 */ /* 0x0003e2000c101904 */
[----:B------:R-:W-:Y:S01]  /*882e0*/  ISETP.LT.AND P4, PT, R119, c[0x0][0x178], !P1 ;  /* 0x00005e0077007a0c */ /* 0x000fe20004f81270 */
[----:B---3--:R-:W-:Y:S01]  /*882f0*/  IMAD.WIDE R12, R25, 0x4, R182 ;  /* 0x00000004190c7825 */ /* 0x008fe200078e02b6 */
[----:B------:R-:W-:-:S03]  /*88300*/  ISETP.GE.AND P3, PT, R0, c[0x0][0x17c], PT ;  /* 0x00005f0000007a0c */ /* 0x000fc60003f66270 */
[C---:B----4-:R-:W-:Y:S01]  /*88310*/  IMAD.WIDE R16, R25.reuse, 0x4, R180 ;  /* 0x0000000419107825 */ /* 0x050fe200078e02b4 */
[----:B------:R2:W-:Y:S03]  /*88320*/  @P0 STG.E [R8.64], R94 ;  /* 0x0000005e08000986 */ /* 0x0005e6000c101904 */
[----:B------:R-:W-:Y:S01]  /*88330*/  IMAD.WIDE R18, R25, 0x4, R6 ;  /* 0x0000000419127825 */ /* 0x000fe200078e0206 */
[----:B------:R3:W-:Y:S01]  /*88340*/  @P6 STG.E [R12.64], R235 ;  /* 0x000000eb0c006986 */ /* 0x0007e2000c101904 */
[----:B------:R-:W-:-:S03]  /*88350*/  IADD3 R0, R123, 0xdd, RZ ;  /* 0x000000dd7b007810 */ /* 0x000fc60007ffe0ff */
[----:B------:R4:W-:Y:S01]  /*88360*/  @P5 STG.E [R16.64], R31 ;  /* 0x0000001f10005986 */ /* 0x0009e2000c101904 */
[----:B-1----:R-:W-:Y:S01]  /*88370*/  IMAD.WIDE R20, R25, 0x4, R4 ;  /* 0x0000000419147825 */ /* 0x002fe200078e0204 */
[----:B------:R-:W-:Y:S02]  /*88380*/  ISETP.LT.AND P0, PT, R158, c[0x0][0x178], !P3 ;  /* 0x00005e009e007a0c */ /* 0x000fe40005f01270 */
[----:B------:R1:W-:Y:S01]  /*88390*/  @P2 STG.E [R18.64], R63 ;  /* 0x0000003f12002986 */ /* 0x0003e2000c101904 */
[----:B------:R-:W-:Y:S02]  /*883a0*/  ISETP.LT.AND P2, PT, R227, c[0x0][0x178], !P3 ;  /* 0x00005e00e3007a0c */ /* 0x000fe40005f41270 */
[----:B------:R-:W-:Y:S02]  /*883b0*/  ISETP.LT.AND P5, PT, R159, c[0x0][0x178], !P3 ;  /* 0x00005e009f007a0c */ /* 0x000fe40005fa1270 */
[----:B------:R-:W-:Y:S02]  /*883c0*/  ISETP.GE.AND P1, PT, R0, c[0x0][0x17c], PT ;  /* 0x00005f0000007a0c */ /* 0x000fe40003f26270 */
[----:B------:R-:W-:-:S02]  /*883d0*/  IADD3 R25, R25, c[0x0][0x198], RZ ;  /* 0x0000660019197a10 */ /* 0x000fc40007ffe0ff */
[----:B------:R-:W-:Y:S01]  /*883e0*/  ISETP.LT.AND P3, PT, R119, c[0x0][0x178], !P3 ;  /* 0x00005e0077007a0c */ /* 0x000fe20005f61270 */
[----:B------:R-:W-:Y:S01]  /*883f0*/  @P4 STG.E [R20.64], R95 ;  /* 0x0000005f14004986 */ /* 0x000fe2000c101904 */
[----:B------:R-:W-:Y:S01]  /*88400*/  ISETP.LT.AND P4, PT, R227, c[0x0][0x178], !P1 ;  /* 0x00005e00e3007a0c */ /* 0x000fe20004f81270 */
[C---:B--2---:R-:W-:Y:S01]  /*88410*/  IMAD.WIDE R8, R25.reuse, 0x4, R182 ;  /* 0x0000000419087825 */ /* 0x044fe200078e02b6 */
[----:B------:R-:W-:-:S03]  /*88420*/  IADD3 R3, R25, c[0x0][0x198], RZ ;  /* 0x0000660019037a10 */ /* 0x000fc60007ffe0ff */
[----:B---3--:R-:W-:Y:S01]  /*88430*/  IMAD.WIDE R12, R25, 0x4, R180 ;  /* 0x00000004190c7825 */ /* 0x008fe200078e02b4 */
[----:B------:R-:W-:-:S03]  /*88440*/  IADD3 R0, R123, 0xde, RZ ;  /* 0x000000de7b007810 */ /* 0x000fc60007ffe0ff */
[C---:B----4-:R-:W-:Y:S01]  /*88450*/  IMAD.WIDE R16, R25.reuse, 0x4, R6 ;  /* 0x0000000419107825 */ /* 0x050fe200078e0206 */
[----:B------:R2:W-:Y:S03]  /*88460*/  @P2 STG.E [R8.64], R14 ;  /* 0x0000000e08002986 */ /* 0x0005e6000c101904 */
[----:B-1----:R-:W-:Y:S01]  /*88470*/  IMAD.WIDE R18, R25, 0x4, R4 ;  /* 0x0000000419127825 */ /* 0x002fe200078e0204 */
[----:B------:R-:W-:Y:S01]  /*88480*/  @P0 STG.E [R12.64], R26 ;  /* 0x0000001a0c000986 */ /* 0x000fe2000c101904 */
[----:B------:R-:W-:Y:S02]  /*88490*/  ISETP.GE.AND P6, PT, R0, c[0x0][0x17c], PT ;  /* 0x00005f0000007a0c */ /* 0x000fe40003fc6270 */
[----:B------:R-:W-:Y:S01]  /*884a0*/  IMAD.WIDE R24, R3, 0x4, R182 ;  /* 0x0000000403187825 */ /* 0x000fe200078e02b6 */
[----:B------:R1:W-:Y:S01]  /*884b0*/  @P5 STG.E [R16.64], R58 ;  /* 0x0000003a10005986 */ /* 0x0003e2000c101904 */
[----:B------:R-:W-:-:S03]  /*884c0*/  ISETP.LT.AND P2, PT, R158, c[0x0][0x178], !P1 ;  /* 0x00005e009e007a0c */ /* 0x000fc60004f41270 */
[----:B------:R3:W-:Y:S01]  /*884d0*/  @P3 STG.E [R18.64], R90 ;  /* 0x0000005a12003986 */ /* 0x0007e2000c101904 */
[----:B------:R-:W-:Y:S02]  /*884e0*/  ISETP.LT.AND P3, PT, R159, c[0x0][0x178], !P1 ;  /* 0x00005e009f007a0c */ /* 0x000fe40004f61270 */
[----:B------:R-:W-:Y:S01]  /*884f0*/  ISETP.LT.AND P1, PT, R119, c[0x0][0x178], !P1 ;  /* 0x00005e0077007a0c */ /* 0x000fe20004f21270 */
[----:B------:R4:W-:Y:S01]  /*88500*/  @P4 STG.E [R24.64], R15 ;  /* 0x0000000f18004986 */ /* 0x0009e2000c101904 */
[----:B------:R-:W-:Y:S02]  /*88510*/  ISETP.LT.AND P5, PT, R227, c[0x0][0x178], !P6 ;  /* 0x00005e00e3007a0c */ /* 0x000fe400077a1270 */
[----:B------:R-:W-:Y:S01]  /*88520*/  ISETP.LT.AND P4, PT, R158, c[0x0][0x178], !P6 ;  /* 0x00005e009e007a0c */ /* 0x000fe20007781270 */
[C---:B--2---:R-:W-:Y:S01]  /*88530*/  IMAD.WIDE R8, R3.reuse, 0x4, R180 ;  /* 0x0000000403087825 */ /* 0x044fe200078e02b4 */
[----:B------:R-:W-:Y:S01]  /*88540*/  IADD3 R29, R3, c[0x0][0x198], RZ ;  /* 0x00006600031d7a10 */ /* 0x000fe20007ffe0ff */
[----:B------:R-:W2:Y:S01]  /*88550*/  LDS.128 R12, [R2] ;  /* 0x00000000020c7984 */ /* 0x000ea20000000c00 */
[----:B------:R-:W-:Y:S01]  /*88560*/  IADD3 R0, R123, 0xdf, RZ ;  /* 0x000000df7b007810 */ /* 0x000fe20007ffe0ff */
[----:B-1----:R-:W-:-:S04]  /*88570*/  IMAD.WIDE R16, R3, 0x4, R6 ;  /* 0x0000000403107825 */ /* 0x002fc800078e0206 */
[----:B---3--:R-:W-:Y:S01]  /*88580*/  IMAD.WIDE R18, R3, 0x4, R4 ;  /* 0x0000000403127825 */ /* 0x008fe200078e0204 */
[----:B------:R1:W-:Y:S01]  /*88590*/  @P2 STG.E [R8.64], R27 ;  /* 0x0000001b08002986 */ /* 0x0003e2000c101904 */
[----:B------:R-:W-:Y:S02]  /*885a0*/  ISETP.GE.AND P0, PT, R0, c[0x0][0x17c], PT ;  /* 0x00005f0000007a0c */ /* 0x000fe40003f06270 */
[C---:B------:R-:W-:Y:S01]  /*885b0*/  IMAD.WIDE R20, R29.reuse, 0x4, R182 ;  /* 0x000000041d147825 */ /* 0x040fe200078e02b6 */
[----:B------:R3:W-:Y:S03]  /*885c0*/  @P3 STG.E [R16.64], R59 ;  /* 0x0000003b10003986 */ /* 0x0007e6000c101904 */
[----:B----4-:R-:W-:Y:S01]  /*885d0*/  IMAD.WIDE R24, R29, 0x4, R180 ;  /* 0x000000041d187825 */ /* 0x010fe200078e02b4 */
[----:B------:R4:W-:Y:S01]  /*885e0*/  @P1 STG.E [R18.64], R91 ;  /* 0x0000005b12001986 */ /* 0x0009e2000c101904 */
[----:B------:R-:W-:-:S02]  /*885f0*/  ISETP.LT.AND P1, PT, R159, c[0x0][0x178], !P6 ;  /* 0x00005e009f007a0c */ /* 0x000fc40007721270 */
[----:B------:R-:W-:Y:S01]  /*88600*/  ISETP.LT.AND P6, PT, R119, c[0x0][0x178], !P6 ;  /* 0x00005e0077007a0c */ /* 0x000fe200077c1270 */
[----:B------:R3:W-:Y:S01]  /*88610*/  @P5 STG.E [R20.64], R10 ;  /* 0x0000000a14005986 */ /* 0x0007e2000c101904 */
[----:B------:R-:W-:-:S03]  /*88620*/  ISETP.LT.AND P3, PT, R227, c[0x0][0x178], !P0 ;  /* 0x00005e00e3007a0c */ /* 0x000fc60004761270 */
[----:B------:R2:W-:Y:S01]  /*88630*/  @P4 STG.E [R24.64], R22 ;  /* 0x0000001618004986 */ /* 0x0005e2000c101904 */
[----:B------:R-:W-:Y:S02]  /*88640*/  ISETP.LT.AND P4, PT, R158, c[0x0][0x178], !P0 ;  /* 0x00005e009e007a0c */ /* 0x000fe40004781270 */
[C---:B-1----:R-:W-:Y:S01]  /*88650*/  IADD3 R27, R29.reuse, c[0x0][0x198], RZ ;  /* 0x000066001d1b7a10 */ /* 0x042fe20007ffe0ff */
[----:B------:R-:W-:Y:S01]  /*88660*/  IMAD.WIDE R8, R29, 0x4, R6 ;  /* 0x000000041d087825 */ /* 0x000fe200078e0206 */
[----:B------:R-:W-:-:S03]  /*88670*/  IADD3 R3, R123, 0xe0, RZ ;  /* 0x000000e07b037810 */ /* 0x000fc60007ffe0ff */
[----:B---3--:R-:W-:Y:S01]  /*88680*/  IMAD.WIDE R16, R29, 0x4, R4 ;  /* 0x000000041d107825 */ /* 0x008fe200078e0204 */
[----:B------:R-:W-:-:S03]  /*88690*/  ISETP.GE.AND P5, PT, R3, c[0x0][0x17c], PT ;  /* 0x00005f0003007a0c */ /* 0x000fc60003fa6270 */
[C---:B----4-:R-:W-:Y:S01]  /*886a0*/  IMAD.WIDE R18, R27.reuse, 0x4, R182 ;  /* 0x000000041b127825 */ /* 0x050fe200078e02b6 */
[----:B------:R-:W-:Y:S03]  /*886b0*/  @P1 STG.E [R8.64], R54 ;  /* 0x0000003608001986 */ /* 0x000fe6000c101904 */
[----:B------:R-:W-:Y:S01]  /*886c0*/  IMAD.WIDE R20, R27, 0x4, R180 ;  /* 0x000000041b147825 */ /* 0x000fe200078e02b4 */
[----:B------:R-:W-:Y:S01]  /*886d0*/  ISETP.LT.AND P2, PT, R159, c[0x0][0x178], !P0 ;  /* 0x00005e009f007a0c */ /* 0x000fe20004741270 */
[----:B------:R1:W-:Y:S01]  /*886e0*/  @P6 STG.E [R16.64], R86 ;  /* 0x0000005610006986 */ /* 0x0003e2000c101904 */
[----:B------:R-:W-:-:S03]  /*886f0*/  ISETP.LT.AND P0, PT, R119, c[0x0][0x178], !P0 ;  /* 0x00005e0077007a0c */ /* 0x000fc60004701270 */
[----:B------:R3:W-:Y:S01]  /*88700*/  @P3 STG.E [R18.64], R11 ;  /* 0x0000000b12003986 */ /* 0x0007e2000c101904 */
[----:B------:R-:W-:Y:S02]  /*88710*/  ISETP.LT.AND P3, PT, R227, c[0x0][0x178], !P5 ;  /* 0x00005e00e3007a0c */ /* 0x000fe40006f61270 */
[----:B------:R-:W-:Y:S01]  /*88720*/  LOP3.LUT R249, R2, 0x20, RZ, 0x3c, !PT ;  /* 0x0000002002f97812 */ /* 0x000fe200078e3cff */
[----:B------:R4:W-:Y:S01]  /*88730*/  @P4 STG.E [R20.64], R23 ;  /* 0x0000001714004986 */ /* 0x0009e2000c101904 */
[----:B------:R-:W-:Y:S02]  /*88740*/  ISETP.LT.AND P4, PT, R158, c[0x0][0x178], !P5 ;  /* 0x00005e009e007a0c */ /* 0x000fe40006f81270 */
[----:B------:R-:W-:Y:S01]  /*88750*/  ISETP.LT.AND P6, PT, R159, c[0x0][0x178], !P5 ;  /* 0x00005e009f007a0c */ /* 0x000fe20006fc1270 */
[C---:B--2---:R-:W-:Y:S01]  /*88760*/  IMAD.WIDE R24, R27.reuse, 0x4, R6 ;  /* 0x000000041b187825 */ /* 0x044fe200078e0206 */
[----:B------:R-:W-:Y:S01]  /*88770*/  IADD3 R29, R27, c[0x0][0x198], RZ ;  /* 0x000066001b1d7a10 */ /* 0x000fe20007ffe0ff */
[----:B------:R-:W2:Y:S01]  /*88780*/  LDS.128 R8, [R249] ;  /* 0x00000000f9087984 */ /* 0x000ea20000000c00 */
[----:B------:R-:W-:Y:S01]  /*88790*/  ISETP.LT.AND P5, PT, R119, c[0x0][0x178], !P5 ;  /* 0x00005e0077007a0c */ /* 0x000fe20006fa1270 */
[----:B------:R-:W-:Y:S01]  /*887a0*/  IMAD.WIDE R26, R27, 0x4, R4 ;  /* 0x000000041b1a7825 */ /* 0x000fe200078e0204 */
[----:B------:R-:W-:-:S03]  /*887b0*/  IADD3 R0, R123, 0xe1, RZ ;  /* 0x000000e17b007810 */ /* 0x000fc60007ffe0ff */
[C---:B-1----:R-:W-:Y:S01]  /*887c0*/  IMAD.WIDE R16, R29.reuse, 0x4, R182 ;  /* 0x000000041d107825 */ /* 0x042fe200078e02b6 */
[----:B------:R-:W-:Y:S01]  /*887d0*/  ISETP.GE.AND P1, PT, R0, c[0x0][0x17c], PT ;  /* 0x00005f0000007a0c */ /* 0x000fe20003f26270 */
[----:B------:R1:W-:Y:S02]  /*887e0*/  @P2 STG.E [R24.64], R55 ;  /* 0x0000003718002986 */ /* 0x0003e4000c101904 */
[----:B---3--:R-:W-:Y:S01]  /*887f0*/  IMAD.WIDE R18, R29, 0x4, R180 ;  /* 0x000000041d127825 */ /* 0x008fe200078e02b4 */
[----:B------:R-:W-:Y:S01]  /*88800*/  IADD3 R3, R123, 0xe2, RZ ;  /* 0x000000e27b037810 */ /* 0x000fe20007ffe0ff */
[----:B------:R3:W-:Y:S02]  /*88810*/  @P0 STG.E [R26.64], R87 ;  /* 0x000000571a000986 */ /* 0x0007e4000c101904 */
[C---:B----4-:R-:W-:Y:S02]  /*88820*/  IMAD.WIDE R20, R29.reuse, 0x4, R6 ;  /* 0x000000041d147825 */ /* 0x050fe400078e0206 */
[----:B------:R-:W-:Y:S02]  /*88830*/  @P3 STG.E [R16.64], R144 ;  /* 0x0000009010003986 */ /* 0x000fe4000c101904 */
[----:B------:R-:W-:Y:S01]  /*88840*/  IMAD.WIDE R22, R29, 0x4, R4 ;  /* 0x000000041d167825 */ /* 0x000fe200078e0204 */
[----:B------:R-:W-:Y:S01]  /*88850*/  ISETP.LT.AND P3, PT, R227, c[0x0][0x178], !P1 ;  /* 0x00005e00e3007a0c */ /* 0x000fe20004f61270 */
[----:B------:R-:W-:Y:S01]  /*88860*/  @P4 STG.E [R18.64], R176 ;  /* 0x000000b012004986 */ /* 0x000fe2000c101904 */
[----:B------:R-:W-:-:S03]  /*88870*/  ISETP.LT.AND P4, PT, R158, c[0x0][0x178], !P1 ;  /* 0x00005e009e007a0c */ /* 0x000fc60004f81270 */
[----:B------:R4:W-:Y:S01]  /*88880*/  @P6 STG.E [R20.64], R196 ;  /* 0x000000c414006986 */ /* 0x0009e2000c101904 */
[----:B------:R-:W-:-:S03]  /*88890*/  ISETP.GE.AND P2, PT, R3, c[0x0][0x17c], PT ;  /* 0x00005f0003007a0c */ /* 0x000fc60003f46270 */
[----:B------:R2:W-:Y:S01]  /*888a0*/  @P5 STG.E [R22.64], R12 ;  /* 0x0000000c16005986 */ /* 0x0005e2000c101904 */
[----:B------:R-:W-:Y:S02]  /*888b0*/  ISETP.LT.AND P5, PT, R159, c[0x0][0x178], !P1 ;  /* 0x00005e009f007a0c */ /* 0x000fe40004fa1270 */
[----:B------:R-:W-:Y:S02]  /*888c0*/  IADD3 R3, R29, c[0x0][0x198], RZ ;  /* 0x000066001d037a10 */ /* 0x000fe40007ffe0ff */
[----:B------:R-:W-:Y:S02]  /*888d0*/  ISETP.LT.AND P1, PT, R119, c[0x0][0x178], !P1 ;  /* 0x00005e0077007a0c */ /* 0x000fe40004f21270 */
[----:B------:R-:W-:Y:S01]  /*888e0*/  ISETP.LT.AND P6, PT, R227, c[0x0][0x178], !P2 ;  /* 0x00005e00e3007a0c */ /* 0x000fe200057c1270 */
[C---:B-1----:R-:W-:Y:S01]  /*888f0*/  IMAD.WIDE R24, R3.reuse, 0x4, R182 ;  /* 0x0000000403187825 */ /* 0x042fe200078e02b6 */
[----:B------:R-:W-:-:S03]  /*88900*/  IADD3 R31, R3, c[0x0][0x198], RZ ;  /* 0x00006600031f7a10 */ /* 0x000fc60007ffe0ff */
[----:B---3--:R-:W-:Y:S01]  /*88910*/  IMAD.WIDE R26, R3, 0x4, R180 ;  /* 0x00000004031a7825 */ /* 0x008fe200078e02b4 */
[----:B------:R-:W-:-:S03]  /*88920*/  IADD3 R0, R123, 0xe3, RZ ;  /* 0x000000e37b007810 */ /* 0x000fc60007ffe0ff */
[C---:B----4-:R-:W-:Y:S01]  /*88930*/  IMAD.WIDE R20, R3.reuse, 0x4, R6 ;  /* 0x0000000403147825 */ /* 0x050fe200078e0206 */
[----:B------:R1:W-:Y:S01]  /*88940*/  @P3 STG.E [R24.64], R145 ;  /* 0x0000009118003986 */ /* 0x0003e2000c101904 */
[----:B------:R-:W-:Y:S02]  /*88950*/  LOP3.LUT R248, R2, 0x40, RZ, 0x3c, !PT ;  /* 0x0000004002f87812 */ /* 0x000fe400078e3cff */
[----:B------:R-:W-:Y:S01]  /*88960*/  IMAD.WIDE R28, R3, 0x4, R4 ;  /* 0x00000004031c7825 */ /* 0x000fe200078e0204 */
[----:B------:R-:W-:Y:S01]  /*88970*/  @P4 STG.E [R26.64], R177 ;  /* 0x000000b11a004986 */ /* 0x000fe2000c101904 */
[----:B------:R-:W-:Y:S02]  /*88980*/  ISETP.GE.AND P0, PT, R0, c[0x0][0x17c], PT ;  /* 0x00005f0000007a0c */ /* 0x000fe40003f06270 */
[----:B--2---:R-:W-:Y:S01]  /*88990*/  IMAD.WIDE R22, R31, 0x4, R182 ;  /* 0x000000041f167825 */ /* 0x004fe200078e02b6 */
[----:B------:R-:W-:Y:S01]  /*889a0*/  @P5 STG.E [R20.64], R197 ;  /* 0x000000c514005986 */ /* 0x000fe2000c101904 */
[----:B------:R-:W-:-:S03]  /*889b0*/  ISETP.LT.AND P3, PT, R158, c[0x0][0x178], !P2 ;  /* 0x00005e009e007a0c */ /* 0x000fc60005761270 */
[----:B------:R2:W-:Y:S01]  /*889c0*/  @P1 STG.E [R28.64], R13 ;  /* 0x0000000d1c001986 */ /* 0x0005e2000c101904 */
[----:B------:R-:W-:Y:S02]  /*889d0*/  ISETP.LT.AND P1, PT, R159, c[0x0][0x178], !P2 ;  /* 0x00005e009f007a0c */ /* 0x000fe40005721270 */
[----:B------:R-:W-:Y:S01]  /*889e0*/  ISETP.LT.AND P2, PT, R119, c[0x0][0x178], !P2 ;  /* 0x00005e0077007a0c */ /* 0x000fe20005741270 */
[----:B------:R-:W3:Y:S01]  /*889f0*/  LDS.128 R16, [R248] ;  /* 0x00000000f8107984 */ /* 0x000ee20000000c00 */
[----:B------:R-:W-:-:S03]  /*88a00*/  ISETP.LT.AND P5, PT, R227, c[0x0][0x178], !P0 ;  /* 0x00005e00e3007a0c */ /* 0x000fc600047a1270 */
[----:B------:R4:W-:Y:S01]  /*88a10*/  @P6 STG.E [R22.64], R140 ;  /* 0x0000008c16006986 */ /* 0x0009e2000c101904 */
[----:B------:R-:W-:Y:S02]  /*88a20*/  ISETP.LT.AND P6, PT, R158, c[0x0][0x178], !P0 ;  /* 0x00005e009e007a0c */ /* 0x000fe400047c1270 */
[C---:B------:R-:W-:Y:S01]  /*88a30*/  IADD3 R3, R31.reuse, c[0x0][0x198], RZ ;  /* 0x000066001f037a10 */ /* 0x040fe20007ffe0ff */
[----:B-1----:R-:W-:Y:S01]  /*88a40*/  IMAD.WIDE R24, R31, 0x4, R180 ;  /* 0x000000041f187825 */ /* 0x002fe200078e02b4 */
[----:B------:R-:W-:-:S03]  /*88a50*/  IADD3 R0, R123, 0xe4, RZ ;  /* 0x000000e47b007810 */ /* 0x000fc60007ffe0ff */
[----:B--2---:R-:W-:Y:S01]  /*88a60*/  IMAD.WIDE R12, R31, 0x4, R6 ;  /* 0x000000041f0c7825 */ /* 0x004fe200078e0206 */
[----:B------:R-:W-:-:S03]  /*88a70*/  ISETP.GE.AND P4, PT, R0, c[0x0][0x17c], PT ;  /* 0x00005f0000007a0c */ /* 0x000fc60003f86270 */
[----:B------:R-:W-:Y:S01]  /*88a80*/  IMAD.WIDE R20, R31, 0x4, R4 ;  /* 0x000000041f147825 */ /* 0x000fe200078e0204 */
[----:B------:R1:W-:Y:S03]  /*88a90*/  @P3 STG.E [R24.64], R172 ;  /* 0x000000ac18003986 */ /* 0x0003e6000c101904 */
[----:B----4-:R-:W-:Y:S01]  /*88aa0*/  IMAD.WIDE R22, R3, 0x4, R182 ;  /* 0x0000000403167825 */ /* 0x010fe200078e02b6 */
[----:B------:R-:W-:Y:S01]  /*88ab0*/  ISETP.LT.AND P3, PT, R159, c[0x0][0x178], !P0 ;  /* 0x00005e009f007a0c */ /* 0x000fe20004761270 */
[----:B------:R2:W-:Y:S02]  /*88ac0*/  @P1 STG.E [R12.64], R204 ;  /* 0x000000cc0c001986 */ /* 0x0005e4000c101904 */
[----:B------:R-:W-:Y:S01]  /*88ad0*/  IMAD.WIDE R26, R3, 0x4, R180 ;  /* 0x00000004031a7825 */ /* 0x000fe200078e02b4 */
[----:B------:R-:W-:Y:S01]  /*88ae0*/  ISETP.LT.AND P0, PT, R119, c[0x0][0x178], !P0 ;  /* 0x00005e0077007a0c */ /* 0x000fe20004701270 */
[----:B------:R-:W-:Y:S01]  /*88af0*/  @P2 STG.E [R20.64], R8 ;  /* 0x0000000814002986 */ /* 0x000fe2000c101904 */
[----:B------:R-:W-:-:S03]  /*88b00*/  ISETP.LT.AND P2, PT, R227, c[0x0][0x178], !P4 ;  /* 0x00005e00e3007a0c */ /* 0x000fc60006741270 */
[----:B------:R-:W-:Y:S01]  /*88b10*/  @P5 STG.E [R22.64], R141 ;  /* 0x0000008d16005986 */ /* 0x000fe2000c101904 */
[----:B------:R-:W-:-:S03]  /*88b20*/  ISETP.LT.AND P5, PT, R158, c[0x0][0x178], !P4 ;  /* 0x00005e009e007a0c */ /* 0x000fc600067a1270 */
[----:B------:R4:W-:Y:S01]  /*88b30*/  @P6 STG.E [R26.64], R173 ;  /* 0x000000ad1a006986 */ /* 0x0009e2000c101904 */
[----:B------:R-:W-:Y:S02]  /*88b40*/  ISETP.LT.AND P6, PT, R159, c[0x0][0x178], !P4 ;  /* 0x00005e009f007a0c */ /* 0x000fe400067c1270 */
[----:B------:R-:W-:Y:S01]  /*88b50*/  IADD3 R33, R3, c[0x0][0x198], RZ ;  /* 0x0000660003217a10 */ /* 0x000fe20007ffe0ff */
[----:B------:R-:W3:Y:S01]  /*88b60*/  LDS.128 R20, [R252] ;  /* 0x00000000fc147984 */ /* 0x000ee20000000c00 */
[----:B------:R-:W-:Y:S01]  /*88b70*/  IADD3 R0, R123, 0xe5, RZ ;  /* 0x000000e57b007810 */ /* 0x000fe20007ffe0ff */
[----:B-1----:R-:W-:-:S04]  /*88b80*/  IMAD.WIDE R24, R3, 0x4, R6 ;  /* 0x0000000403187825 */ /* 0x002fc800078e0206 */
[----:B--2---:R-:W-:Y:S01]  /*88b90*/  IMAD.WIDE R12, R3, 0x4, R4 ;  /* 0x00000004030c7825 */ /* 0x004fe200078e0204 */
[----:B------:R-:W-:-:S03]  /*88ba0*/  ISETP.GE.AND P1, PT, R0, c[0x0][0x17c], PT ;  /* 0x00005f0000007a0c */ /* 0x000fc60003f26270 */
[C---:B----4-:R-:W-:Y:S01]  /*88bb0*/  IMAD.WIDE R26, R33.reuse, 0x4, R182 ;  /* 0x00000004211a7825 */ /* 0x050fe200078e02b6 */
[----:B------:R1:W-:Y:S03]  /*88bc0*/  @P3 STG.E [R24.64], R205 ;  /* 0x000000cd18003986 */ /* 0x0003e6000c101904 */
[C---:B------:R-:W-:Y:S01]  /*88bd0*/  IMAD.WIDE R28, R33.reuse, 0x4, R180 ;  /* 0x00000004211c7825 */ /* 0x040fe200078e02b4 */
[----:B------:R2:W-:Y:S03]  /*88be0*/  @P0 STG.E [R12.64], R9 ;  /* 0x000000090c000986 */ /* 0x0005e6000c101904 */
[----:B------:R-:W-:Y:S01]  /*88bf0*/  IMAD.WIDE R30, R33, 0x4, R6 ;  /* 0x00000004211e7825 */ /* 0x000fe200078e0206 */
[----:B------:R-:W-:Y:S01]  /*88c00*/  ISETP.LT.AND P4, PT, R119, c[0x0][0x178], !P4 ;  /* 0x00005e0077007a0c */ /* 0x000fe20006781270 */
[----:B------:R-:W-:Y:S01]  /*88c10*/  @P2 STG.E [R26.64], R132 ;  /* 0x000000841a002986 */ /* 0x000fe2000c101904 */
[----:B------:R-:W-:-:S03]  /*88c20*/  ISETP.LT.AND P0, PT, R227, c[0x0][0x178], !P1 ;  /* 0x00005e00e3007a0c */ /* 0x000fc60004f01270 */
[----:B------:R4:W-:Y:S01]  /*88c30*/  @P5 STG.E [R28.64], R148 ;  /* 0x000000941c005986 */ /* 0x0009e2000c101904 */
[----:B------:R-:W-:Y:S01]  /*88c40*/  ISETP.LT.AND P5, PT, R158, c[0x0][0x178], !P1 ;  /* 0x00005e009e007a0c */ /* 0x000fe20004fa1270 */
[----:B-1----:R-:W-:Y:S02]  /*88c50*/  IMAD.WIDE R24, R33, 0x4, R4 ;  /* 0x0000000421187825 */ /* 0x002fe400078e0204 */
[----:B------:R1:W-:Y:S01]  /*88c60*/  @P6 STG.E [R30.64], R212 ;  /* 0x000000d41e006986 */ /* 0x0003e2000c101904 */
[----:B------:R-:W-:Y:S02]  /*88c70*/  ISETP.LT.AND P6, PT, R159, c[0x0][0x178], !P1 ;  /* 0x00005e009f007a0c */ /* 0x000fe40004fc1270 */
[----:B------:R-:W-:Y:S02]  /*88c80*/  IADD3 R33, R33, c[0x0][0x198], RZ ;  /* 0x0000660021217a10 */ /* 0x000fe40007ffe0ff */
[----:B------:R-:W-:-:S03]  /*88c90*/  IADD3 R0, R123, 0xe6, RZ ;  /* 0x000000e67b007810 */ /* 0x000fc60007ffe0ff */
[----:B--2---:R-:W-:Y:S01]  /*88ca0*/  IMAD.WIDE R8, R33, 0x4, R182 ;  /* 0x0000000421087825 */ /* 0x004fe200078e02b6 */
[----:B------:R-:W-:-:S03]  /*88cb0*/  ISETP.GE.AND P3, PT, R0, c[0x0][0x17c], PT ;  /* 0x00005f0000007a0c */ /* 0x000fc60003f66270 */
[C---:B------:R-:W-:Y:S01]  /*88cc0*/  IMAD.WIDE R12, R33.reuse, 0x4, R180 ;  /* 0x00000004210c7825 */ /* 0x040fe200078e02b4 */
[----:B---3--:R-:W-:Y:S03]  /*88cd0*/  @P4 STG.E [R24.64], R16 ;  /* 0x0000001018004986 */ /* 0x008fe6000c101904 */
        /* <DEDUP_REMOVED lines=8> */
[C---:B------:R-:W-:Y:S01]  /*88d60*/  IADD3 R3, R33.reuse, c[0x0][0x198], RZ ;  /* 0x0000660021037a10 */ /* 0x040fe20007ffe0ff */
[----:B-1----:R-:W-:Y:S01]  /*88d70*/  IMAD.WIDE R30, R33, 0x4, R4 ;  /* 0x00000004211e7825 */ /* 0x002fe200078e0204 */
[----:B------:R-:W-:Y:S01]  /*88d80*/  ISETP.LT.AND P3, PT, R119, c[0x0][0x178], !P3 ;  /* 0x00005e0077007a0c */ /* 0x000fe20005f61270 */
[----:B------:R-:W1:Y:S01]  /*88d90*/  LDS.128 R24, [R2+0x800] ;  /* 0x0008000002187984 */ /* 0x000e620000000c00 */
[----:B------:R-:W-:Y:S01]  /*88da0*/  IADD3 R0, R123, 0xe7, RZ ;  /* 0x000000e77b007810 */ /* 0x000fe20007ffe0ff */
[----:B------:R-:W-:-:S04]  /*88db0*/  IMAD.WIDE R32, R3, 0x4, R182 ;  /* 0x0000000403207825 */ /* 0x000fc800078e02b6 */
[C---:B--2---:R-:W-:Y:S01]  /*88dc0*/  IMAD.WIDE R8, R3.reuse, 0x4, R180 ;  /* 0x0000000403087825 */ /* 0x044fe200078e02b4 */
[----:B------:R-:W-:Y:S01]  /*88dd0*/  ISETP.GE.AND P2, PT, R0, c[0x0][0x17c], PT ;  /* 0x00005f0000007a0c */ /* 0x000fe20003f46270 */
[----:B------:R2:W-:Y:S02]  /*88de0*/  @P1 STG.E [R30.64], R17 ;  /* 0x000000111e001986 */ /* 0x0005e4000c101904 */
[C---:B---3--:R-:W-:Y:S02]  /*88df0*/  IMAD.WIDE R12, R3.reuse, 0x4, R6 ;  /* 0x00000004030c7825 */ /* 0x048fe400078e0206 */
[----:B------:R-:W-:Y:S02]  /*88e00*/  @P4 STG.E [R32.64], R136 ;  /* 0x0000008820004986 */ /* 0x000fe4000c101904 */
[----:B----4-:R-:W-:Y:S02]  /*88e10*/  IMAD.WIDE R28, R3, 0x4, R4 ;  /* 0x00000004031c7825 */ /* 0x010fe400078e0204 */
[----:B------:R3:W-:Y:S01]  /*88e20*/  @P5 STG.E [R8.64], R164 ;  /* 0x000000a408005986 */ /* 0x0007e2000c101904 */
[----:B------:R-:W-:-:S03]  /*88e30*/  ISETP.LT.AND P4, PT, R227, c[0x0][0x178], !P2 ;  /* 0x00005e00e3007a0c */ /* 0x000fc60005781270 */
[----:B------:R4:W-:Y:S01]  /*88e40*/  @P6 STG.E [R12.64], R220 ;  /* 0x000000dc0c006986 */ /* 0x0009e2000c101904 */
[----:B------:R-:W-:-:S03]  /*88e50*/  ISETP.LT.AND P5, PT, R159, c[0x0][0x178], !P2 ;  /* 0x00005e009f007a0c */ /* 0x000fc600057a1270 */
[----:B------:R-:W-:Y:S01]  /*88e60*/  @P3 STG.E [R28.64], R20 ;  /* 0x000000141c003986 */ /* 0x000fe2000c101904 */
[----:B------:R-:W-:Y:S02]  /*88e70*/  ISETP.LT.AND P3, PT, R158, c[0x0][0x178], !P2 ;  /* 0x00005e009e007a0c */ /* 0x000fe40005761270 */
[----:B------:R-:W-:Y:S01]  /*88e80*/  IADD3 R35, R3, c[0x0][0x198], RZ ;  /* 0x0000660003237a10 */ /* 0x000fe20007ffe0ff */
[----:B------:R-:W1:Y:S01]  /*88e90*/  LDS.128 R28, [R249+0x800] ;  /* 0x00080000f91c7984 */ /* 0x000e620000000c00 */
[----:B------:R-:W-:-:S03]  /*88ea0*/  IADD3 R0, R123, 0xe8, RZ ;  /* 0x000000e87b007810 */ /* 0x000fc60007ffe0ff */
[----:B--2---:R-:W-:Y:S01]  /*88eb0*/  IMAD.WIDE R16, R35, 0x4, R182 ;  /* 0x0000000423107825 */ /* 0x004fe200078e02b6 */
[----:B------:R-:W-:-:S03]  /*88ec0*/  ISETP.GE.AND P0, PT, R0, c[0x0][0x17c], PT ;  /* 0x00005f0000007a0c */ /* 0x000fc60003f06270 */
[----:B------:R-:W-:Y:S01]  /*88ed0*/  IMAD.WIDE R2, R35, 0x4, R180 ;  /* 0x0000000423027825 */ /* 0x000fe200078e02b4 */
[----:B------:R-:W-:-:S03]  /*88ee0*/  ISETP.LT.AND P2, PT, R119, c[0x0][0x178], !P2 ;  /* 0x00005e0077007a0c */ /* 0x000fc60005741270 */
[----:B---3--:R-:W-:Y:S01]  /*88ef0*/  IMAD.WIDE R8, R35, 0x4, R6 ;  /* 0x0000000423087825 */ /* 0x008fe200078e0206 */
[----:B------:R2:W-:Y:S01]  /*88f00*/  @P4 STG.E [R16.64], R137 ;  /* 0x0000008910004986 */ /* 0x0005e2000c101904 */
[----:B------:R-:W-:-:S03]  /*88f10*/  ISETP.LT.AND P6, PT, R227, c[0x0][0x178], !P0 ;  /* 0x00005e00e3007a0c */ /* 0x000fc600047c1270 */
[----:B------:R3:W-:Y:S01]  /*88f20*/  @P3 STG.E [R2.64], R165 ;  /* 0x000000a502003986 */ /* 0x0007e2000c101904 */
[----:B------:R-:W-:-:S03]  /*88f30*/  ISETP.LT.AND P3, PT, R158, c[0x0][0x178], !P0 ;  /* 0x00005e009e007a0c */ /* 0x000fc60004761270 */
[----:B------:R1:W-:Y:S01]  /*88f40*/  @P5 STG.E [R8.64], R221 ;  /* 0x000000dd08005986 */ /* 0x0003e2000c101904 */
[----:B------:R-:W-:Y:S02]  /*88f50*/  ISETP.LT.AND P5, PT, R159, c[0x0][0x178], !P0 ;  /* 0x00005e009f007a0c */ /* 0x000fe400047a1270 */
[C---:B------:R-:W-:Y:S01]  /*88f60*/  IADD3 R37, R35.reuse, c[0x0][0x198], RZ ;  /* 0x0000660023257a10 */ /* 0x040fe20007ffe0ff */
[----:B----4-:R-:W-:Y:S01]  /*88f70*/  IMAD.WIDE R12, R35, 0x4, R4 ;  /* 0x00000004230c7825 */ /* 0x010fe200078e0204 */
[----:B------:R-:W-:-:S03]  /*88f80*/  IADD3 R0, R123, 0xe9, RZ ;  /* 0x000000e97b007810 */ /* 0x000fc60007ffe0ff */
[----:B------:R-:W-:Y:S01]  /*88f90*/  IMAD.WIDE R32, R37, 0x4, R182 ;  /* 0x0000000425207825 */ /* 0x000fe200078e02b6 */
[----:B------:R-:W-:-:S03]  /*88fa0*/  ISETP.GE.AND P1, PT, R0, c[0x0][0x17c], PT ;  /* 0x00005f0000007a0c */ /* 0x000fc60003f26270 */
[C---:B--2---:R-:W-:Y:S01]  /*88fb0*/  IMAD.WIDE R16, R37.reuse, 0x4, R180 ;  /* 0x0000000425107825 */ /* 0x044fe200078e02b4 */
[----:B------:R2:W-:Y:S03]  /*88fc0*/  @P2 STG.E [R12.64], R21 ;  /* 0x000000150c002986 */ /* 0x0005e6000c101904 */
[----:B---3--:R-:W-:Y:S01]  /*88fd0*/  IMAD.WIDE R2, R37, 0x4, R6 ;  /* 0x0000000425027825 */ /* 0x008fe200078e0206 */
[----:B------:R-:W-:Y:S01]  /*88fe0*/  @P6 STG.E [R32.64], R128 ;  /* 0x0000008020006986 */ /* 0x000fe2000c101904 */
[----:B------:R-:W-:Y:S02]  /*88ff0*/  ISETP.LT.AND P0, PT, R119, c[0x0][0x178], !P0 ;  /* 0x00005e0077007a0c */ /* 0x000fe40004701270 */
[----:B------:R-:W-:Y:S01]  /*89000*/  ISETP.LT.AND P6, PT, R227, c[0x0][0x178], !P1 ;  /* 0x00005e00e3007a0c */ /* 0x000fe20004fc1270 */
[----:B------:R3:W-:Y:S01]  /*89010*/  @P3 STG.E [R16.64], R160 ;  /* 0x000000a010003986 */ /* 0x0007e2000c101904 */
[----:B------:R-:W-:-:S03]  /*89020*/  ISETP.LT.AND P3, PT, R158, c[0x0][0x178], !P1 ;  /* 0x00005e009e007a0c */ /* 0x000fc60004f61270 */
[----:B------:R4:W-:Y:S01]  /*89030*/  @P5 STG.E [R2.64], R200 ;  /* 0x000000c802005986 */ /* 0x0009e2000c101904 */
[----:B------:R-:W-:Y:S02]  /*89040*/  ISETP.LT.AND P5, PT, R159, c[0x0][0x178], !P1 ;  /* 0x00005e009f007a0c */ /* 0x000fe40004fa1270 */
[----:B------:R-:W-:Y:S02]  /*89050*/  IADD3 R35, R37, c[0x0][0x198], RZ ;  /* 0x0000660025237a10 */ /* 0x000fe40007ffe0ff */
        /* <DEDUP_REMOVED lines=9> */
[----:B------:R2:W-:Y:S02]  /*890f0*/  @P6 STG.E [R12.64], R129 ;  /* 0x000000810c006986 */ /* 0x0005e4000c101904 */
[----:B----4-:R-:W-:Y:S01]  /*89100*/  IMAD.WIDE R2, R35, 0x4, R4 ;  /* 0x0000000423027825 */ /* 0x010fe200078e0204 */
[----:B------:R-:W-:Y:S01]  /*89110*/  ISETP.GE.AND P2, PT, R0, c[0x0][0x17c], PT ;  /* 0x00005f0000007a0c */ /* 0x000fe20003f46270 */
[----:B------:R3:W-:Y:S01]  /*89120*/  @P3 STG.E [R16.64], R161 ;  /* 0x000000a110003986 */ /* 0x0007e2000c101904 */
[----:B------:R-:W-:-:S02]  /*89130*/  ISETP.LT.AND P0, PT, R227, c[0x0][0x178], !P4 ;  /* 0x00005e00e3007a0c */ /* 0x000fc40006701270 */
[----:B------:R-:W-:Y:S01]  /*89140*/  ISETP.LT.AND P6, PT, R158, c[0x0][0x178], !P4 ;  /* 0x00005e009e007a0c */ /* 0x000fe200067c1270 */
[----:B------:R-:W-:Y:S01]  /*89150*/  @P5 STG.E [R20.64], R201 ;  /* 0x000000c914005986 */ /* 0x000fe2000c101904 */
[----:B------:R-:W-:-:S03]  /*89160*/  IADD3 R37, R35, c[0x0][0x198], RZ ;  /* 0x0000660023257a10 */ /* 0x000fc60007ffe0ff */
[----:B------:R4:W-:Y:S01]  /*89170*/  @P1 STG.E [R2.64], R25 ;  /* 0x0000001902001986 */ /* 0x0009e2000c101904 */
[----:B------:R-:W-:Y:S02]  /*89180*/  ISETP.LT.AND P1, PT, R159, c[0x0][0x178], !P4 ;  /* 0x00005e009f007a0c */ /* 0x000fe40006721270 */
[----:B------:R-:W-:Y:S01]  /*89190*/  ISETP.LT.AND P4, PT, R119, c[0x0][0x178], !P4 ;  /* 0x00005e0077007a0c */ /* 0x000fe20006781270 */
[----:B------:R-:W4:Y:S01]  /*891a0*/  LDS.128 R32, [R248+0x800] ;  /* 0x00080000f8207984 */ /* 0x000f220000000c00 */
[----:B------:R-:W-:Y:S01]  /*891b0*/  ISETP.LT.AND P5, PT, R227, c[0x0][0x178], !P2 ;  /* 0x00005e00e3007a0c */ /* 0x000fe200057a1270 */
[C---:B-1----:R-:W-:Y:S01]  /*891c0*/  IMAD.WIDE R8, R37.reuse, 0x4, R182 ;  /* 0x0000000425087825 */ /* 0x042fe200078e02b6 */
[----:B------:R-:W-:Y:S02]  /*891d0*/  IADD3 R39, R37, c[0x0][0x198], RZ ;  /* 0x0000660025277a10 */ /* 0x000fe40007ffe0ff */
[----:B------:R-:W-:Y:S01]  /*891e0*/  IADD3 R0, R123, 0xec, RZ ;  /* 0x000000ec7b007810 */ /* 0x000fe20007ffe0ff */
[C---:B--2---:R-:W-:Y:S01]  /*891f0*/  IMAD.WIDE R12, R37.reuse, 0x4, R180 ;  /* 0x00000004250c7825 */ /* 0x044fe200078e02b4 */
[----:B------:R1:W-:Y:S03]  /*89200*/  @P0 STG.E [R8.64], R124 ;  /* 0x0000007c08000986 */ /* 0x0003e6000c101904 */
[----:B---3--:R-:W-:Y:S01]  /*89210*/  IMAD.WIDE R16, R37, 0x4, R6 ;  /* 0x0000000425107825 */ /* 0x008fe200078e0206 */
[----:B------:R-:W-:-:S03]  /*89220*/  ISETP.GE.AND P3, PT, R0, c[0x0][0x17c], PT ;  /* 0x00005f0000007a0c */ /* 0x000fc60003f66270 */
[----:B----4-:R-:W-:Y:S01]  /*89230*/  IMAD.WIDE R2, R37, 0x4, R4 ;  /* 0x0000000425027825 */ /* 0x010fe200078e0204 */
[----:B------:R2:W-:Y:S03]  /*89240*/  @P6 STG.E [R12.64], R168 ;  /* 0x000000a80c006986 */ /* 0x0005e6000c101904 */
[----:B------:R-:W-:Y:S01]  /*89250*/  IMAD.WIDE R20, R39, 0x4, R182 ;  /* 0x0000000427147825 */ /* 0x000fe200078e02b6 */
[C---:B------:R-:W-:Y:S01]  /*89260*/  ISETP.LT.AND P6, PT, R158.reuse, c[0x0][0x178], !P2 ;  /* 0x00005e009e007a0c */ /* 0x040fe200057c1270 */
[----:B------:R-:W-:Y:S01]  /*89270*/  @P1 STG.E [R16.64], R208 ;  /* 0x000000d010001986 */ /* 0x000fe2000c101904 */
[----:B------:R-:W-:Y:S02]  /*89280*/  ISETP.LT.AND P1, PT, R159, c[0x0][0x178], !P2 ;  /* 0x00005e009f007a0c */ /* 0x000fe40005721270 */
[----:B------:R-:W-:Y:S01]  /*89290*/  ISETP.LT.AND P2, PT, R119, c[0x0][0x178], !P2 ;  /* 0x00005e0077007a0c */ /* 0x000fe20005741270 */
[----:B------:R3:W-:Y:S01]  /*892a0*/  @P4 STG.E [R2.64], R28 ;  /* 0x0000001c02004986 */ /* 0x0007e2000c101904 */
[----:B------:R-:W-:-:S03]  /*892b0*/  ISETP.LT.AND P4, PT, R158, c[0x0][0x178], !P3 ;  /* 0x00005e009e007a0c */ /* 0x000fc60005f81270 */
[----:B------:R4:W-:Y:S01]  /*892c0*/  @P5 STG.E [R20.64], R125 ;  /* 0x0000007d14005986 */ /* 0x0009e2000c101904 */
[----:B------:R-:W-:Y:S02]  /*892d0*/  ISETP.LT.AND P5, PT, R227, c[0x0][0x178], !P3 ;  /* 0x00005e00e3007a0c */ /* 0x000fe40005fa1270 */
[C---:B------:R-:W-:Y:S01]  /*892e0*/  IADD3 R25, R39.reuse, c[0x0][0x198], RZ ;  /* 0x0000660027197a10 */ /* 0x040fe20007ffe0ff */
[----:B-1----:R-:W-:Y:S01]  /*892f0*/  IMAD.WIDE R8, R39, 0x4, R180 ;  /* 0x0000000427087825 */ /* 0x002fe200078e02b4 */
[----:B------:R-:W-:-:S03]  /*89300*/  IADD3 R0, R123, 0xed, RZ ;  /* 0x000000ed7b007810 */ /* 0x000fc60007ffe0ff */
[----:B--2---:R-:W-:-:S04]  /*89310*/  IMAD.WIDE R12, R39, 0x4, R6 ;  /* 0x00000004270c7825 */ /* 0x004fc800078e0206 */
[----:B---3--:R-:W-:Y:S02]  /*89320*/  IMAD.WIDE R2, R39, 0x4, R4 ;  /* 0x0000000427027825 */ /* 0x008fe400078e0204 */
[----:B------:R-:W1:Y:S02]  /*89330*/  LDS.128 R36, [R252+0x800] ;  /* 0x00080000fc247984 */ /* 0x000e640000000c00 */
[C---:B------:R-:W-:Y:S01]  /*89340*/  IMAD.WIDE R16, R25.reuse, 0x4, R182 ;  /* 0x0000000419107825 */ /* 0x040fe200078e02b6 */
[----:B------:R-:W-:Y:S01]  /*89350*/  ISETP.GE.AND P0, PT, R0, c[0x0][0x17c], PT ;  /* 0x00005f0000007a0c */ /* 0x000fe20003f06270 */
[----:B------:R2:W-:Y:S02]  /*89360*/  @P6 STG.E [R8.64], R169 ;  /* 0x000000a908006986 */ /* 0x0005e4000c101904 */
[----:B----4-:R-:W-:Y:S02]  /*89370*/  IMAD.WIDE R20, R25, 0x4, R180 ;  /* 0x0000000419147825 */ /* 0x010fe400078e02b4 */
[----:B------:R-:W-:Y:S01]  /*89380*/  @P1 STG.E [R12.64], R209 ;  /* 0x000000d10c001986 */ /* 0x000fe2000c101904 */
[----:B------:R-:W-:-:S02]  /*89390*/  ISETP.LT.AND P1, PT, R159, c[0x0][0x178], !P3 ;  /* 0x00005e009f007a0c */ /* 0x000fc40005f21270 */
        /* <DEDUP_REMOVED lines=8> */
[----:B--2---:R-:W-:Y:S01]  /*89420*/  IMAD.WIDE R8, R25, 0x4, R6 ;  /* 0x0000000419087825 */ /* 0x004fe200078e0206 */
[----:B------:R-:W-:-:S03]  /*89430*/  IADD3 R0, R123, 0xee, RZ ;  /* 0x000000ee7b007810 */ /* 0x000fc60007ffe0ff */
[----:B---3--:R-:W-:Y:S01]  /*89440*/  IMAD.WIDE R2, R25, 0x4, R4 ;  /* 0x0000000419027825 */ /* 0x008fe200078e0204 */
[----:B------:R-:W-:-:S03]  /*89450*/  ISETP.GE.AND P6, PT, R0, c[0x0][0x17c], PT ;  /* 0x00005f0000007a0c */ /* 0x000fc60003fc6270 */
[C---:B------:R-:W-:Y:S01]  /*89460*/  IMAD.WIDE R12, R41.reuse, 0x4, R182 ;  /* 0x00000004290c7825 */ /* 0x040fe200078e02b6 */
[----:B------:R-:W-:Y:S03]  /*89470*/  @P1 STG.E [R8.64], R216 ;  /* 0x000000d808001986 */ /* 0x000fe6000c101904 */
[----:B----4-:R-:W-:Y:S01]  /*89480*/  IMAD.WIDE R16, R41, 0x4, R180 ;  /* 0x0000000429107825 */ /* 0x010fe200078e02b4 */
[----:B------:R-:W-:Y:S01]  /*89490*/  IADD3 R0, R123, 0xef, RZ ;  /* 0x000000ef7b007810 */ /* 0x000fe20007ffe0ff */
[----:B------:R2:W-:Y:S02]  /*894a0*/  @P3 STG.E [R2.64], R32 ;  /* 0x0000002002003986 */ /* 0x0005e4000c101904 */
[----:B-1----:R-:W-:Y:S02]  /*894b0*/  IMAD.WIDE R20, R41, 0x4, R6 ;  /* 0x0000000429147825 */ /* 0x002fe400078e0206 */
[----:B------:R1:W-:Y:S01]  /*894c0*/  @P5 STG.E [R12.64], R121 ;  /* 0x000000790c005986 */ /* 0x0003e2000c101904 */
[----:B------:R-:W-:-:S03]  /*894d0*/  ISETP.LT.AND P0, PT, R119, c[0x0][0x178], !P0 ;  /* 0x00005e0077007a0c */ /* 0x000fc60004701270 */
[----:B------:R3:W-:Y:S01]  /*894e0*/  @P4 STG.E [R16.64], R153 ;  /* 0x0000009910004986 */ /* 0x0007e2000c101904 */
[----:B------:R-:W-:-:S03]  /*894f0*/  ISETP.GE.AND P1, PT, R0, c[0x0][0x17c], PT ;  /* 0x00005f0000007a0c */ /* 0x000fc60003f26270 */
[----:B------:R4:W-:Y:S01]  /*89500*/  @P2 STG.E [R20.64], R217 ;  /* 0x000000d914002986 */ /* 0x0009e2000c101904 */
[----:B------:R-:W-:Y:S01]  /*89510*/  ISETP.LT.AND P2, PT, R227, c[0x0][0x178], !P6 ;  /* 0x00005e00e3007a0c */ /* 0x000fe20007741270 */
[----:B------:R-:W-:Y:S01]  /*89520*/  IMAD.WIDE R24, R41, 0x4, R4 ;  /* 0x0000000429187825 */ /* 0x000fe200078e0204 */
[----:B------:R-:W-:Y:S02]  /*89530*/  ISETP.LT.AND P4, PT, R158, c[0x0][0x178], !P6 ;  /* 0x00005e009e007a0c */ /* 0x000fe40007781270 */
[----:B------:R-:W-:Y:S02]  /*89540*/  ISETP.LT.AND P3, PT, R159, c[0x0][0x178], !P6 ;  /* 0x00005e009f007a0c */ /* 0x000fe40007761270 */
[----:B------:R-:W-:Y:S02]  /*89550*/  IADD3 R41, R41, c[0x0][0x198], RZ ;  /* 0x0000660029297a10 */ /* 0x000fe40007ffe0ff */
[----:B------:R-:W-:Y:S02]  /*89560*/  ISETP.LT.AND P6, PT, R119, c[0x0][0x178], !P6 ;  /* 0x00005e0077007a0c */ /* 0x000fe400077c1270 */
[----:B------:R-:W-:Y:S01]  /*89570*/  ISETP.LT.AND P5, PT, R227, c[0x0][0x178], !P1 ;  /* 0x00005e00e3007a0c */ /* 0x000fe20004fa1270 */
[C---:B--2---:R-:W-:Y:S01]  /*89580*/  IMAD.WIDE R2, R41.reuse, 0x4, R182 ;  /* 0x0000000429027825 */ /* 0x044fe200078e02b6 */
[----:B------:R-:W-:-:S03]  /*89590*/  IADD3 R29, R41, c[0x0][0x198], RZ ;  /* 0x00006600291d7a10 */ /* 0x000fc60007ffe0ff */
[----:B------:R-:W-:Y:S01]  /*895a0*/  IMAD.WIDE R8, R41, 0x4, R180 ;  /* 0x0000000429087825 */ /* 0x000fe200078e02b4 */
[----:B------:R-:W-:Y:S01]  /*895b0*/  IADD3 R0, R123, 0xf0, RZ ;  /* 0x000000f07b007810 */ /* 0x000fe20007ffe0ff */
[----:B------:R2:W-:Y:S02]  /*895c0*/  @P0 STG.E [R24.64], R33 ;  /* 0x0000002118000986 */ /* 0x0005e4000c101904 */
[C---:B-1----:R-:W-:Y:S02]  /*895d0*/  IMAD.WIDE R12, R41.reuse, 0x4, R6 ;  /* 0x00000004290c7825 */ /* 0x042fe400078e0206 */
[----:B------:R1:W-:Y:S02]  /*895e0*/  @P2 STG.E [R2.64], R116 ;  /* 0x0000007402002986 */ /* 0x0003e4000c101904 */
[----:B---3--:R-:W-:Y:S01]  /*895f0*/  IMAD.WIDE R16, R41, 0x4, R4 ;  /* 0x0000000429107825 */ /* 0x008fe200078e0204 */
[----:B------:R-:W-:Y:S01]  /*89600*/  ISETP.GE.AND P0, PT, R0, c[0x0][0x17c], PT ;  /* 0x00005f0000007a0c */ /* 0x000fe20003f06270 */
[----:B------:R3:W-:Y:S02]  /*89610*/  @P4 STG.E [R8.64], R156 ;  /* 0x0000009c08004986 */ /* 0x0007e4000c101904 */
[----:B----4-:R-:W-:-:S02]  /*89620*/  IMAD.WIDE R20, R29, 0x4, R182 ;  /* 0x000000041d147825 */ /* 0x010fc400078e02b6 */
[----:B------:R4:W-:Y:S01]  /*89630*/  @P3 STG.E [R12.64], R224 ;  /* 0x000000e00c003986 */ /* 0x0009e2000c101904 */
[----:B------:R-:W-:Y:S02]  /*89640*/  ISETP.LT.AND P3, PT, R158, c[0x0][0x178], !P1 ;  /* 0x00005e009e007a0c */ /* 0x000fe40004f61270 */
[----:B------:R-:W-:Y:S01]  /*89650*/  ISETP.LT.AND P4, PT, R159, c[0x0][0x178], !P1 ;  /* 0x00005e009f007a0c */ /* 0x000fe20004f81270 */
[----:B------:R3:W-:Y:S01]  /*89660*/  @P6 STG.E [R16.64], R36 ;  /* 0x0000002410006986 */ /* 0x0007e2000c101904 */
[----:B------:R-:W-:-:S03]  /*89670*/  ISETP.LT.AND P6, PT, R227, c[0x0][0x178], !P0 ;  /* 0x00005e00e3007a0c */ /* 0x000fc600047c1270 */
[----:B------:R4:W-:Y:S01]  /*89680*/  @P5 STG.E [R20.64], R117 ;  /* 0x0000007514005986 */ /* 0x0009e2000c101904 */
[----:B------:R-:W-:Y:S02]  /*89690*/  ISETP.LT.AND P5, PT, R119, c[0x0][0x178], !P1 ;  /* 0x00005e0077007a0c */ /* 0x000fe40004fa1270 */
[----:B------:R-:W-:Y:S02]  /*896a0*/  ISETP.LT.AND P1, PT, R158, c[0x0][0x178], !P0 ;  /* 0x00005e009e007a0c */ /* 0x000fe40004721270 */
[C---:B--2---:R-:W-:Y:S01]  /*896b0*/  IADD3 R25, R29.reuse, c[0x0][0x198], RZ ;  /* 0x000066001d197a10 */ /* 0x044fe20007ffe0ff */
[----:B-1----:R-:W-:Y:S01]  /*896c0*/  IMAD.WIDE R2, R29, 0x4, R180 ;  /* 0x000000041d027825 */ /* 0x002fe200078e02b4 */
[----:B------:R-:W-:-:S03]  /*896d0*/  IADD3 R0, R123, 0xf1, RZ ;  /* 0x000000f17b007810 */ /* 0x000fc60007ffe0ff */
[C---:B---3--:R-:W-:Y:S01]  /*896e0*/  IMAD.WIDE R8, R29.reuse, 0x4, R6 ;  /* 0x000000041d087825 */ /* 0x048fe200078e0206 */
[----:B------:R1:W-:Y:S03]  /*896f0*/  @P3 STG.E [R2.64], R157 ;  /* 0x0000009d02003986 */ /* 0x0003e6000c101904 */
[----:B----4-:R-:W-:Y:S01]  /*89700*/  IMAD.WIDE R12, R29, 0x4, R4 ;  /* 0x000000041d0c7825 */ /* 0x010fe200078e0204 */
[----:B------:R-:W-:-:S03]  /*89710*/  ISETP.GE.AND P2, PT, R0, c[0x0][0x17c], PT ;  /* 0x00005f0000007a0c */ /* 0x000fc60003f46270 */
[C---:B------:R-:W-:Y:S01]  /*89720*/  IMAD.WIDE R16, R25.reuse, 0x4, R182 ;  /* 0x0000000419107825 */ /* 0x040fe200078e02b6 */
[----:B------:R2:W-:Y:S03]  /*89730*/  @P4 STG.E [R8.64], R225 ;  /* 0x000000e108004986 */ /* 0x0005e6000c101904 */
[----:B------:R-:W-:Y:S01]  /*89740*/  IMAD.WIDE R20, R25, 0x4, R180 ;  /* 0x0000000419147825 */ /* 0x000fe200078e02b4 */
[----:B------:R3:W-:Y:S01]  /*89750*/  @P5 STG.E [R12.64], R37 ;  /* 0x000000250c005986 */ /* 0x0007e2000c101904 */
[----:B------:R-:W-:Y:S02]  /*89760*/  ISETP.LT.AND P5, PT, R159, c[0x0][0x178], !P0 ;  /* 0x00005e009f007a0c */ /* 0x000fe400047a1270 */
[----:B------:R-:W-:Y:S01]  /*89770*/  ISETP.LT.AND P0, PT, R119, c[0x0][0x178], !P0 ;  /* 0x00005e0077007a0c */ /* 0x000fe20004701270 */
[----:B------:R4:W-:Y:S01]  /*89780*/  @P6 STG.E [R16.64], R146 ;  /* 0x0000009210006986 */ /* 0x0009e2000c101904 */
[----:B------:R-:W-:-:S03]  /*89790*/  ISETP.LT.AND P3, PT, R158, c[0x0][0x178], !P2 ;  /* 0x00005e009e007a0c */ /* 0x000fc60005761270 */
[----:B------:R3:W-:Y:S01]  /*897a0*/  @P1 STG.E [R20.64], R178 ;  /* 0x000000b214001986 */ /* 0x0007e2000c101904 */
[----:B------:R-:W-:Y:S01]  /*897b0*/  ISETP.LT.AND P1, PT, R227, c[0x0][0x178], !P2 ;  /* 0x00005e00e3007a0c */ /* 0x000fe20005721270 */
[----:B-1----:R-:W-:Y:S01]  /*897c0*/  IMAD.WIDE R2, R25, 0x4, R6 ;  /* 0x0000000419027825 */ /* 0x002fe200078e0206 */
[----:B------:R-:W-:-:S03]  /*897d0*/  ISETP.LT.AND P6, PT, R159, c[0x0][0x178], !P2 ;  /* 0x00005e009f007a0c */ /* 0x000fc600057c1270 */
[C---:B--2---:R-:W-:Y:S01]  /*897e0*/  IMAD.WIDE R8, R25.reuse, 0x4, R4 ;  /* 0x0000000419087825 */ /* 0x044fe200078e0204 */
[----:B------:R-:W-:Y:S02]  /*897f0*/  IADD3 R25, R25, c[0x0][0x198], RZ ;  /* 0x0000660019197a10 */ /* 0x000fe40007ffe0ff */
[----:B------:R-:W-:-:S03]  /*89800*/  IADD3 R24, R123, 0xf2, RZ ;  /* 0x000000f27b187810 */ /* 0x000fc60007ffe0ff */
[C---:B---3--:R-:W-:Y:S01]  /*89810*/  IMAD.WIDE R12, R25.reuse, 0x4, R182 ;  /* 0x00000004190c7825 */ /* 0x048fe200078e02b6 */
[----:B------:R-:W-:Y:S01]  /*89820*/  ISETP.GE.AND P4, PT, R24, c[0x0][0x17c], PT ;  /* 0x00005f0018007a0c */ /* 0x000fe20003f86270 */
[----:B------:R1:W-:Y:S02]  /*89830*/  @P5 STG.E [R2.64], R198 ;  /* 0x000000c602005986 */ /* 0x0003e4000c101904 */
[----:B----4-:R-:W-:Y:S01]  /*89840*/  IMAD.WIDE R16, R25, 0x4, R180 ;  /* 0x0000000419107825 */ /* 0x010fe200078e02b4 */
[----:B------:R-:W-:Y:S01]  /*89850*/  ISETP.LT.AND P2, PT, R119, c[0x0][0x178], !P2 ;  /* 0x00005e0077007a0c */ /* 0x000fe20005741270 */
[----:B------:R2:W-:Y:S02]  /*89860*/  @P0 STG.E [R8.64], R14 ;  /* 0x0000000e08000986 */ /* 0x0005e4000c101904 */
[----:B------:R-:W-:Y:S01]  /*89870*/  IMAD.WIDE R20, R25, 0x4, R6 ;  /* 0x0000000419147825 */ /* 0x000fe200078e0206 */
[----:B------:R-:W-:Y:S01]  /*89880*/  ISETP.LT.AND P0, PT, R227, c[0x0][0x178], !P4 ;  /* 0x00005e00e3007a0c */ /* 0x000fe20006701270 */
[----:B------:R3:W-:Y:S01]  /*89890*/  @P1 STG.E [R12.64], R147 ;  /* 0x000000930c001986 */ /* 0x0007e2000c101904 */
[----:B------:R-:W-:-:S03]  /*898a0*/  ISETP.LT.AND P1, PT, R158, c[0x0][0x178], !P4 ;  /* 0x00005e009e007a0c */ /* 0x000fc60006721270 */
[----:B------:R4:W-:Y:S01]  /*898b0*/  @P3 STG.E [R16.64], R179 ;  /* 0x000000b310003986 */ /* 0x0009e2000c101904 */
[----:B------:R-:W-:-:S03]  /*898c0*/  IADD3 R29, R25, c[0x0][0x198], RZ ;  /* 0x00006600191d7a10 */ /* 0x000fc60007ffe0ff */
[----:B------:R4:W-:Y:S01]  /*898d0*/  @P6 STG.E [R20.64], R199 ;  /* 0x000000c714006986 */ /* 0x0009e2000c101904 */
[----:B------:R-:W-:Y:S01]  /*898e0*/  ISETP.LT.AND P6, PT, R159, c[0x0][0x178], !P4 ;  /* 0x00005e009f007a0c */ /* 0x000fe200067c1270 */
[----:B-1----:R-:W-:Y:S01]  /*898f0*/  IMAD.WIDE R2, R25, 0x4, R4 ;  /* 0x0000000419027825 */ /* 0x002fe200078e0204 */
[----:B------:R-:W-:-:S03]  /*89900*/  IADD3 R0, R123, 0xf3, RZ ;  /* 0x000000f37b007810 */ /* 0x000fc60007ffe0ff */
[----:B--2---:R-:W-:Y:S01]  /*89910*/  IMAD.WIDE R8, R29, 0x4, R182 ;  /* 0x000000041d087825 */ /* 0x004fe200078e02b6 */
[----:B------:R-:W-:-:S03]  /*89920*/  ISETP.GE.AND P5, PT, R0, c[0x0][0x17c], PT ;  /* 0x00005f0000007a0c */ /* 0x000fc60003fa6270 */
[C---:B---3--:R-:W-:Y:S01]  /*89930*/  IMAD.WIDE R12, R29.reuse, 0x4, R180 ;  /* 0x000000041d0c7825 */ /* 0x048fe200078e02b4 */
        /* <DEDUP_REMOVED lines=20> */
[----:B------:R-:W-:Y:S01]  /*89a80*/  IMAD.WIDE R14, R25, 0x4, R4 ;  /* 0x00000004190e7825 */ /* 0x000fe200078e0204 */
        /* <DEDUP_REMOVED lines=10> */
[C---:B----4-:R-:W-:Y:S01]  /*89b30*/  IMAD.WIDE R16, R29.reuse, 0x4, R182 ;  /* 0x000000041d107825 */ /* 0x050fe200078e02b6 */
[----:B-1----:R-:W-:-:S03]  /*89b40*/  IADD3 R21, R29, c[0x0][0x198], RZ ;  /* 0x000066001d157a10 */ /* 0x002fc60007ffe0ff */
[----:B--2---:R-:W-:Y:S01]  /*89b50*/  IMAD.WIDE R2, R29, 0x4, R180 ;  /* 0x000000041d027825 */ /* 0x004fe200078e02b4 */
[----:B------:R-:W-:-:S03]  /*89b60*/  IADD3 R0, R123, 0xf6, RZ ;  /* 0x000000f67b007810 */ /* 0x000fc60007ffe0ff */
[C---:B---3--:R-:W-:Y:S01]  /*89b70*/  IMAD.WIDE R8, R29.reuse, 0x4, R6 ;  /* 0x000000041d087825 */ /* 0x048fe200078e0206 */
[----:B------:R1:W-:Y:S03]  /*89b80*/  @P4 STG.E [R16.64], R134 ;  /* 0x0000008610004986 */ /* 0x0003e6000c101904 */
[----:B------:R-:W-:Y:S01]  /*89b90*/  IMAD.WIDE R12, R29, 0x4, R4 ;  /* 0x000000041d0c7825 */ /* 0x000fe200078e0204 */
[----:B------:R2:W-:Y:S01]  /*89ba0*/  @P1 STG.E [R2.64], R150 ;  /* 0x0000009602001986 */ /* 0x0005e2000c101904 */
        /* <DEDUP_REMOVED lines=9> */
[----:B------:R-:W-:Y:S02]  /*89c40*/  ISETP.LT.AND P5, PT, R158, c[0x0][0x178], !P0 ;  /* 0x00005e009e007a0c */ /* 0x000fe400047a1270 */
[C---:B-1----:R-:W-:Y:S01]  /*89c50*/  IADD3 R17, R21.reuse, c[0x0][0x198], RZ ;  /* 0x0000660015117a10 */ /* 0x042fe20007ffe0ff */
[----:B------:R-:W-:Y:S01]  /*89c60*/  IMAD.WIDE R14, R21, 0x4, R180 ;  /* 0x00000004150e7825 */ /* 0x000fe200078e02b4 */
[----:B------:R-:W-:-:S03]  /*89c70*/  IADD3 R0, R123, 0xf7, RZ ;  /* 0x000000f77b007810 */ /* 0x000fc60007ffe0ff */
[----:B--2---:R-:W-:Y:S01]  /*89c80*/  IMAD.WIDE R2, R21, 0x4, R6 ;  /* 0x0000000415027825 */ /* 0x004fe200078e0206 */
[----:B------:R-:W-:-:S03]  /*89c90*/  ISETP.GE.AND P1, PT, R0, c[0x0][0x17c], PT ;  /* 0x00005f0000007a0c */ /* 0x000fc60003f26270 */
[----:B---3--:R-:W-:Y:S01]  /*89ca0*/  IMAD.WIDE R8, R21, 0x4, R4 ;  /* 0x0000000415087825 */ /* 0x008fe200078e0204 */
[----:B------:R1:W-:Y:S03]  /*89cb0*/  @P4 STG.E [R14.64], R151 ;  /* 0x000000970e004986 */ /* 0x0003e6000c101904 */
[C---:B----4-:R-:W-:Y:S01]  /*89cc0*/  IMAD.WIDE R12, R17.reuse, 0x4, R182 ;  /* 0x00000004110c7825 */ /* 0x050fe200078e02b6 */
[----:B------:R2:W-:Y:S03]  /*89cd0*/  @P3 STG.E [R2.64], R215 ;  /* 0x000000d702003986 */ /* 0x0005e6000c101904 */
[----:B------:R-:W-:Y:S01]  /*89ce0*/  IMAD.WIDE R10, R17, 0x4, R180 ;  /* 0x00000004110a7825 */ /* 0x000fe200078e02b4 */
[----:B------:R-:W-:Y:S01]  /*89cf0*/  ISETP.LT.AND P4, PT, R159, c[0x0][0x178], !P0 ;  /* 0x00005e009f007a0c */ /* 0x000fe20004781270 */
[----:B------:R3:W-:Y:S01]  /*89d00*/  @P2 STG.E [R8.64], R19 ;  /* 0x0000001308002986 */ /* 0x0007e2000c101904 */
[----:B------:R-:W-:-:S03]  /*89d10*/  ISETP.LT.AND P0, PT, R119, c[0x0][0x178], !P0 ;  /* 0x00005e0077007a0c */ /* 0x000fc60004701270 */
[----:B------:R-:W-:Y:S01]  /*89d20*/  @P6 STG.E [R12.64], R138 ;  /* 0x0000008a0c006986 */ /* 0x000fe2000c101904 */
[----:B------:R-:W-:-:S03]  /*89d30*/  ISETP.LT.AND P6, PT, R227, c[0x0][0x178], !P1 ;  /* 0x00005e00e3007a0c */ /* 0x000fc60004fc1270 */
[----:B------:R4:W-:Y:S01]  /*89d40*/  @P5 STG.E [R10.64], R166 ;  /* 0x000000a60a005986 */ /* 0x0009e2000c101904 */
[----:B------:R-:W-:Y:S02]  /*89d50*/  ISETP.LT.AND P5, PT, R158, c[0x0][0x178], !P1 ;  /* 0x00005e009e007a0c */ /* 0x000fe40004fa1270 */
[----:B------:R-:W-:Y:S02]  /*89d60*/  ISETP.LT.AND P2, PT, R159, c[0x0][0x178], !P1 ;  /* 0x00005e009f007a0c */ /* 0x000fe40004f41270 */
[C---:B------:R-:W-:Y:S01]  /*89d70*/  IADD3 R21, R17.reuse, c[0x0][0x198], RZ ;  /* 0x0000660011157a10 */ /* 0x040fe20007ffe0ff */
[----:B-1----:R-:W-:Y:S01]  /*89d80*/  IMAD.WIDE R14, R17, 0x4, R6 ;  /* 0x00000004110e7825 */ /* 0x002fe200078e0206 */
[----:B------:R-:W-:-:S03]  /*89d90*/  IADD3 R0, R123, 0xf8, RZ ;  /* 0x000000f87b007810 */ /* 0x000fc60007ffe0ff */
[----:B--2---:R-:W-:Y:S01]  /*89da0*/  IMAD.WIDE R2, R17, 0x4, R4 ;  /* 0x0000000411027825 */ /* 0x004fe200078e0204 */
[----:B------:R1:W-:Y:S03]  /*89db0*/  @P4 STG.E [R14.64], R222 ;  /* 0x000000de0e004986 */ /* 0x0003e6000c101904 */
[----:B---3--:R-:W-:Y:S01]  /*89dc0*/  IMAD.WIDE R8, R21, 0x4, R182 ;  /* 0x0000000415087825 */ /* 0x008fe200078e02b6 */
[----:B------:R-:W-:-:S03]  /*89dd0*/  ISETP.GE.AND P3, PT, R0, c[0x0][0x17c], PT ;  /* 0x00005f0000007a0c */ /* 0x000fc60003f66270 */
[C---:B----4-:R-:W-:Y:S01]  /*89de0*/  IMAD.WIDE R10, R21.reuse, 0x4, R180 ;  /* 0x00000004150a7825 */ /* 0x050fe200078e02b4 */
[----:B------:R2:W-:Y:S03]  /*89df0*/  @P0 STG.E [R2.64], R22 ;  /* 0x0000001602000986 */ /* 0x0005e6000c101904 */
[----:B------:R-:W-:Y:S01]  /*89e00*/  IMAD.WIDE R12, R21, 0x4, R6 ;  /* 0x00000004150c7825 */ /* 0x000fe200078e0206 */
[----:B------:R3:W-:Y:S01]  /*89e10*/  @P6 STG.E [R8.64], R139 ;  /* 0x0000008b08006986 */ /* 0x0007e2000c101904 */
[----:B------:R-:W-:-:S03]  /*89e20*/  ISETP.LT.AND P4, PT, R119, c[0x0][0x178], !P1 ;  /* 0x00005e0077007a0c */ /* 0x000fc60004f81270 */
[----:B------:R4:W-:Y:S01]  /*89e30*/  @P5 STG.E [R10.64], R167 ;  /* 0x000000a70a005986 */ /* 0x0009e2000c101904 */
[----:B------:R-:W-:-:S03]  /*89e40*/  ISETP.LT.AND P0, PT, R158, c[0x0][0x178], !P3 ;  /* 0x00005e009e007a0c */ /* 0x000fc60005f01270 */
[----:B------:R3:W-:Y:S01]  /*89e50*/  @P2 STG.E [R12.64], R223 ;  /* 0x000000df0c002986 */ /* 0x0007e2000c101904 */
[----:B------:R-:W-:Y:S01]  /*89e60*/  ISETP.LT.AND P2, PT, R227, c[0x0][0x178], !P3 ;  /* 0x00005e00e3007a0c */ /* 0x000fe20005f41270 */
[C---:B-1----:R-:W-:Y:S01]  /*89e70*/  IMAD.WIDE R14, R21.reuse, 0x4, R4 ;  /* 0x00000004150e7825 */ /* 0x042fe200078e0204 */
[----:B------:R-:W-:Y:S02]  /*89e80*/  IADD3 R21, R21, c[0x0][0x198], RZ ;  /* 0x0000660015157a10 */ /* 0x000fe40007ffe0ff */
[----:B------:R-:W-:Y:S02]  /*89e90*/  IADD3 R0, R123, 0xf9, RZ ;  /* 0x000000f97b007810 */ /* 0x000fe40007ffe0ff */
[----:B------:R-:W-:Y:S01]  /*89ea0*/  ISETP.LT.AND P6, PT, R159, c[0x0][0x178], !P3 ;  /* 0x00005e009f007a0c */ /* 0x000fe20005fc1270 */
[----:B--2---:R-:W-:Y:S01]  /*89eb0*/  IMAD.WIDE R2, R21, 0x4, R182 ;  /* 0x0000000415027825 */ /* 0x004fe200078e02b6 */
[----:B------:R-:W-:-:S03]  /*89ec0*/  ISETP.GE.AND P1, PT, R0, c[0x0][0x17c], PT ;  /* 0x00005f0000007a0c */ /* 0x000fc60003f26270 */
[----:B---3--:R-:W-:Y:S01]  /*89ed0*/  IMAD.WIDE R8, R21, 0x4, R180 ;  /* 0x0000000415087825 */ /* 0x008fe200078e02b4 */
[----:B------:R-:W-:Y:S01]  /*89ee0*/  @P4 STG.E [R14.64], R23 ;  /* 0x000000170e004986 */ /* 0x000fe2000c101904 */
[----:B------:R-:W-:Y:S02]  /*89ef0*/  IADD3 R0, R123, 0xfa, RZ ;  /* 0x000000fa7b007810 */ /* 0x000fe40007ffe0ff */
[----:B------:R-:W-:Y:S01]  /*89f00*/  ISETP.LT.AND P3, PT, R119, c[0x0][0x178], !P3 ;  /* 0x00005e0077007a0c */ /* 0x000fe20005f61270 */
[----:B------:R1:W-:Y:S01]  /*89f10*/  @P2 STG.E [R2.64], R130 ;  /* 0x0000008202002986 */ /* 0x0003e2000c101904 */
[----:B------:R-:W-:Y:S01]  /*89f20*/  ISETP.LT.AND P4, PT, R227, c[0x0][0x178], !P1 ;  /* 0x00005e00e3007a0c */ /* 0x000fe20004f81270 */
[----:B----4-:R-:W-:Y:S02]  /*89f30*/  IMAD.WIDE R10, R21, 0x4, R6 ;  /* 0x00000004150a7825 */ /* 0x010fe400078e0206 */
[----:B------:R2:W-:Y:S01]  /*89f40*/  @P0 STG.E [R8.64], R162 ;  /* 0x000000a208000986 */ /* 0x0005e2000c101904 */
[----:B------:R-:W-:-:S02]  /*89f50*/  ISETP.LT.AND P0, PT, R158, c[0x0][0x178], !P1 ;  /* 0x00005e009e007a0c */ /* 0x000fc40004f01270 */
[----:B------:R-:W-:Y:S02]  /*89f60*/  ISETP.LT.AND P2, PT, R159, c[0x0][0x178], !P1 ;  /* 0x00005e009f007a0c */ /* 0x000fe40004f41270 */
[----:B------:R-:W-:Y:S02]  /*89f70*/  ISETP.GE.AND P5, PT, R0, c[0x0][0x17c], PT ;  /* 0x00005f0000007a0c */ /* 0x000fe40003fa6270 */
[----:B------:R-:W-:Y:S02]  /*89f80*/  IADD3 R19, R21, c[0x0][0x198], RZ ;  /* 0x0000660015137a10 */ /* 0x000fe40007ffe0ff */
[----:B------:R-:W-:Y:S01]  /*89f90*/  ISETP.LT.AND P1, PT, R119, c[0x0][0x178], !P1 ;  /* 0x00005e0077007a0c */ /* 0x000fe20004f21270 */
[----:B------:R3:W-:Y:S01]  /*89fa0*/  @P6 STG.E [R10.64], R202 ;  /* 0x000000ca0a006986 */ /* 0x0007e2000c101904 */
[----:B------:R-:W-:Y:S01]  /*89fb0*/  IMAD.WIDE R12, R21, 0x4, R4 ;  /* 0x00000004150c7825 */ /* 0x000fe200078e0204 */
[----:B------:R-:W-:-:S03]  /*89fc0*/  ISETP.LT.AND P6, PT, R227, c[0x0][0x178], !P5 ;  /* 0x00005e00e3007a0c */ /* 0x000fc60006fc1270 */
[C---:B------:R-:W-:Y:S01]  /*89fd0*/  IMAD.WIDE R16, R19.reuse, 0x4, R182 ;  /* 0x0000000413107825 */ /* 0x040fe200078e02b6 */
[----:B------:R-:W-:-:S03]  /*89fe0*/  IADD3 R21, R19, c[0x0][0x198], RZ ;  /* 0x0000660013157a10 */ /* 0x000fc60007ffe0ff */
[C---:B-1----:R-:W-:Y:S01]  /*89ff0*/  IMAD.WIDE R2, R19.reuse, 0x4, R180 ;  /* 0x0000000413027825 */ /* 0x042fe200078e02b4 */
[----:B------:R1:W-:Y:S03]  /*8a000*/  @P3 STG.E [R12.64], R26 ;  /* 0x0000001a0c003986 */ /* 0x0003e6000c101904 */
[----:B--2---:R-:W-:Y:S01]  /*8a010*/  IMAD.WIDE R8, R19, 0x4, R6 ;  /* 0x0000000413087825 */ /* 0x004fe200078e0206 */
[----:B------:R2:W-:Y:S01]  /*8a020*/  @P4 STG.E [R16.64], R131 ;  /* 0x0000008310004986 */ /* 0x0005e2000c101904 */
[----:B------:R-:W-:Y:S02]  /*8a030*/  IADD3 R0, R123, 0xfb, RZ ;  /* 0x000000fb7b007810 */ /* 0x000fe40007ffe0ff */
[----:B---3--:R-:W-:Y:S01]  /*8a040*/  IMAD.WIDE R10, R19, 0x4, R4 ;  /* 0x00000004130a7825 */ /* 0x008fe200078e0204 */
[----:B------:R3:W-:Y:S01]  /*8a050*/  @P0 STG.E [R2.64], R163 ;  /* 0x000000a302000986 */ /* 0x0007e2000c101904 */
[----:B------:R-:W-:-:S02]  /*8a060*/  ISETP.LT.AND P4, PT, R158, c[0x0][0x178], !P5 ;  /* 0x00005e009e007a0c */ /* 0x000fc40006f81270 */
[----:B-1----:R-:W-:Y:S01]  /*8a070*/  IMAD.WIDE R12, R21, 0x4, R182 ;  /* 0x00000004150c7825 */ /* 0x002fe200078e02b6 */
[----:B------:R1:W-:Y:S01]  /*8a080*/  @P2 STG.E [R8.64], R203 ;  /* 0x000000cb08002986 */ /* 0x0003e2000c101904 */
[----:B------:R-:W-:-:S03]  /*8a090*/  ISETP.GE.AND P3, PT, R0, c[0x0][0x17c], PT ;  /* 0x00005f0000007a0c */ /* 0x000fc60003f66270 */
[----:B------:R4:W-:Y:S01]  /*8a0a0*/  @P1 STG.E [R10.64], R27 ;  /* 0x0000001b0a001986 */ /* 0x0009e2000c101904 */
[----:B------:R-:W-:Y:S02]  /*8a0b0*/  ISETP.LT.AND P1, PT, R159, c[0x0][0x178], !P5 ;  /* 0x00005e009f007a0c */ /* 0x000fe40006f21270 */
[----:B------:R-:W-:Y:S01]  /*8a0c0*/  ISETP.LT.AND P5, PT, R119, c[0x0][0x178], !P5 ;  /* 0x00005e0077007a0c */ /* 0x000fe20006fa1270 */
[----:B------:R1:W-:Y:S01]  /*8a0d0*/  @P6 STG.E [R12.64], R126 ;  /* 0x0000007e0c006986 */ /* 0x0003e2000c101904 */
[----:B------:R-:W-:Y:S02]  /*8a0e0*/  ISETP.LT.AND P6, PT, R227, c[0x0][0x178], !P3 ;  /* 0x00005e00e3007a0c */ /* 0x000fe40005fc1270 */
[----:B------:R-:W-:Y:S01]  /*8a0f0*/  ISETP.LT.AND P0, PT, R158, c[0x0][0x178], !P3 ;  /* 0x00005e009e007a0c */ /* 0x000fe20005f01270 */
[C---:B------:R-:W-:Y:S01]  /*8a100*/  IMAD.WIDE R14, R21.reuse, 0x4, R180 ;  /* 0x00000004150e7825 */ /* 0x040fe200078e02b4 */
[----:B--2---:R-:W-:-:S03]  /*8a110*/  IADD3 R17, R21, c[0x0][0x198], RZ ;  /* 0x0000660015117a10 */ /* 0x004fc60007ffe0ff */
[----:B---3--:R-:W-:Y:S01]  /*8a120*/  IMAD.WIDE R2, R21, 0x4, R6 ;  /* 0x0000000415027825 */ /* 0x008fe200078e0206 */
[----:B------:R-:W-:Y:S01]  /*8a130*/  IADD3 R0, R123, 0xfd, RZ ;  /* 0x000000fd7b007810 */ /* 0x000fe20007ffe0ff */
[----:B------:R2:W-:Y:S02]  /*8a140*/  @P4 STG.E [R14.64], R170 ;  /* 0x000000aa0e004986 */ /* 0x0005e4000c101904 */
[----:B-1----:R-:W-:Y:S02]  /*8a150*/  IMAD.WIDE R8, R21, 0x4, R4 ;  /* 0x0000000415087825 */ /* 0x002fe400078e0204 */
[----:B------:R1:W-:Y:S02]  /*8a160*/  @P1 STG.E [R2.64], R210 ;  /* 0x000000d202001986 */ /* 0x0003e4000c101904 */
[----:B----4-:R-:W-:Y:S01]  /*8a170*/  IMAD.WIDE R10, R17, 0x4, R182 ;  /* 0x00000004110a7825 */ /* 0x010fe200078e02b6 */
[----:B------:R-:W-:-:S03]  /*8a180*/  ISETP.GE.AND P1, PT, R0, c[0x0][0x17c], PT ;  /* 0x00005f0000007a0c */ /* 0x000fc60003f26270 */
[----:B------:R-:W-:Y:S01]  /*8a190*/  IMAD.WIDE R12, R17, 0x4, R180 ;  /* 0x00000004110c7825 */ /* 0x000fe200078e02b4 */
[C---:B------:R-:W-:Y:S01]  /*8a1a0*/  IADD3 R0, R123.reuse, 0xfe, RZ ;  /* 0x000000fe7b007810 */ /* 0x040fe20007ffe0ff */
[----:B------:R3:W-:Y:S01]  /*8a1b0*/  @P5 STG.E [R8.64], R30 ;  /* 0x0000001e08005986 */ /* 0x0007e2000c101904 */
[----:B------:R-:W-:-:S03]  /*8a1c0*/  IADD3 R16, R123, 0xfc, RZ ;  /* 0x000000fc7b107810 */ /* 0x000fc60007ffe0ff */
[----:B------:R3:W-:Y:S04]  /*8a1d0*/  @P6 STG.E [R10.64], R127 ;  /* 0x0000007f0a006986 */ /* 0x0007e8000c101904 */
[----:B------:R1:W-:Y:S01]  /*8a1e0*/  @P0 STG.E [R12.64], R171 ;  /* 0x000000ab0c000986 */ /* 0x0003e2000c101904 */
[----:B------:R-:W-:Y:S02]  /*8a1f0*/  ISETP.GE.AND P0, PT, R0, c[0x0][0x17c], PT ;  /* 0x00005f0000007a0c */ /* 0x000fe40003f06270 */
[----:B------:R-:W-:Y:S02]  /*8a200*/  IADD3 R0, R123, 0xff, RZ ;  /* 0x000000ff7b007810 */ /* 0x000fe40007ffe0ff */
[----:B------:R-:W4:Y:S01]  /*8a210*/  LDL.LU R123, [R1+0x218c] ;  /* 0x00218c00017b7983 */ /* 0x000f220000300800 */
[----:B------:R-:W-:Y:S01]  /*8a220*/  ISETP.LT.AND P4, PT, R159, c[0x0][0x178], !P3 ;  /* 0x00005e009f007a0c */ /* 0x000fe20005f81270 */
[----:B--2---:R-:W-:Y:S01]  /*8a230*/  IMAD.WIDE R14, R17, 0x4, R6 ;  /* 0x00000004110e7825 */ /* 0x004fe200078e0206 */
[----:B------:R-:W-:-:S02]  /*8a240*/  ISETP.GE.AND P2, PT, R16, c[0x0][0x17c], PT ;  /* 0x00005f0010007a0c */ /* 0x000fc40003f46270 */
[----:B------:R-:W-:Y:S02]  /*8a250*/  ISETP.LT.AND P3, PT, R119, c[0x0][0x178], !P3 ;  /* 0x00005e0077007a0c */ /* 0x000fe40005f61270 */
[----:B------:R-:W-:Y:S02]  /*8a260*/  ISETP.LT.AND P6, PT, R227, c[0x0][0x178], !P2 ;  /* 0x00005e00e3007a0c */ /* 0x000fe400057c1270 */
[----:B------:R-:W-:Y:S02]  /*8a270*/  ISETP.LT.AND P5, PT, R158, c[0x0][0x178], !P2 ;  /* 0x00005e009e007a0c */ /* 0x000fe400057a1270 */
[----:B------:R-:W-:-:S03]  /*8a280*/  IADD3 R19, R17, c[0x0][0x198], RZ ;  /* 0x0000660011137a10 */ /* 0x000fc60007ffe0ff */
[----:B------:R2:W-:Y:S01]  /*8a290*/  @P4 STG.E [R14.64], R211 ;  /* 0x000000d30e004986 */ /* 0x0005e2000c101904 */
[----:B------:R-:W-:Y:S02]  /*8a2a0*/  ISETP.LT.AND P4, PT, R159, c[0x0][0x178], !P2 ;  /* 0x00005e009f007a0c */ /* 0x000fe40005781270 */
[----:B------:R-:W-:Y:S01]  /*8a2b0*/  ISETP.LT.AND P2, PT, R119, c[0x0][0x178], !P2 ;  /* 0x00005e0077007a0c */ /* 0x000fe20005741270 */
[----:B-1----:R-:W-:-:S04]  /*8a2c0*/  IMAD.WIDE R2, R17, 0x4, R4 ;  /* 0x0000000411027825 */ /* 0x002fc800078e0204 */
[C---:B---3--:R-:W-:Y:S01]  /*8a2d0*/  IMAD.WIDE R8, R19.reuse, 0x4, R182 ;  /* 0x0000000413087825 */ /* 0x048fe200078e02b6 */
[----:B------:R1:W-:Y:S03]  /*8a2e0*/  @P3 STG.E [R2.64], R31 ;  /* 0x0000001f02003986 */ /* 0x0003e6000c101904 */
[C---:B------:R-:W-:Y:S01]  /*8a2f0*/  IMAD.WIDE R10, R19.reuse, 0x4, R180 ;  /* 0x00000004130a7825 */ /* 0x040fe200078e02b4 */
[----:B------:R3:W-:Y:S03]  /*8a300*/  @P6 STG.E [R8.64], R122 ;  /* 0x0000007a08006986 */ /* 0x0007e6000c101904 */
[----:B------:R-:W-:Y:S01]  /*8a310*/  IMAD.WIDE R12, R19, 0x4, R6 ;  /* 0x00000004130c7825 */ /* 0x000fe200078e0206 */
[----:B------:R1:W-:Y:S01]  /*8a320*/  @P5 STG.E [R10.64], R154 ;  /* 0x0000009a0a005986 */ /* 0x0003e2000c101904 */
[----:B------:R-:W-:-:S02]  /*8a330*/  ISETP.LT.AND P5, PT, R227, c[0x0][0x178], !P1 ;  /* 0x00005e00e3007a0c */ /* 0x000fc40004fa1270 */
[----:B--2---:R-:W-:Y:S01]  /*8a340*/  IMAD.WIDE R14, R19, 0x4, R4 ;  /* 0x00000004130e7825 */ /* 0x004fe200078e0204 */
[----:B------:R-:W-:Y:S01]  /*8a350*/  ISETP.LT.AND P6, PT, R158, c[0x0][0x178], !P1 ;  /* 0x00005e009e007a0c */ /* 0x000fe20004fc1270 */
[----:B------:R2:W-:Y:S01]  /*8a360*/  @P4 STG.E [R12.64], R218 ;  /* 0x000000da0c004986 */ /* 0x0005e2000c101904 */
[----:B------:R-:W-:Y:S02]  /*8a370*/  ISETP.LT.AND P4, PT, R159, c[0x0][0x178], !P1 ;  /* 0x00005e009f007a0c */ /* 0x000fe40004f81270 */
[----:B------:R-:W-:Y:S01]  /*8a380*/  IADD3 R17, R19, c[0x0][0x198], RZ ;  /* 0x0000660013117a10 */ /* 0x000fe20007ffe0ff */
[----:B------:R2:W-:Y:S01]  /*8a390*/  @P2 STG.E [R14.64], R34 ;  /* 0x000000220e002986 */ /* 0x0005e2000c101904 */
[----:B------:R-:W-:Y:S02]  /*8a3a0*/  ISETP.LT.AND P1, PT, R119, c[0x0][0x178], !P1 ;  /* 0x00005e0077007a0c */ /* 0x000fe40004f21270 */
[----:B------:R-:W-:Y:S01]  /*8a3b0*/  ISETP.LT.AND P2, PT, R227, c[0x0][0x178], !P0 ;  /* 0x00005e00e3007a0c */ /* 0x000fe20004741270 */
[C---:B-1----:R-:W-:Y:S01]  /*8a3c0*/  IMAD.WIDE R2, R17.reuse, 0x4, R182 ;  /* 0x0000000411027825 */ /* 0x042fe200078e02b6 */
[----:B------:R-:W-:-:S03]  /*8a3d0*/  IADD3 R19, R17, c[0x0][0x198], RZ ;  /* 0x0000660011137a10 */ /* 0x000fc60007ffe0ff */
[----:B---3--:R-:W-:Y:S01]  /*8a3e0*/  IMAD.WIDE R8, R17, 0x4, R180 ;  /* 0x0000000411087825 */ /* 0x008fe200078e02b4 */
[----:B------:R-:W-:-:S03]  /*8a3f0*/  ISETP.GE.AND P3, PT, R0, c[0x0][0x17c], PT ;  /* 0x00005f0000007a0c */ /* 0x000fc60003f66270 */
[----:B------:R-:W-:-:S04]  /*8a400*/  IMAD.WIDE R10, R17, 0x4, R6 ;  /* 0x00000004110a7825 */ /* 0x000fc800078e0206 */
[----:B--2---:R-:W-:-:S04]  /*8a410*/  IMAD.WIDE R12, R17, 0x4, R4 ;  /* 0x00000004110c7825 */ /* 0x004fc800078e0204 */
[----:B------:R-:W-:Y:S01]  /*8a420*/  IMAD.WIDE R16, R19, 0x4, R182 ;  /* 0x0000000413107825 */ /* 0x000fe200078e02b6 */
[----:B----4-:R1:W-:Y:S01]  /*8a430*/  @P5 STG.E [R2.64], R123 ;  /* 0x0000007b02005986 */ /* 0x0103e2000c101904 */
[----:B------:R-:W-:-:S03]  /*8a440*/  ISETP.LT.AND P5, PT, R227, c[0x0][0x178], !P3 ;  /* 0x00005e00e3007a0c */ /* 0x000fc60005fa1270 */
[----:B------:R2:W-:Y:S01]  /*8a450*/  @P6 STG.E [R8.64], R155 ;  /* 0x0000009b08006986 */ /* 0x0005e2000c101904 */
[----:B------:R-:W-:-:S03]  /*8a460*/  ISETP.LT.AND P6, PT, R158, c[0x0][0x178], !P3 ;  /* 0x00005e009e007a0c */ /* 0x000fc60005fc1270 */
[----:B------:R3:W-:Y:S01]  /*8a470*/  @P4 STG.E [R10.64], R219 ;  /* 0x000000db0a004986 */ /* 0x0007e2000c101904 */
[----:B------:R-:W-:-:S03]  /*8a480*/  ISETP.LT.AND P4, PT, R158, c[0x0][0x178], !P0 ;  /* 0x00005e009e007a0c */ /* 0x000fc60004781270 */
[----:B------:R-:W4:Y:S04]  /*8a490*/  LDL.LU R227, [R1+0x2188] ;  /* 0x0021880001e37983 */ /* 0x000f280000300800 */
[----:B------:R1:W-:Y:S01]  /*8a4a0*/  @P1 STG.E [R12.64], R35 ;  /* 0x000000230c001986 */ /* 0x0003e2000c101904 */
[----:B------:R-:W-:-:S03]  /*8a4b0*/  ISETP.LT.AND P1, PT, R159, c[0x0][0x178], !P0 ;  /* 0x00005e009f007a0c */ /* 0x000fc60004721270 */
[----:B------:R-:W4:Y:S01]  /*8a4c0*/  LDL.LU R158, [R1+0x2184] ;  /* 0x00218400019e7983 */ /* 0x000f220000300800 */
[----:B------:R-:W-:-:S03]  /*8a4d0*/  ISETP.LT.AND P0, PT, R119, c[0x0][0x178], !P0 ;  /* 0x00005e0077007a0c */ /* 0x000fc60004701270 */
[----:B------:R2:W-:Y:S01]  /*8a4e0*/  @P2 STG.E [R16.64], R118 ;  /* 0x0000007610002986 */ /* 0x0005e2000c101904 */
[----:B------:R-:W-:Y:S02]  /*8a4f0*/  ISETP.LT.AND P2, PT, R159, c[0x0][0x178], !P3 ;  /* 0x00005e009f007a0c */ /* 0x000fe40005f41270 */
[----:B------:R-:W-:Y:S01]  /*8a500*/  ISETP.LT.AND P3, PT, R119, c[0x0][0x178], !P3 ;  /* 0x00005e0077007a0c */ /* 0x000fe20005f61270 */
[----:B------:R-:W4:Y:S04]  /*8a510*/  LDL.LU R159, [R1+0x2180] ;  /* 0x00218000019f7983 */ /* 0x000f280000300800 */
[----:B------:R-:W4:Y:S01]  /*8a520*/  LDL.LU R119, [R1+0x217c] ;  /* 0x00217c0001777983 */ /* 0x000f220000300800 */
[C---:B------:R-:W-:Y:S01]  /*8a530*/  IADD3 R15, R19.reuse, c[0x0][0x198], RZ ;  /* 0x00006600130f7a10 */ /* 0x040fe20007ffe0ff */
[----:B-1----:R-:W-:-:S04]  /*8a540*/  IMAD.WIDE R2, R19, 0x4, R180 ;  /* 0x0000000413027825 */ /* 0x002fc800078e02b4 */
[----:B--2---:R-:W-:-:S04]  /*8a550*/  IMAD.WIDE R8, R19, 0x4, R6 ;  /* 0x0000000413087825 */ /* 0x004fc800078e0206 */
[----:B---3--:R-:W-:-:S04]  /*8a560*/  IMAD.WIDE R10, R19, 0x4, R4 ;  /* 0x00000004130a7825 */ /* 0x008fc800078e0204 */
[----:B------:R-:W-:-:S04]  /*8a570*/  IMAD.WIDE R182, R15, 0x4, R182 ;  /* 0x000000040fb67825 */ /* 0x000fc800078e02b6 */
[----:B------:R-:W-:-:S04]  /*8a580*/  IMAD.WIDE R180, R15, 0x4, R180 ;  /* 0x000000040fb47825 */ /* 0x000fc800078e02b4 */
[----:B------:R-:W-:-:S04]  /*8a590*/  IMAD.WIDE R6, R15, 0x4, R6 ;  /* 0x000000040f067825 */ /* 0x000fc800078e0206 */
[----:B------:R-:W-:Y:S01]  /*8a5a0*/  IMAD.WIDE R4, R15, 0x4, R4 ;  /* 0x000000040f047825 */ /* 0x000fe200078e0204 */
[----:B----4-:R1:W-:Y:S04]  /*8a5b0*/  @P4 STG.E [R2.64], R158 ;  /* 0x0000009e02004986 */ /* 0x0103e8000c101904 */
[----:B------:R1:W-:Y:S04]  /*8a5c0*/  @P1 STG.E [R8.64], R226 ;  /* 0x000000e208001986 */ /* 0x0003e8000c101904 */
[----:B------:R1:W-:Y:S04]  /*8a5d0*/  @P0 STG.E [R10.64], R38 ;  /* 0x000000260a000986 */ /* 0x0003e8000c101904 */
[----:B------:R1:W-:Y:S04]  /*8a5e0*/  @P5 STG.E [R182.64], R119 ;  /* 0x00000077b6005986 */ /* 0x0003e8000c101904 */
[----:B------:R1:W-:Y:S04]  /*8a5f0*/  @P6 STG.E [R180.64], R159 ;  /* 0x0000009fb4006986 */ /* 0x0003e8000c101904 */
[----:B------:R1:W-:Y:S01]  /*8a600*/  @P2 STG.E [R6.64], R227 ;  /* 0x000000e306002986 */ /* 0x0003e2000c101904 */
[----:B------:R-:W-:Y:S05]  /*8a610*/  @!P3 EXIT ;  /* 0x000000000000b94d */ /* 0x000fea0003800000 */
[----:B------:R-:W-:Y:S01]  /*8a620*/  STG.E [R4.64], R39 ;  /* 0x0000002704007986 */ /* 0x000fe2000c101904 */
[----:B------:R-:W-:Y:S05]  /*8a630*/  EXIT ;  /* 0x000000000000794d */ /* 0x000fea0003800000 */
.L_x_3:
[----:B------:R-:W-:-:S00]  /*8a640*/  BRA `(.L_x_3) ;  /* 0xfffffff000007947 */ /* 0x000fc0000383ffff */
[----:B------:R-:W-:-:S00]  /*8a650*/  NOP ;  /* 0x0000000000007918 */ /* 0x000fc00000000000 */
        /* <DEDUP_REMOVED lines=10> */
.L_x_4:


//--------------------- .nv.shared.matmul_kernel  --------------------------
	.section	.nv.shared.matmul_kernel,"aw",@nobits
	.sectionflags	@""
	.align	16
